//
// Generated by NVIDIA NVVM Compiler
//
// Compiler Build ID: CL-36424714
// Cuda compilation tools, release 13.0, V13.0.88
// Based on NVVM 20.0.0
//

.version 9.0
.target sm_100
.address_size 64

	// .globl	_Z12binarySearchPffPii
// _ZZN3cub18CUB_300001_SM_10006detail10radix_sort31DeviceRadixSortSingleTileKernelINS1_5radix10policy_hubIfNS0_8NullTypeEyE10Policy1000ELNS0_9SortOrderE0EfS6_yNS1_21identity_decomposer_tEEEvPKT1_PSB_PKT2_PSF_T3_iiT4_E12temp_storage has been demoted
// _ZZN3cub18CUB_300001_SM_10006detail10radix_sort30DeviceRadixSortHistogramKernelINS1_5radix10policy_hubIfNS0_8NullTypeEyE10Policy1000ELNS0_9SortOrderE0EfyNS1_21identity_decomposer_tEEEvPT2_PKT1_SB_iiT3_E12temp_storage has been demoted
// _ZZN3cub18CUB_300001_SM_10006detail10radix_sort33DeviceRadixSortExclusiveSumKernelINS1_5radix10policy_hubIfNS0_8NullTypeEyE10Policy1000EyEEvPT0_E12temp_storage has been demoted
// _ZZN3cub18CUB_300001_SM_10006detail10radix_sort29DeviceRadixSortOnesweepKernelINS1_5radix10policy_hubIfNS0_8NullTypeEyE10Policy1000ELNS0_9SortOrderE0EfS6_yiiNS1_21identity_decomposer_tEEEvPT5_SC_PT3_PKSD_PT1_PKSH_PT2_PKSL_T4_iiT6_E1s has been demoted
.global .align 1 .b8 _ZN34_INTERNAL_dbf0c414_4_k_cu_174b1e324cuda3std3__45__cpo5beginE[1];
.global .align 1 .b8 _ZN34_INTERNAL_dbf0c414_4_k_cu_174b1e324cuda3std3__45__cpo3endE[1];
.global .align 1 .b8 _ZN34_INTERNAL_dbf0c414_4_k_cu_174b1e324cuda3std3__45__cpo6cbeginE[1];
.global .align 1 .b8 _ZN34_INTERNAL_dbf0c414_4_k_cu_174b1e324cuda3std3__45__cpo4cendE[1];
.global .align 1 .b8 _ZN34_INTERNAL_dbf0c414_4_k_cu_174b1e324cuda3std3__45__cpo6rbeginE[1];
.global .align 1 .b8 _ZN34_INTERNAL_dbf0c414_4_k_cu_174b1e324cuda3std3__45__cpo4rendE[1];
.global .align 1 .b8 _ZN34_INTERNAL_dbf0c414_4_k_cu_174b1e324cuda3std3__45__cpo7crbeginE[1];
.global .align 1 .b8 _ZN34_INTERNAL_dbf0c414_4_k_cu_174b1e324cuda3std3__45__cpo5crendE[1];
.global .align 1 .b8 _ZN34_INTERNAL_dbf0c414_4_k_cu_174b1e324cuda3std3__436_GLOBAL__N__dbf0c414_4_k_cu_174b1e326ignoreE[1];
.global .align 1 .b8 _ZN34_INTERNAL_dbf0c414_4_k_cu_174b1e324cuda3std3__419piecewise_constructE[1];
.global .align 1 .b8 _ZN34_INTERNAL_dbf0c414_4_k_cu_174b1e324cuda3std3__48in_placeE[1];
.global .align 1 .b8 _ZN34_INTERNAL_dbf0c414_4_k_cu_174b1e324cuda3std3__420unreachable_sentinelE[1];
.global .align 1 .b8 _ZN34_INTERNAL_dbf0c414_4_k_cu_174b1e324cuda3std3__47nulloptE[1];
.global .align 1 .b8 _ZN34_INTERNAL_dbf0c414_4_k_cu_174b1e324cuda3std3__48unexpectE[1];
.global .align 1 .b8 _ZN34_INTERNAL_dbf0c414_4_k_cu_174b1e324cuda3std6ranges3__45__cpo4swapE[1];
.global .align 1 .b8 _ZN34_INTERNAL_dbf0c414_4_k_cu_174b1e324cuda3std6ranges3__45__cpo9iter_moveE[1];
.global .align 1 .b8 _ZN34_INTERNAL_dbf0c414_4_k_cu_174b1e324cuda3std6ranges3__45__cpo5beginE[1];
.global .align 1 .b8 _ZN34_INTERNAL_dbf0c414_4_k_cu_174b1e324cuda3std6ranges3__45__cpo3endE[1];
.global .align 1 .b8 _ZN34_INTERNAL_dbf0c414_4_k_cu_174b1e324cuda3std6ranges3__45__cpo6cbeginE[1];
.global .align 1 .b8 _ZN34_INTERNAL_dbf0c414_4_k_cu_174b1e324cuda3std6ranges3__45__cpo4cendE[1];
.global .align 1 .b8 _ZN34_INTERNAL_dbf0c414_4_k_cu_174b1e324cuda3std6ranges3__45__cpo7advanceE[1];
.global .align 1 .b8 _ZN34_INTERNAL_dbf0c414_4_k_cu_174b1e324cuda3std6ranges3__45__cpo9iter_swapE[1];
.global .align 1 .b8 _ZN34_INTERNAL_dbf0c414_4_k_cu_174b1e324cuda3std6ranges3__45__cpo4nextE[1];
.global .align 1 .b8 _ZN34_INTERNAL_dbf0c414_4_k_cu_174b1e324cuda3std6ranges3__45__cpo4prevE[1];
.global .align 1 .b8 _ZN34_INTERNAL_dbf0c414_4_k_cu_174b1e324cuda3std6ranges3__45__cpo4dataE[1];
.global .align 1 .b8 _ZN34_INTERNAL_dbf0c414_4_k_cu_174b1e324cuda3std6ranges3__45__cpo5cdataE[1];
.global .align 1 .b8 _ZN34_INTERNAL_dbf0c414_4_k_cu_174b1e324cuda3std6ranges3__45__cpo4sizeE[1];
.global .align 1 .b8 _ZN34_INTERNAL_dbf0c414_4_k_cu_174b1e324cuda3std6ranges3__45__cpo5ssizeE[1];
.global .align 1 .b8 _ZN34_INTERNAL_dbf0c414_4_k_cu_174b1e324cuda3std6ranges3__45__cpo8distanceE[1];
.global .align 1 .b8 _ZN34_INTERNAL_dbf0c414_4_k_cu_174b1e326thrust24THRUST_300001_SM_1000_NS8cuda_cub3parE[1];
.global .align 1 .b8 _ZN34_INTERNAL_dbf0c414_4_k_cu_174b1e326thrust24THRUST_300001_SM_1000_NS8cuda_cub10par_nosyncE[1];
.global .align 1 .b8 _ZN34_INTERNAL_dbf0c414_4_k_cu_174b1e326thrust24THRUST_300001_SM_1000_NS6system6detail10sequential3seqE[1];
.global .align 1 .b8 _ZN34_INTERNAL_dbf0c414_4_k_cu_174b1e326thrust24THRUST_300001_SM_1000_NS6system3cpp3parE[1];
.global .align 1 .b8 _ZN34_INTERNAL_dbf0c414_4_k_cu_174b1e326thrust24THRUST_300001_SM_1000_NS12placeholders2_1E[1];
.global .align 1 .b8 _ZN34_INTERNAL_dbf0c414_4_k_cu_174b1e326thrust24THRUST_300001_SM_1000_NS12placeholders2_2E[1];
.global .align 1 .b8 _ZN34_INTERNAL_dbf0c414_4_k_cu_174b1e326thrust24THRUST_300001_SM_1000_NS12placeholders2_3E[1];
.global .align 1 .b8 _ZN34_INTERNAL_dbf0c414_4_k_cu_174b1e326thrust24THRUST_300001_SM_1000_NS12placeholders2_4E[1];
.global .align 1 .b8 _ZN34_INTERNAL_dbf0c414_4_k_cu_174b1e326thrust24THRUST_300001_SM_1000_NS12placeholders2_5E[1];
.global .align 1 .b8 _ZN34_INTERNAL_dbf0c414_4_k_cu_174b1e326thrust24THRUST_300001_SM_1000_NS12placeholders2_6E[1];
.global .align 1 .b8 _ZN34_INTERNAL_dbf0c414_4_k_cu_174b1e326thrust24THRUST_300001_SM_1000_NS12placeholders2_7E[1];
.global .align 1 .b8 _ZN34_INTERNAL_dbf0c414_4_k_cu_174b1e326thrust24THRUST_300001_SM_1000_NS12placeholders2_8E[1];
.global .align 1 .b8 _ZN34_INTERNAL_dbf0c414_4_k_cu_174b1e326thrust24THRUST_300001_SM_1000_NS12placeholders2_9E[1];
.global .align 1 .b8 _ZN34_INTERNAL_dbf0c414_4_k_cu_174b1e326thrust24THRUST_300001_SM_1000_NS12placeholders3_10E[1];
.global .align 1 .b8 _ZN34_INTERNAL_dbf0c414_4_k_cu_174b1e326thrust24THRUST_300001_SM_1000_NS3seqE[1];
.global .align 1 .b8 _ZN34_INTERNAL_dbf0c414_4_k_cu_174b1e326thrust24THRUST_300001_SM_1000_NS6deviceE[1];

.visible .entry _Z12binarySearchPffPii(
	.param .u64 .ptr .align 1 _Z12binarySearchPffPii_param_0,
	.param .f32 _Z12binarySearchPffPii_param_1,
	.param .u64 .ptr .align 1 _Z12binarySearchPffPii_param_2,
	.param .u32 _Z12binarySearchPffPii_param_3
)
{
	.reg .pred 	%p<5>;
	.reg .b32 	%r<21>;
	.reg .b32 	%f<3>;
	.reg .b64 	%rd<7>;

	ld.param.u64 	%rd2, [_Z12binarySearchPffPii_param_0];
	ld.param.f32 	%f2, [_Z12binarySearchPffPii_param_1];
	ld.param.u64 	%rd3, [_Z12binarySearchPffPii_param_2];
	ld.param.u32 	%r8, [_Z12binarySearchPffPii_param_3];
	setp.lt.s32 	%p1, %r8, 1;
	mov.b32 	%r9, -1;
	mov.u32 	%r20, %r9;
	@%p1 bra 	$L__BB0_4;
	add.s32 	%r18, %r8, -1;
	cvta.to.global.u64 	%rd1, %rd2;
	mov.b32 	%r19, 0;
$L__BB0_2:
	sub.s32 	%r11, %r18, %r19;
	shr.u32 	%r12, %r11, 31;
	add.s32 	%r13, %r11, %r12;
	shr.s32 	%r14, %r13, 1;
	add.s32 	%r20, %r14, %r19;
	mul.wide.s32 	%rd4, %r20, 4;
	add.s64 	%rd5, %rd1, %rd4;
	ld.global.f32 	%f1, [%rd5];
	setp.eq.f32 	%p2, %f1, %f2;
	@%p2 bra 	$L__BB0_4;
	setp.lt.f32 	%p3, %f1, %f2;
	add.s32 	%r16, %r20, 1;
	add.s32 	%r17, %r20, -1;
	selp.b32 	%r19, %r16, %r19, %p3;
	selp.b32 	%r18, %r18, %r17, %p3;
	setp.le.s32 	%p4, %r19, %r18;
	mov.u32 	%r20, %r9;
	@%p4 bra 	$L__BB0_2;
$L__BB0_4:
	cvta.to.global.u64 	%rd6, %rd3;
	st.global.u32 	[%rd6], %r20;
	ret;

}
	// .globl	_ZN3cub18CUB_300001_SM_10006detail11EmptyKernelIvEEvv
.visible .entry _ZN3cub18CUB_300001_SM_10006detail11EmptyKernelIvEEvv()
{


	ret;

}
	// .globl	_ZN3cub18CUB_300001_SM_10006detail10radix_sort31DeviceRadixSortSingleTileKernelINS1_5radix10policy_hubIfNS0_8NullTypeEyE10Policy1000ELNS0_9SortOrderE0EfS6_yNS1_21identity_decomposer_tEEEvPKT1_PSB_PKT2_PSF_T3_iiT4_
.visible .entry _ZN3cub18CUB_300001_SM_10006detail10radix_sort31DeviceRadixSortSingleTileKernelINS1_5radix10policy_hubIfNS0_8NullTypeEyE10Policy1000ELNS0_9SortOrderE0EfS6_yNS1_21identity_decomposer_tEEEvPKT1_PSB_PKT2_PSF_T3_iiT4_(
	.param .u64 .ptr .align 1 _ZN3cub18CUB_300001_SM_10006detail10radix_sort31DeviceRadixSortSingleTileKernelINS1_5radix10policy_hubIfNS0_8NullTypeEyE10Policy1000ELNS0_9SortOrderE0EfS6_yNS1_21identity_decomposer_tEEEvPKT1_PSB_PKT2_PSF_T3_iiT4__param_0,
	.param .u64 .ptr .align 1 _ZN3cub18CUB_300001_SM_10006detail10radix_sort31DeviceRadixSortSingleTileKernelINS1_5radix10policy_hubIfNS0_8NullTypeEyE10Policy1000ELNS0_9SortOrderE0EfS6_yNS1_21identity_decomposer_tEEEvPKT1_PSB_PKT2_PSF_T3_iiT4__param_1,
	.param .u64 .ptr .align 1 _ZN3cub18CUB_300001_SM_10006detail10radix_sort31DeviceRadixSortSingleTileKernelINS1_5radix10policy_hubIfNS0_8NullTypeEyE10Policy1000ELNS0_9SortOrderE0EfS6_yNS1_21identity_decomposer_tEEEvPKT1_PSB_PKT2_PSF_T3_iiT4__param_2,
	.param .u64 .ptr .align 1 _ZN3cub18CUB_300001_SM_10006detail10radix_sort31DeviceRadixSortSingleTileKernelINS1_5radix10policy_hubIfNS0_8NullTypeEyE10Policy1000ELNS0_9SortOrderE0EfS6_yNS1_21identity_decomposer_tEEEvPKT1_PSB_PKT2_PSF_T3_iiT4__param_3,
	.param .u64 _ZN3cub18CUB_300001_SM_10006detail10radix_sort31DeviceRadixSortSingleTileKernelINS1_5radix10policy_hubIfNS0_8NullTypeEyE10Policy1000ELNS0_9SortOrderE0EfS6_yNS1_21identity_decomposer_tEEEvPKT1_PSB_PKT2_PSF_T3_iiT4__param_4,
	.param .u32 _ZN3cub18CUB_300001_SM_10006detail10radix_sort31DeviceRadixSortSingleTileKernelINS1_5radix10policy_hubIfNS0_8NullTypeEyE10Policy1000ELNS0_9SortOrderE0EfS6_yNS1_21identity_decomposer_tEEEvPKT1_PSB_PKT2_PSF_T3_iiT4__param_5,
	.param .u32 _ZN3cub18CUB_300001_SM_10006detail10radix_sort31DeviceRadixSortSingleTileKernelINS1_5radix10policy_hubIfNS0_8NullTypeEyE10Policy1000ELNS0_9SortOrderE0EfS6_yNS1_21identity_decomposer_tEEEvPKT1_PSB_PKT2_PSF_T3_iiT4__param_6,
	.param .align 1 .b8 _ZN3cub18CUB_300001_SM_10006detail10radix_sort31DeviceRadixSortSingleTileKernelINS1_5radix10policy_hubIfNS0_8NullTypeEyE10Policy1000ELNS0_9SortOrderE0EfS6_yNS1_21identity_decomposer_tEEEvPKT1_PSB_PKT2_PSF_T3_iiT4__param_7[1]
)
.maxntid 256
.minnctapersm 1
{
	.reg .pred 	%p<109>;
	.reg .b16 	%rs<39>;
	.reg .b32 	%r<782>;
	.reg .b64 	%rd<29>;
	// demoted variable
	.shared .align 16 .b8 _ZZN3cub18CUB_300001_SM_10006detail10radix_sort31DeviceRadixSortSingleTileKernelINS1_5radix10policy_hubIfNS0_8NullTypeEyE10Policy1000ELNS0_9SortOrderE0EfS6_yNS1_21identity_decomposer_tEEEvPKT1_PSB_PKT2_PSF_T3_iiT4_E12temp_storage[33856];
	ld.param.u64 	%rd5, [_ZN3cub18CUB_300001_SM_10006detail10radix_sort31DeviceRadixSortSingleTileKernelINS1_5radix10policy_hubIfNS0_8NullTypeEyE10Policy1000ELNS0_9SortOrderE0EfS6_yNS1_21identity_decomposer_tEEEvPKT1_PSB_PKT2_PSF_T3_iiT4__param_0];
	ld.param.u64 	%rd3, [_ZN3cub18CUB_300001_SM_10006detail10radix_sort31DeviceRadixSortSingleTileKernelINS1_5radix10policy_hubIfNS0_8NullTypeEyE10Policy1000ELNS0_9SortOrderE0EfS6_yNS1_21identity_decomposer_tEEEvPKT1_PSB_PKT2_PSF_T3_iiT4__param_1];
	ld.param.u64 	%rd4, [_ZN3cub18CUB_300001_SM_10006detail10radix_sort31DeviceRadixSortSingleTileKernelINS1_5radix10policy_hubIfNS0_8NullTypeEyE10Policy1000ELNS0_9SortOrderE0EfS6_yNS1_21identity_decomposer_tEEEvPKT1_PSB_PKT2_PSF_T3_iiT4__param_4];
	ld.param.u32 	%r208, [_ZN3cub18CUB_300001_SM_10006detail10radix_sort31DeviceRadixSortSingleTileKernelINS1_5radix10policy_hubIfNS0_8NullTypeEyE10Policy1000ELNS0_9SortOrderE0EfS6_yNS1_21identity_decomposer_tEEEvPKT1_PSB_PKT2_PSF_T3_iiT4__param_5];
	ld.param.u32 	%r209, [_ZN3cub18CUB_300001_SM_10006detail10radix_sort31DeviceRadixSortSingleTileKernelINS1_5radix10policy_hubIfNS0_8NullTypeEyE10Policy1000ELNS0_9SortOrderE0EfS6_yNS1_21identity_decomposer_tEEEvPKT1_PSB_PKT2_PSF_T3_iiT4__param_6];
	cvta.to.global.u64 	%rd6, %rd5;
	cvt.u32.u64 	%r1, %rd4;
	mov.u32 	%r2, %tid.x;
	mul.lo.s32 	%r3, %r2, 19;
	setp.ge.s32 	%p1, %r3, %r1;
	mul.wide.u32 	%rd7, %r3, 4;
	add.s64 	%rd1, %rd6, %rd7;
	mov.b32 	%r740, 2147483647;
	@%p1 bra 	$L__BB2_2;
	ld.global.u32 	%r740, [%rd1];
$L__BB2_2:
	add.s32 	%r212, %r3, 1;
	setp.ge.s32 	%p2, %r212, %r1;
	mov.b32 	%r741, 2147483647;
	@%p2 bra 	$L__BB2_4;
	ld.global.u32 	%r741, [%rd1+4];
$L__BB2_4:
	add.s32 	%r214, %r3, 2;
	setp.ge.s32 	%p3, %r214, %r1;
	mov.b32 	%r742, 2147483647;
	@%p3 bra 	$L__BB2_6;
	ld.global.u32 	%r742, [%rd1+8];
$L__BB2_6:
	add.s32 	%r216, %r3, 3;
	setp.ge.s32 	%p4, %r216, %r1;
	mov.b32 	%r743, 2147483647;
	@%p4 bra 	$L__BB2_8;
	ld.global.u32 	%r743, [%rd1+12];
$L__BB2_8:
	add.s32 	%r218, %r3, 4;
	setp.ge.s32 	%p5, %r218, %r1;
	mov.b32 	%r744, 2147483647;
	@%p5 bra 	$L__BB2_10;
	ld.global.u32 	%r744, [%rd1+16];
$L__BB2_10:
	add.s32 	%r220, %r3, 5;
	setp.ge.s32 	%p6, %r220, %r1;
	mov.b32 	%r745, 2147483647;
	@%p6 bra 	$L__BB2_12;
	ld.global.u32 	%r745, [%rd1+20];
$L__BB2_12:
	add.s32 	%r222, %r3, 6;
	setp.ge.s32 	%p7, %r222, %r1;
	mov.b32 	%r746, 2147483647;
	@%p7 bra 	$L__BB2_14;
	ld.global.u32 	%r746, [%rd1+24];
$L__BB2_14:
	add.s32 	%r224, %r3, 7;
	setp.ge.s32 	%p8, %r224, %r1;
	mov.b32 	%r747, 2147483647;
	@%p8 bra 	$L__BB2_16;
	ld.global.u32 	%r747, [%rd1+28];
$L__BB2_16:
	add.s32 	%r226, %r3, 8;
	setp.ge.s32 	%p9, %r226, %r1;
	mov.b32 	%r748, 2147483647;
	@%p9 bra 	$L__BB2_18;
	ld.global.u32 	%r748, [%rd1+32];
$L__BB2_18:
	add.s32 	%r228, %r3, 9;
	setp.ge.s32 	%p10, %r228, %r1;
	mov.b32 	%r749, 2147483647;
	@%p10 bra 	$L__BB2_20;
	ld.global.u32 	%r749, [%rd1+36];
$L__BB2_20:
	add.s32 	%r230, %r3, 10;
	setp.ge.s32 	%p11, %r230, %r1;
	mov.b32 	%r750, 2147483647;
	@%p11 bra 	$L__BB2_22;
	ld.global.u32 	%r750, [%rd1+40];
$L__BB2_22:
	add.s32 	%r232, %r3, 11;
	setp.ge.s32 	%p12, %r232, %r1;
	mov.b32 	%r751, 2147483647;
	@%p12 bra 	$L__BB2_24;
	ld.global.u32 	%r751, [%rd1+44];
$L__BB2_24:
	add.s32 	%r234, %r3, 12;
	setp.ge.s32 	%p13, %r234, %r1;
	mov.b32 	%r752, 2147483647;
	@%p13 bra 	$L__BB2_26;
	ld.global.u32 	%r752, [%rd1+48];
$L__BB2_26:
	add.s32 	%r236, %r3, 13;
	setp.ge.s32 	%p14, %r236, %r1;
	mov.b32 	%r753, 2147483647;
	@%p14 bra 	$L__BB2_28;
	ld.global.u32 	%r753, [%rd1+52];
$L__BB2_28:
	add.s32 	%r238, %r3, 14;
	setp.ge.s32 	%p15, %r238, %r1;
	mov.b32 	%r754, 2147483647;
	@%p15 bra 	$L__BB2_30;
	ld.global.u32 	%r754, [%rd1+56];
$L__BB2_30:
	add.s32 	%r240, %r3, 15;
	setp.ge.s32 	%p16, %r240, %r1;
	mov.b32 	%r755, 2147483647;
	@%p16 bra 	$L__BB2_32;
	ld.global.u32 	%r755, [%rd1+60];
$L__BB2_32:
	add.s32 	%r242, %r3, 16;
	setp.ge.s32 	%p17, %r242, %r1;
	mov.b32 	%r756, 2147483647;
	@%p17 bra 	$L__BB2_34;
	ld.global.u32 	%r756, [%rd1+64];
$L__BB2_34:
	add.s32 	%r244, %r3, 17;
	setp.ge.s32 	%p18, %r244, %r1;
	mov.b32 	%r757, 2147483647;
	@%p18 bra 	$L__BB2_36;
	ld.global.u32 	%r757, [%rd1+68];
$L__BB2_36:
	add.s32 	%r246, %r3, 18;
	setp.ge.s32 	%p19, %r246, %r1;
	mov.b32 	%r758, 2147483647;
	@%p19 bra 	$L__BB2_38;
	ld.global.u32 	%r758, [%rd1+72];
$L__BB2_38:
	bar.sync 	0;
	setp.gt.s32 	%p20, %r740, -1;
	selp.b32 	%r248, -2147483648, -1, %p20;
	xor.b32  	%r779, %r248, %r740;
	setp.gt.s32 	%p21, %r741, -1;
	selp.b32 	%r249, -2147483648, -1, %p21;
	xor.b32  	%r778, %r249, %r741;
	setp.gt.s32 	%p22, %r742, -1;
	selp.b32 	%r250, -2147483648, -1, %p22;
	xor.b32  	%r777, %r250, %r742;
	setp.gt.s32 	%p23, %r743, -1;
	selp.b32 	%r251, -2147483648, -1, %p23;
	xor.b32  	%r776, %r251, %r743;
	setp.gt.s32 	%p24, %r744, -1;
	selp.b32 	%r252, -2147483648, -1, %p24;
	xor.b32  	%r775, %r252, %r744;
	setp.gt.s32 	%p25, %r745, -1;
	selp.b32 	%r253, -2147483648, -1, %p25;
	xor.b32  	%r774, %r253, %r745;
	setp.gt.s32 	%p26, %r746, -1;
	selp.b32 	%r254, -2147483648, -1, %p26;
	xor.b32  	%r773, %r254, %r746;
	setp.gt.s32 	%p27, %r747, -1;
	selp.b32 	%r255, -2147483648, -1, %p27;
	xor.b32  	%r772, %r255, %r747;
	setp.gt.s32 	%p28, %r748, -1;
	selp.b32 	%r256, -2147483648, -1, %p28;
	xor.b32  	%r771, %r256, %r748;
	setp.gt.s32 	%p29, %r749, -1;
	selp.b32 	%r257, -2147483648, -1, %p29;
	xor.b32  	%r770, %r257, %r749;
	setp.gt.s32 	%p30, %r750, -1;
	selp.b32 	%r258, -2147483648, -1, %p30;
	xor.b32  	%r769, %r258, %r750;
	setp.gt.s32 	%p31, %r751, -1;
	selp.b32 	%r259, -2147483648, -1, %p31;
	xor.b32  	%r768, %r259, %r751;
	setp.gt.s32 	%p32, %r752, -1;
	selp.b32 	%r260, -2147483648, -1, %p32;
	xor.b32  	%r767, %r260, %r752;
	setp.gt.s32 	%p33, %r753, -1;
	selp.b32 	%r261, -2147483648, -1, %p33;
	xor.b32  	%r766, %r261, %r753;
	setp.gt.s32 	%p34, %r754, -1;
	selp.b32 	%r262, -2147483648, -1, %p34;
	xor.b32  	%r765, %r262, %r754;
	setp.gt.s32 	%p35, %r755, -1;
	selp.b32 	%r263, -2147483648, -1, %p35;
	xor.b32  	%r764, %r263, %r755;
	setp.gt.s32 	%p36, %r756, -1;
	selp.b32 	%r264, -2147483648, -1, %p36;
	xor.b32  	%r763, %r264, %r756;
	setp.gt.s32 	%p37, %r757, -1;
	selp.b32 	%r265, -2147483648, -1, %p37;
	xor.b32  	%r762, %r265, %r757;
	setp.gt.s32 	%p38, %r758, -1;
	selp.b32 	%r266, -2147483648, -1, %p38;
	xor.b32  	%r761, %r266, %r758;
	shr.u32 	%r61, %r2, 5;
	shl.b32 	%r267, %r2, 2;
	mov.u32 	%r268, _ZZN3cub18CUB_300001_SM_10006detail10radix_sort31DeviceRadixSortSingleTileKernelINS1_5radix10policy_hubIfNS0_8NullTypeEyE10Policy1000ELNS0_9SortOrderE0EfS6_yNS1_21identity_decomposer_tEEEvPKT1_PSB_PKT2_PSF_T3_iiT4_E12temp_storage;
	add.s32 	%r62, %r268, %r267;
	shl.b32 	%r269, %r2, 7;
	add.s32 	%r63, %r62, %r269;
	shl.b32 	%r270, %r61, 2;
	add.s32 	%r271, %r268, %r270;
	add.s32 	%r64, %r271, 33792;
	mad.lo.s32 	%r65, %r2, -56, %r63;
	add.s32 	%r760, %r208, 6;
	sub.s32 	%r759, %r209, %r208;
$L__BB2_39:
	add.s32 	%r331, %r760, -6;
	min.s32 	%r274, %r759, 6;
	mov.b32 	%r360, 0;
	st.shared.u32 	[%r62], %r360;
	st.shared.u32 	[%r62+1024], %r360;
	st.shared.u32 	[%r62+2048], %r360;
	st.shared.u32 	[%r62+3072], %r360;
	st.shared.u32 	[%r62+4096], %r360;
	st.shared.u32 	[%r62+5120], %r360;
	st.shared.u32 	[%r62+6144], %r360;
	st.shared.u32 	[%r62+7168], %r360;
	st.shared.u32 	[%r62+8192], %r360;
	st.shared.u32 	[%r62+9216], %r360;
	st.shared.u32 	[%r62+10240], %r360;
	st.shared.u32 	[%r62+11264], %r360;
	st.shared.u32 	[%r62+12288], %r360;
	st.shared.u32 	[%r62+13312], %r360;
	st.shared.u32 	[%r62+14336], %r360;
	st.shared.u32 	[%r62+15360], %r360;
	st.shared.u32 	[%r62+16384], %r360;
	st.shared.u32 	[%r62+17408], %r360;
	st.shared.u32 	[%r62+18432], %r360;
	st.shared.u32 	[%r62+19456], %r360;
	st.shared.u32 	[%r62+20480], %r360;
	st.shared.u32 	[%r62+21504], %r360;
	st.shared.u32 	[%r62+22528], %r360;
	st.shared.u32 	[%r62+23552], %r360;
	st.shared.u32 	[%r62+24576], %r360;
	st.shared.u32 	[%r62+25600], %r360;
	st.shared.u32 	[%r62+26624], %r360;
	st.shared.u32 	[%r62+27648], %r360;
	st.shared.u32 	[%r62+28672], %r360;
	st.shared.u32 	[%r62+29696], %r360;
	st.shared.u32 	[%r62+30720], %r360;
	st.shared.u32 	[%r62+31744], %r360;
	st.shared.u32 	[%r62+32768], %r360;
	// begin inline asm
	bmsk.clamp.b32 %r272, %r360, %r274;
	// end inline asm
	setp.eq.s32 	%p39, %r779, 2147483647;
	selp.b32 	%r276, -2147483648, %r779, %p39;
	// begin inline asm
	shr.b32 %r275, %r276, %r331;
	// end inline asm
	and.b32  	%r363, %r272, %r275;
	shl.b32 	%r364, %r363, 10;
	and.b32  	%r365, %r364, 31744;
	add.s32 	%r366, %r62, %r365;
	shr.u32 	%r367, %r363, 4;
	and.b32  	%r368, %r367, 268435454;
	add.s32 	%r90, %r366, %r368;
	ld.shared.u16 	%rs1, [%r90];
	add.s16 	%rs20, %rs1, 1;
	st.shared.u16 	[%r90], %rs20;
	setp.eq.s32 	%p40, %r778, 2147483647;
	selp.b32 	%r279, -2147483648, %r778, %p40;
	// begin inline asm
	shr.b32 %r278, %r279, %r331;
	// end inline asm
	and.b32  	%r369, %r272, %r278;
	shl.b32 	%r370, %r369, 10;
	and.b32  	%r371, %r370, 31744;
	add.s32 	%r372, %r62, %r371;
	shr.u32 	%r373, %r369, 4;
	and.b32  	%r374, %r373, 268435454;
	add.s32 	%r91, %r372, %r374;
	ld.shared.u16 	%rs2, [%r91];
	add.s16 	%rs21, %rs2, 1;
	st.shared.u16 	[%r91], %rs21;
	setp.eq.s32 	%p41, %r777, 2147483647;
	selp.b32 	%r282, -2147483648, %r777, %p41;
	// begin inline asm
	shr.b32 %r281, %r282, %r331;
	// end inline asm
	and.b32  	%r375, %r272, %r281;
	shl.b32 	%r376, %r375, 10;
	and.b32  	%r377, %r376, 31744;
	add.s32 	%r378, %r62, %r377;
	shr.u32 	%r379, %r375, 4;
	and.b32  	%r380, %r379, 268435454;
	add.s32 	%r92, %r378, %r380;
	ld.shared.u16 	%rs3, [%r92];
	add.s16 	%rs22, %rs3, 1;
	st.shared.u16 	[%r92], %rs22;
	setp.eq.s32 	%p42, %r776, 2147483647;
	selp.b32 	%r285, -2147483648, %r776, %p42;
	// begin inline asm
	shr.b32 %r284, %r285, %r331;
	// end inline asm
	and.b32  	%r381, %r272, %r284;
	shl.b32 	%r382, %r381, 10;
	and.b32  	%r383, %r382, 31744;
	add.s32 	%r384, %r62, %r383;
	shr.u32 	%r385, %r381, 4;
	and.b32  	%r386, %r385, 268435454;
	add.s32 	%r93, %r384, %r386;
	ld.shared.u16 	%rs4, [%r93];
	add.s16 	%rs23, %rs4, 1;
	st.shared.u16 	[%r93], %rs23;
	setp.eq.s32 	%p43, %r775, 2147483647;
	selp.b32 	%r288, -2147483648, %r775, %p43;
	// begin inline asm
	shr.b32 %r287, %r288, %r331;
	// end inline asm
	and.b32  	%r387, %r272, %r287;
	shl.b32 	%r388, %r387, 10;
	and.b32  	%r389, %r388, 31744;
	add.s32 	%r390, %r62, %r389;
	shr.u32 	%r391, %r387, 4;
	and.b32  	%r392, %r391, 268435454;
	add.s32 	%r94, %r390, %r392;
	ld.shared.u16 	%rs5, [%r94];
	add.s16 	%rs24, %rs5, 1;
	st.shared.u16 	[%r94], %rs24;
	setp.eq.s32 	%p44, %r774, 2147483647;
	selp.b32 	%r291, -2147483648, %r774, %p44;
	// begin inline asm
	shr.b32 %r290, %r291, %r331;
	// end inline asm
	and.b32  	%r393, %r272, %r290;
	shl.b32 	%r394, %r393, 10;
	and.b32  	%r395, %r394, 31744;
	add.s32 	%r396, %r62, %r395;
	shr.u32 	%r397, %r393, 4;
	and.b32  	%r398, %r397, 268435454;
	add.s32 	%r95, %r396, %r398;
	ld.shared.u16 	%rs6, [%r95];
	add.s16 	%rs25, %rs6, 1;
	st.shared.u16 	[%r95], %rs25;
	setp.eq.s32 	%p45, %r773, 2147483647;
	selp.b32 	%r294, -2147483648, %r773, %p45;
	// begin inline asm
	shr.b32 %r293, %r294, %r331;
	// end inline asm
	and.b32  	%r399, %r272, %r293;
	shl.b32 	%r400, %r399, 10;
	and.b32  	%r401, %r400, 31744;
	add.s32 	%r402, %r62, %r401;
	shr.u32 	%r403, %r399, 4;
	and.b32  	%r404, %r403, 268435454;
	add.s32 	%r96, %r402, %r404;
	ld.shared.u16 	%rs7, [%r96];
	add.s16 	%rs26, %rs7, 1;
	st.shared.u16 	[%r96], %rs26;
	setp.eq.s32 	%p46, %r772, 2147483647;
	selp.b32 	%r297, -2147483648, %r772, %p46;
	// begin inline asm
	shr.b32 %r296, %r297, %r331;
	// end inline asm
	and.b32  	%r405, %r272, %r296;
	shl.b32 	%r406, %r405, 10;
	and.b32  	%r407, %r406, 31744;
	add.s32 	%r408, %r62, %r407;
	shr.u32 	%r409, %r405, 4;
	and.b32  	%r410, %r409, 268435454;
	add.s32 	%r97, %r408, %r410;
	ld.shared.u16 	%rs8, [%r97];
	add.s16 	%rs27, %rs8, 1;
	st.shared.u16 	[%r97], %rs27;
	setp.eq.s32 	%p47, %r771, 2147483647;
	selp.b32 	%r300, -2147483648, %r771, %p47;
	// begin inline asm
	shr.b32 %r299, %r300, %r331;
	// end inline asm
	and.b32  	%r411, %r272, %r299;
	shl.b32 	%r412, %r411, 10;
	and.b32  	%r413, %r412, 31744;
	add.s32 	%r414, %r62, %r413;
	shr.u32 	%r415, %r411, 4;
	and.b32  	%r416, %r415, 268435454;
	add.s32 	%r98, %r414, %r416;
	ld.shared.u16 	%rs9, [%r98];
	add.s16 	%rs28, %rs9, 1;
	st.shared.u16 	[%r98], %rs28;
	setp.eq.s32 	%p48, %r770, 2147483647;
	selp.b32 	%r303, -2147483648, %r770, %p48;
	// begin inline asm
	shr.b32 %r302, %r303, %r331;
	// end inline asm
	and.b32  	%r417, %r272, %r302;
	shl.b32 	%r418, %r417, 10;
	and.b32  	%r419, %r418, 31744;
	add.s32 	%r420, %r62, %r419;
	shr.u32 	%r421, %r417, 4;
	and.b32  	%r422, %r421, 268435454;
	add.s32 	%r99, %r420, %r422;
	ld.shared.u16 	%rs10, [%r99];
	add.s16 	%rs29, %rs10, 1;
	st.shared.u16 	[%r99], %rs29;
	setp.eq.s32 	%p49, %r769, 2147483647;
	selp.b32 	%r306, -2147483648, %r769, %p49;
	// begin inline asm
	shr.b32 %r305, %r306, %r331;
	// end inline asm
	and.b32  	%r423, %r272, %r305;
	shl.b32 	%r424, %r423, 10;
	and.b32  	%r425, %r424, 31744;
	add.s32 	%r426, %r62, %r425;
	shr.u32 	%r427, %r423, 4;
	and.b32  	%r428, %r427, 268435454;
	add.s32 	%r100, %r426, %r428;
	ld.shared.u16 	%rs11, [%r100];
	add.s16 	%rs30, %rs11, 1;
	st.shared.u16 	[%r100], %rs30;
	setp.eq.s32 	%p50, %r768, 2147483647;
	selp.b32 	%r309, -2147483648, %r768, %p50;
	// begin inline asm
	shr.b32 %r308, %r309, %r331;
	// end inline asm
	and.b32  	%r429, %r272, %r308;
	shl.b32 	%r430, %r429, 10;
	and.b32  	%r431, %r430, 31744;
	add.s32 	%r432, %r62, %r431;
	shr.u32 	%r433, %r429, 4;
	and.b32  	%r434, %r433, 268435454;
	add.s32 	%r101, %r432, %r434;
	ld.shared.u16 	%rs12, [%r101];
	add.s16 	%rs31, %rs12, 1;
	st.shared.u16 	[%r101], %rs31;
	setp.eq.s32 	%p51, %r767, 2147483647;
	selp.b32 	%r312, -2147483648, %r767, %p51;
	// begin inline asm
	shr.b32 %r311, %r312, %r331;
	// end inline asm
	and.b32  	%r435, %r272, %r311;
	shl.b32 	%r436, %r435, 10;
	and.b32  	%r437, %r436, 31744;
	add.s32 	%r438, %r62, %r437;
	shr.u32 	%r439, %r435, 4;
	and.b32  	%r440, %r439, 268435454;
	add.s32 	%r102, %r438, %r440;
	ld.shared.u16 	%rs13, [%r102];
	add.s16 	%rs32, %rs13, 1;
	st.shared.u16 	[%r102], %rs32;
	setp.eq.s32 	%p52, %r766, 2147483647;
	selp.b32 	%r315, -2147483648, %r766, %p52;
	// begin inline asm
	shr.b32 %r314, %r315, %r331;
	// end inline asm
	and.b32  	%r441, %r272, %r314;
	shl.b32 	%r442, %r441, 10;
	and.b32  	%r443, %r442, 31744;
	add.s32 	%r444, %r62, %r443;
	shr.u32 	%r445, %r441, 4;
	and.b32  	%r446, %r445, 268435454;
	add.s32 	%r103, %r444, %r446;
	ld.shared.u16 	%rs14, [%r103];
	add.s16 	%rs33, %rs14, 1;
	st.shared.u16 	[%r103], %rs33;
	setp.eq.s32 	%p53, %r765, 2147483647;
	selp.b32 	%r318, -2147483648, %r765, %p53;
	// begin inline asm
	shr.b32 %r317, %r318, %r331;
	// end inline asm
	and.b32  	%r447, %r272, %r317;
	shl.b32 	%r448, %r447, 10;
	and.b32  	%r449, %r448, 31744;
	add.s32 	%r450, %r62, %r449;
	shr.u32 	%r451, %r447, 4;
	and.b32  	%r452, %r451, 268435454;
	add.s32 	%r104, %r450, %r452;
	ld.shared.u16 	%rs15, [%r104];
	add.s16 	%rs34, %rs15, 1;
	st.shared.u16 	[%r104], %rs34;
	setp.eq.s32 	%p54, %r764, 2147483647;
	selp.b32 	%r321, -2147483648, %r764, %p54;
	// begin inline asm
	shr.b32 %r320, %r321, %r331;
	// end inline asm
	and.b32  	%r453, %r272, %r320;
	shl.b32 	%r454, %r453, 10;
	and.b32  	%r455, %r454, 31744;
	add.s32 	%r456, %r62, %r455;
	shr.u32 	%r457, %r453, 4;
	and.b32  	%r458, %r457, 268435454;
	add.s32 	%r105, %r456, %r458;
	ld.shared.u16 	%rs16, [%r105];
	add.s16 	%rs35, %rs16, 1;
	st.shared.u16 	[%r105], %rs35;
	setp.eq.s32 	%p55, %r763, 2147483647;
	selp.b32 	%r324, -2147483648, %r763, %p55;
	// begin inline asm
	shr.b32 %r323, %r324, %r331;
	// end inline asm
	and.b32  	%r459, %r272, %r323;
	shl.b32 	%r460, %r459, 10;
	and.b32  	%r461, %r460, 31744;
	add.s32 	%r462, %r62, %r461;
	shr.u32 	%r463, %r459, 4;
	and.b32  	%r464, %r463, 268435454;
	add.s32 	%r106, %r462, %r464;
	ld.shared.u16 	%rs17, [%r106];
	add.s16 	%rs36, %rs17, 1;
	st.shared.u16 	[%r106], %rs36;
	setp.eq.s32 	%p56, %r762, 2147483647;
	selp.b32 	%r327, -2147483648, %r762, %p56;
	// begin inline asm
	shr.b32 %r326, %r327, %r331;
	// end inline asm
	and.b32  	%r465, %r272, %r326;
	shl.b32 	%r466, %r465, 10;
	and.b32  	%r467, %r466, 31744;
	add.s32 	%r468, %r62, %r467;
	shr.u32 	%r469, %r465, 4;
	and.b32  	%r470, %r469, 268435454;
	add.s32 	%r107, %r468, %r470;
	ld.shared.u16 	%rs18, [%r107];
	add.s16 	%rs37, %rs18, 1;
	st.shared.u16 	[%r107], %rs37;
	setp.eq.s32 	%p57, %r761, 2147483647;
	selp.b32 	%r330, -2147483648, %r761, %p57;
	// begin inline asm
	shr.b32 %r329, %r330, %r331;
	// end inline asm
	and.b32  	%r471, %r272, %r329;
	shl.b32 	%r472, %r471, 10;
	and.b32  	%r473, %r472, 31744;
	add.s32 	%r474, %r62, %r473;
	shr.u32 	%r475, %r471, 4;
	and.b32  	%r476, %r475, 268435454;
	add.s32 	%r108, %r474, %r476;
	ld.shared.u16 	%rs19, [%r108];
	add.s16 	%rs38, %rs19, 1;
	st.shared.u16 	[%r108], %rs38;
	bar.sync 	0;
	ld.shared.u32 	%r109, [%r63];
	ld.shared.u32 	%r477, [%r63+4];
	ld.shared.u32 	%r478, [%r63+8];
	ld.shared.u32 	%r479, [%r63+12];
	ld.shared.u32 	%r480, [%r63+16];
	ld.shared.u32 	%r481, [%r63+20];
	ld.shared.u32 	%r482, [%r63+24];
	ld.shared.u32 	%r483, [%r63+28];
	ld.shared.u32 	%r484, [%r63+32];
	ld.shared.u32 	%r485, [%r63+36];
	ld.shared.u32 	%r486, [%r63+40];
	ld.shared.u32 	%r487, [%r63+44];
	ld.shared.u32 	%r488, [%r63+48];
	ld.shared.u32 	%r489, [%r63+52];
	ld.shared.u32 	%r490, [%r63+56];
	ld.shared.u32 	%r491, [%r63+60];
	ld.shared.u32 	%r492, [%r63+64];
	ld.shared.u32 	%r493, [%r63+68];
	ld.shared.u32 	%r494, [%r63+72];
	ld.shared.u32 	%r495, [%r63+76];
	ld.shared.u32 	%r496, [%r63+80];
	ld.shared.u32 	%r497, [%r63+84];
	ld.shared.u32 	%r498, [%r63+88];
	ld.shared.u32 	%r499, [%r63+92];
	ld.shared.u32 	%r500, [%r63+96];
	ld.shared.u32 	%r501, [%r63+100];
	ld.shared.u32 	%r502, [%r63+104];
	ld.shared.u32 	%r503, [%r63+108];
	ld.shared.u32 	%r504, [%r63+112];
	ld.shared.u32 	%r505, [%r63+116];
	ld.shared.u32 	%r506, [%r63+120];
	ld.shared.u32 	%r507, [%r63+124];
	ld.shared.u32 	%r508, [%r63+128];
	add.s32 	%r110, %r477, %r109;
	add.s32 	%r111, %r478, %r110;
	add.s32 	%r112, %r479, %r111;
	add.s32 	%r113, %r480, %r112;
	add.s32 	%r114, %r481, %r113;
	add.s32 	%r115, %r482, %r114;
	add.s32 	%r116, %r483, %r115;
	add.s32 	%r117, %r484, %r116;
	add.s32 	%r118, %r485, %r117;
	add.s32 	%r119, %r486, %r118;
	add.s32 	%r120, %r487, %r119;
	add.s32 	%r121, %r488, %r120;
	add.s32 	%r122, %r489, %r121;
	add.s32 	%r123, %r490, %r122;
	add.s32 	%r124, %r491, %r123;
	add.s32 	%r125, %r492, %r124;
	add.s32 	%r126, %r493, %r125;
	add.s32 	%r127, %r494, %r126;
	add.s32 	%r128, %r495, %r127;
	add.s32 	%r129, %r496, %r128;
	add.s32 	%r130, %r497, %r129;
	add.s32 	%r131, %r498, %r130;
	add.s32 	%r132, %r499, %r131;
	add.s32 	%r133, %r500, %r132;
	add.s32 	%r134, %r501, %r133;
	add.s32 	%r135, %r502, %r134;
	add.s32 	%r136, %r503, %r135;
	add.s32 	%r137, %r504, %r136;
	add.s32 	%r138, %r505, %r137;
	add.s32 	%r139, %r506, %r138;
	add.s32 	%r140, %r507, %r139;
	add.s32 	%r337, %r508, %r140;
	// begin inline asm
	mov.u32 %r332, %laneid;
	// end inline asm
	mov.b32 	%r335, 1;
	mov.b32 	%r362, -1;
	// begin inline asm
	{  .reg .u32 r0;  .reg .pred p;  shfl.sync.up.b32 r0|p, %r337, %r335, %r360, %r362;  @p add.u32 r0, r0, %r337;  mov.u32 %r333, r0;}
	// end inline asm
	mov.b32 	%r341, 2;
	// begin inline asm
	{  .reg .u32 r0;  .reg .pred p;  shfl.sync.up.b32 r0|p, %r333, %r341, %r360, %r362;  @p add.u32 r0, r0, %r333;  mov.u32 %r339, r0;}
	// end inline asm
	mov.b32 	%r347, 4;
	// begin inline asm
	{  .reg .u32 r0;  .reg .pred p;  shfl.sync.up.b32 r0|p, %r339, %r347, %r360, %r362;  @p add.u32 r0, r0, %r339;  mov.u32 %r345, r0;}
	// end inline asm
	mov.b32 	%r353, 8;
	// begin inline asm
	{  .reg .u32 r0;  .reg .pred p;  shfl.sync.up.b32 r0|p, %r345, %r353, %r360, %r362;  @p add.u32 r0, r0, %r345;  mov.u32 %r351, r0;}
	// end inline asm
	mov.b32 	%r359, 16;
	// begin inline asm
	{  .reg .u32 r0;  .reg .pred p;  shfl.sync.up.b32 r0|p, %r351, %r359, %r360, %r362;  @p add.u32 r0, r0, %r351;  mov.u32 %r357, r0;}
	// end inline asm
	setp.ne.s32 	%p58, %r332, 31;
	@%p58 bra 	$L__BB2_41;
	st.shared.u32 	[%r64], %r357;
$L__BB2_41:
	sub.s32 	%r509, %r357, %r337;
	setp.gt.u32 	%p59, %r2, 31;
	setp.eq.s32 	%p60, %r61, 7;
	setp.eq.s32 	%p61, %r61, 6;
	setp.eq.s32 	%p62, %r61, 5;
	setp.eq.s32 	%p63, %r61, 4;
	setp.eq.s32 	%p64, %r61, 3;
	setp.eq.s32 	%p65, %r61, 2;
	setp.eq.s32 	%p66, %r61, 1;
	bar.sync 	0;
	ld.shared.v4.u32 	{%r510, %r511, %r512, %r513}, [_ZZN3cub18CUB_300001_SM_10006detail10radix_sort31DeviceRadixSortSingleTileKernelINS1_5radix10policy_hubIfNS0_8NullTypeEyE10Policy1000ELNS0_9SortOrderE0EfS6_yNS1_21identity_decomposer_tEEEvPKT1_PSB_PKT2_PSF_T3_iiT4_E12temp_storage+33792];
	selp.b32 	%r514, %r510, %r780, %p66;
	add.s32 	%r515, %r511, %r510;
	selp.b32 	%r516, %r515, %r514, %p65;
	add.s32 	%r517, %r515, %r512;
	selp.b32 	%r518, %r517, %r516, %p64;
	add.s32 	%r519, %r517, %r513;
	selp.b32 	%r520, %r519, %r518, %p63;
	ld.shared.v4.u32 	{%r521, %r522, %r523, %r524}, [_ZZN3cub18CUB_300001_SM_10006detail10radix_sort31DeviceRadixSortSingleTileKernelINS1_5radix10policy_hubIfNS0_8NullTypeEyE10Policy1000ELNS0_9SortOrderE0EfS6_yNS1_21identity_decomposer_tEEEvPKT1_PSB_PKT2_PSF_T3_iiT4_E12temp_storage+33808];
	add.s32 	%r525, %r519, %r521;
	selp.b32 	%r526, %r525, %r520, %p62;
	add.s32 	%r527, %r525, %r522;
	selp.b32 	%r528, %r527, %r526, %p61;
	add.s32 	%r529, %r527, %r523;
	selp.b32 	%r780, %r529, %r528, %p60;
	add.s32 	%r145, %r529, %r524;
	setp.ne.s32 	%p67, %r332, 0;
	selp.b32 	%r530, %r509, 0, %p67;
	add.s32 	%r531, %r780, %r530;
	or.pred  	%p68, %p59, %p67;
	selp.b32 	%r781, %r531, %r509, %p59;
	@%p68 bra 	$L__BB2_43;
	shl.b32 	%r781, %r145, 16;
	st.shared.u32 	[_ZZN3cub18CUB_300001_SM_10006detail10radix_sort31DeviceRadixSortSingleTileKernelINS1_5radix10policy_hubIfNS0_8NullTypeEyE10Policy1000ELNS0_9SortOrderE0EfS6_yNS1_21identity_decomposer_tEEEvPKT1_PSB_PKT2_PSF_T3_iiT4_E12temp_storage+33832], %r781;
$L__BB2_43:
	setp.eq.s32 	%p69, %r2, 0;
	bar.sync 	0;
	ld.shared.u32 	%r532, [_ZZN3cub18CUB_300001_SM_10006detail10radix_sort31DeviceRadixSortSingleTileKernelINS1_5radix10policy_hubIfNS0_8NullTypeEyE10Policy1000ELNS0_9SortOrderE0EfS6_yNS1_21identity_decomposer_tEEEvPKT1_PSB_PKT2_PSF_T3_iiT4_E12temp_storage+33832];
	selp.b32 	%r533, 0, %r532, %p69;
	add.s32 	%r534, %r781, %r533;
	add.s32 	%r535, %r109, %r534;
	add.s32 	%r536, %r110, %r534;
	add.s32 	%r537, %r111, %r534;
	add.s32 	%r538, %r112, %r534;
	add.s32 	%r539, %r113, %r534;
	add.s32 	%r540, %r114, %r534;
	add.s32 	%r541, %r115, %r534;
	add.s32 	%r542, %r116, %r534;
	add.s32 	%r543, %r117, %r534;
	add.s32 	%r544, %r118, %r534;
	add.s32 	%r545, %r119, %r534;
	add.s32 	%r546, %r120, %r534;
	add.s32 	%r547, %r121, %r534;
	add.s32 	%r548, %r122, %r534;
	add.s32 	%r549, %r123, %r534;
	add.s32 	%r550, %r124, %r534;
	add.s32 	%r551, %r125, %r534;
	add.s32 	%r552, %r126, %r534;
	add.s32 	%r553, %r127, %r534;
	add.s32 	%r554, %r128, %r534;
	add.s32 	%r555, %r129, %r534;
	add.s32 	%r556, %r130, %r534;
	add.s32 	%r557, %r131, %r534;
	add.s32 	%r558, %r132, %r534;
	add.s32 	%r559, %r133, %r534;
	add.s32 	%r560, %r134, %r534;
	add.s32 	%r561, %r135, %r534;
	add.s32 	%r562, %r136, %r534;
	add.s32 	%r563, %r137, %r534;
	add.s32 	%r564, %r138, %r534;
	add.s32 	%r565, %r139, %r534;
	add.s32 	%r566, %r140, %r534;
	st.shared.u32 	[%r63], %r534;
	st.shared.u32 	[%r63+4], %r535;
	st.shared.u32 	[%r63+8], %r536;
	st.shared.u32 	[%r63+12], %r537;
	st.shared.u32 	[%r63+16], %r538;
	st.shared.u32 	[%r63+20], %r539;
	st.shared.u32 	[%r63+24], %r540;
	st.shared.u32 	[%r63+28], %r541;
	st.shared.u32 	[%r63+32], %r542;
	st.shared.u32 	[%r63+36], %r543;
	st.shared.u32 	[%r63+40], %r544;
	st.shared.u32 	[%r63+44], %r545;
	st.shared.u32 	[%r63+48], %r546;
	st.shared.u32 	[%r63+52], %r547;
	st.shared.u32 	[%r63+56], %r548;
	st.shared.u32 	[%r63+60], %r549;
	st.shared.u32 	[%r63+64], %r550;
	st.shared.u32 	[%r63+68], %r551;
	st.shared.u32 	[%r63+72], %r552;
	st.shared.u32 	[%r63+76], %r553;
	st.shared.u32 	[%r63+80], %r554;
	st.shared.u32 	[%r63+84], %r555;
	st.shared.u32 	[%r63+88], %r556;
	st.shared.u32 	[%r63+92], %r557;
	st.shared.u32 	[%r63+96], %r558;
	st.shared.u32 	[%r63+100], %r559;
	st.shared.u32 	[%r63+104], %r560;
	st.shared.u32 	[%r63+108], %r561;
	st.shared.u32 	[%r63+112], %r562;
	st.shared.u32 	[%r63+116], %r563;
	st.shared.u32 	[%r63+120], %r564;
	st.shared.u32 	[%r63+124], %r565;
	st.shared.u32 	[%r63+128], %r566;
	bar.sync 	0;
	cvt.u32.u16 	%r567, %rs1;
	ld.shared.u16 	%r568, [%r90];
	add.s32 	%r149, %r568, %r567;
	cvt.u32.u16 	%r569, %rs2;
	ld.shared.u16 	%r570, [%r91];
	add.s32 	%r150, %r570, %r569;
	cvt.u32.u16 	%r571, %rs3;
	ld.shared.u16 	%r572, [%r92];
	add.s32 	%r151, %r572, %r571;
	cvt.u32.u16 	%r573, %rs4;
	ld.shared.u16 	%r574, [%r93];
	add.s32 	%r152, %r574, %r573;
	cvt.u32.u16 	%r575, %rs5;
	ld.shared.u16 	%r576, [%r94];
	add.s32 	%r153, %r576, %r575;
	cvt.u32.u16 	%r577, %rs6;
	ld.shared.u16 	%r578, [%r95];
	add.s32 	%r154, %r578, %r577;
	cvt.u32.u16 	%r579, %rs7;
	ld.shared.u16 	%r580, [%r96];
	add.s32 	%r155, %r580, %r579;
	cvt.u32.u16 	%r581, %rs8;
	ld.shared.u16 	%r582, [%r97];
	add.s32 	%r156, %r582, %r581;
	cvt.u32.u16 	%r583, %rs9;
	ld.shared.u16 	%r584, [%r98];
	add.s32 	%r157, %r584, %r583;
	cvt.u32.u16 	%r585, %rs10;
	ld.shared.u16 	%r586, [%r99];
	add.s32 	%r158, %r586, %r585;
	cvt.u32.u16 	%r587, %rs11;
	ld.shared.u16 	%r588, [%r100];
	add.s32 	%r159, %r588, %r587;
	cvt.u32.u16 	%r589, %rs12;
	ld.shared.u16 	%r590, [%r101];
	add.s32 	%r160, %r590, %r589;
	cvt.u32.u16 	%r591, %rs13;
	ld.shared.u16 	%r592, [%r102];
	add.s32 	%r161, %r592, %r591;
	cvt.u32.u16 	%r593, %rs14;
	ld.shared.u16 	%r594, [%r103];
	add.s32 	%r162, %r594, %r593;
	cvt.u32.u16 	%r595, %rs15;
	ld.shared.u16 	%r596, [%r104];
	add.s32 	%r163, %r596, %r595;
	cvt.u32.u16 	%r597, %rs16;
	ld.shared.u16 	%r598, [%r105];
	add.s32 	%r164, %r598, %r597;
	cvt.u32.u16 	%r599, %rs17;
	ld.shared.u16 	%r600, [%r106];
	add.s32 	%r165, %r600, %r599;
	cvt.u32.u16 	%r601, %rs18;
	ld.shared.u16 	%r602, [%r107];
	add.s32 	%r166, %r602, %r601;
	cvt.u32.u16 	%r603, %rs19;
	ld.shared.u16 	%r604, [%r108];
	add.s32 	%r167, %r604, %r603;
	bar.sync 	0;
	setp.lt.s32 	%p70, %r760, %r209;
	@%p70 bra 	$L__BB2_83;
	cvt.u64.u32 	%rd8, %r2;
	shl.b32 	%r605, %r149, 2;
	mov.u32 	%r606, _ZZN3cub18CUB_300001_SM_10006detail10radix_sort31DeviceRadixSortSingleTileKernelINS1_5radix10policy_hubIfNS0_8NullTypeEyE10Policy1000ELNS0_9SortOrderE0EfS6_yNS1_21identity_decomposer_tEEEvPKT1_PSB_PKT2_PSF_T3_iiT4_E12temp_storage;
	add.s32 	%r607, %r606, %r605;
	st.shared.u32 	[%r607], %r779;
	shl.b32 	%r608, %r150, 2;
	add.s32 	%r609, %r606, %r608;
	st.shared.u32 	[%r609], %r778;
	shl.b32 	%r610, %r151, 2;
	add.s32 	%r611, %r606, %r610;
	st.shared.u32 	[%r611], %r777;
	shl.b32 	%r612, %r152, 2;
	add.s32 	%r613, %r606, %r612;
	st.shared.u32 	[%r613], %r776;
	shl.b32 	%r614, %r153, 2;
	add.s32 	%r615, %r606, %r614;
	st.shared.u32 	[%r615], %r775;
	shl.b32 	%r616, %r154, 2;
	add.s32 	%r617, %r606, %r616;
	st.shared.u32 	[%r617], %r774;
	shl.b32 	%r618, %r155, 2;
	add.s32 	%r619, %r606, %r618;
	st.shared.u32 	[%r619], %r773;
	shl.b32 	%r620, %r156, 2;
	add.s32 	%r621, %r606, %r620;
	st.shared.u32 	[%r621], %r772;
	shl.b32 	%r622, %r157, 2;
	add.s32 	%r623, %r606, %r622;
	st.shared.u32 	[%r623], %r771;
	shl.b32 	%r624, %r158, 2;
	add.s32 	%r625, %r606, %r624;
	st.shared.u32 	[%r625], %r770;
	shl.b32 	%r626, %r159, 2;
	add.s32 	%r627, %r606, %r626;
	st.shared.u32 	[%r627], %r769;
	shl.b32 	%r628, %r160, 2;
	add.s32 	%r629, %r606, %r628;
	st.shared.u32 	[%r629], %r768;
	shl.b32 	%r630, %r161, 2;
	add.s32 	%r631, %r606, %r630;
	st.shared.u32 	[%r631], %r767;
	shl.b32 	%r632, %r162, 2;
	add.s32 	%r633, %r606, %r632;
	st.shared.u32 	[%r633], %r766;
	shl.b32 	%r634, %r163, 2;
	add.s32 	%r635, %r606, %r634;
	st.shared.u32 	[%r635], %r765;
	shl.b32 	%r636, %r164, 2;
	add.s32 	%r637, %r606, %r636;
	st.shared.u32 	[%r637], %r764;
	shl.b32 	%r638, %r165, 2;
	add.s32 	%r639, %r606, %r638;
	st.shared.u32 	[%r639], %r763;
	shl.b32 	%r640, %r166, 2;
	add.s32 	%r641, %r606, %r640;
	st.shared.u32 	[%r641], %r762;
	shl.b32 	%r642, %r167, 2;
	add.s32 	%r643, %r606, %r642;
	st.shared.u32 	[%r643], %r761;
	bar.sync 	0;
	mad.lo.s32 	%r644, %r2, -72, %r65;
	ld.shared.u32 	%r168, [%r644];
	ld.shared.u32 	%r169, [%r644+1024];
	ld.shared.u32 	%r170, [%r644+2048];
	ld.shared.u32 	%r171, [%r644+3072];
	ld.shared.u32 	%r172, [%r644+4096];
	ld.shared.u32 	%r173, [%r644+5120];
	ld.shared.u32 	%r174, [%r644+6144];
	ld.shared.u32 	%r175, [%r644+7168];
	ld.shared.u32 	%r176, [%r644+8192];
	ld.shared.u32 	%r177, [%r644+9216];
	ld.shared.u32 	%r178, [%r644+10240];
	ld.shared.u32 	%r179, [%r644+11264];
	ld.shared.u32 	%r180, [%r644+12288];
	ld.shared.u32 	%r181, [%r644+13312];
	ld.shared.u32 	%r182, [%r644+14336];
	ld.shared.u32 	%r183, [%r644+15360];
	ld.shared.u32 	%r184, [%r644+16384];
	ld.shared.u32 	%r185, [%r644+17408];
	ld.shared.u32 	%r186, [%r644+18432];
	setp.gt.u64 	%p71, %rd4, %rd8;
	cvta.to.global.u64 	%rd9, %rd3;
	mul.wide.u32 	%rd10, %r2, 4;
	add.s64 	%rd2, %rd9, %rd10;
	@%p71 bra 	$L__BB2_45;
	bra.uni 	$L__BB2_46;
$L__BB2_45:
	setp.gt.s32 	%p72, %r168, -1;
	selp.b32 	%r645, -1, -2147483648, %p72;
	xor.b32  	%r646, %r645, %r168;
	st.global.u32 	[%rd2], %r646;
$L__BB2_46:
	add.s32 	%r647, %r2, 256;
	cvt.u64.u32 	%rd11, %r647;
	setp.le.u64 	%p73, %rd4, %rd11;
	@%p73 bra 	$L__BB2_48;
	setp.gt.s32 	%p74, %r169, -1;
	selp.b32 	%r648, -1, -2147483648, %p74;
	xor.b32  	%r649, %r648, %r169;
	st.global.u32 	[%rd2+1024], %r649;
$L__BB2_48:
	add.s32 	%r650, %r2, 512;
	cvt.u64.u32 	%rd12, %r650;
	setp.le.u64 	%p75, %rd4, %rd12;
	@%p75 bra 	$L__BB2_50;
	setp.gt.s32 	%p76, %r170, -1;
	selp.b32 	%r651, -1, -2147483648, %p76;
	xor.b32  	%r652, %r651, %r170;
	st.global.u32 	[%rd2+2048], %r652;
$L__BB2_50:
	add.s32 	%r653, %r2, 768;
	cvt.u64.u32 	%rd13, %r653;
	setp.le.u64 	%p77, %rd4, %rd13;
	@%p77 bra 	$L__BB2_52;
	setp.gt.s32 	%p78, %r171, -1;
	selp.b32 	%r654, -1, -2147483648, %p78;
	xor.b32  	%r655, %r654, %r171;
	st.global.u32 	[%rd2+3072], %r655;
$L__BB2_52:
	or.b32  	%r656, %r2, 1024;
	cvt.u64.u32 	%rd14, %r656;
	setp.le.u64 	%p79, %rd4, %rd14;
	@%p79 bra 	$L__BB2_54;
	setp.gt.s32 	%p80, %r172, -1;
	selp.b32 	%r657, -1, -2147483648, %p80;
	xor.b32  	%r658, %r657, %r172;
	st.global.u32 	[%rd2+4096], %r658;
$L__BB2_54:
	add.s32 	%r659, %r2, 1280;
	cvt.u64.u32 	%rd15, %r659;
	setp.le.u64 	%p81, %rd4, %rd15;
	@%p81 bra 	$L__BB2_56;
	setp.gt.s32 	%p82, %r173, -1;
	selp.b32 	%r660, -1, -2147483648, %p82;
	xor.b32  	%r661, %r660, %r173;
	st.global.u32 	[%rd2+5120], %r661;
$L__BB2_56:
	add.s32 	%r662, %r2, 1536;
	cvt.u64.u32 	%rd16, %r662;
	setp.le.u64 	%p83, %rd4, %rd16;
	@%p83 bra 	$L__BB2_58;
	setp.gt.s32 	%p84, %r174, -1;
	selp.b32 	%r663, -1, -2147483648, %p84;
	xor.b32  	%r664, %r663, %r174;
	st.global.u32 	[%rd2+6144], %r664;
$L__BB2_58:
	add.s32 	%r665, %r2, 1792;
	cvt.u64.u32 	%rd17, %r665;
	setp.le.u64 	%p85, %rd4, %rd17;
	@%p85 bra 	$L__BB2_60;
	setp.gt.s32 	%p86, %r175, -1;
	selp.b32 	%r666, -1, -2147483648, %p86;
	xor.b32  	%r667, %r666, %r175;
	st.global.u32 	[%rd2+7168], %r667;
$L__BB2_60:
	or.b32  	%r668, %r2, 2048;
	cvt.u64.u32 	%rd18, %r668;
	setp.le.u64 	%p87, %rd4, %rd18;
	@%p87 bra 	$L__BB2_62;
	setp.gt.s32 	%p88, %r176, -1;
	selp.b32 	%r669, -1, -2147483648, %p88;
	xor.b32  	%r670, %r669, %r176;
	st.global.u32 	[%rd2+8192], %r670;
$L__BB2_62:
	add.s32 	%r671, %r2, 2304;
	cvt.u64.u32 	%rd19, %r671;
	setp.le.u64 	%p89, %rd4, %rd19;
	@%p89 bra 	$L__BB2_64;
	setp.gt.s32 	%p90, %r177, -1;
	selp.b32 	%r672, -1, -2147483648, %p90;
	xor.b32  	%r673, %r672, %r177;
	st.global.u32 	[%rd2+9216], %r673;
$L__BB2_64:
	add.s32 	%r674, %r2, 2560;
	cvt.u64.u32 	%rd20, %r674;
	setp.le.u64 	%p91, %rd4, %rd20;
	@%p91 bra 	$L__BB2_66;
	setp.gt.s32 	%p92, %r178, -1;
	selp.b32 	%r675, -1, -2147483648, %p92;
	xor.b32  	%r676, %r675, %r178;
	st.global.u32 	[%rd2+10240], %r676;
$L__BB2_66:
	add.s32 	%r677, %r2, 2816;
	cvt.u64.u32 	%rd21, %r677;
	setp.le.u64 	%p93, %rd4, %rd21;
	@%p93 bra 	$L__BB2_68;
	setp.gt.s32 	%p94, %r179, -1;
	selp.b32 	%r678, -1, -2147483648, %p94;
	xor.b32  	%r679, %r678, %r179;
	st.global.u32 	[%rd2+11264], %r679;
$L__BB2_68:
	or.b32  	%r680, %r2, 3072;
	cvt.u64.u32 	%rd22, %r680;
	setp.le.u64 	%p95, %rd4, %rd22;
	@%p95 bra 	$L__BB2_70;
	setp.gt.s32 	%p96, %r180, -1;
	selp.b32 	%r681, -1, -2147483648, %p96;
	xor.b32  	%r682, %r681, %r180;
	st.global.u32 	[%rd2+12288], %r682;
$L__BB2_70:
	add.s32 	%r683, %r2, 3328;
	cvt.u64.u32 	%rd23, %r683;
	setp.le.u64 	%p97, %rd4, %rd23;
	@%p97 bra 	$L__BB2_72;
	setp.gt.s32 	%p98, %r181, -1;
	selp.b32 	%r684, -1, -2147483648, %p98;
	xor.b32  	%r685, %r684, %r181;
	st.global.u32 	[%rd2+13312], %r685;
$L__BB2_72:
	add.s32 	%r686, %r2, 3584;
	cvt.u64.u32 	%rd24, %r686;
	setp.le.u64 	%p99, %rd4, %rd24;
	@%p99 bra 	$L__BB2_74;
	setp.gt.s32 	%p100, %r182, -1;
	selp.b32 	%r687, -1, -2147483648, %p100;
	xor.b32  	%r688, %r687, %r182;
	st.global.u32 	[%rd2+14336], %r688;
$L__BB2_74:
	add.s32 	%r689, %r2, 3840;
	cvt.u64.u32 	%rd25, %r689;
	setp.le.u64 	%p101, %rd4, %rd25;
	@%p101 bra 	$L__BB2_76;
	setp.gt.s32 	%p102, %r183, -1;
	selp.b32 	%r690, -1, -2147483648, %p102;
	xor.b32  	%r691, %r690, %r183;
	st.global.u32 	[%rd2+15360], %r691;
$L__BB2_76:
	or.b32  	%r692, %r2, 4096;
	cvt.u64.u32 	%rd26, %r692;
	setp.le.u64 	%p103, %rd4, %rd26;
	@%p103 bra 	$L__BB2_78;
	setp.gt.s32 	%p104, %r184, -1;
	selp.b32 	%r693, -1, -2147483648, %p104;
	xor.b32  	%r694, %r693, %r184;
	st.global.u32 	[%rd2+16384], %r694;
$L__BB2_78:
	add.s32 	%r695, %r2, 4352;
	cvt.u64.u32 	%rd27, %r695;
	setp.le.u64 	%p105, %rd4, %rd27;
	@%p105 bra 	$L__BB2_80;
	setp.gt.s32 	%p106, %r185, -1;
	selp.b32 	%r696, -1, -2147483648, %p106;
	xor.b32  	%r697, %r696, %r185;
	st.global.u32 	[%rd2+17408], %r697;
$L__BB2_80:
	add.s32 	%r698, %r2, 4608;
	cvt.u64.u32 	%rd28, %r698;
	setp.le.u64 	%p107, %rd4, %rd28;
	@%p107 bra 	$L__BB2_82;
	setp.gt.s32 	%p108, %r186, -1;
	selp.b32 	%r699, -1, -2147483648, %p108;
	xor.b32  	%r700, %r699, %r186;
	st.global.u32 	[%rd2+18432], %r700;
$L__BB2_82:
	ret;
$L__BB2_83:
	shl.b32 	%r701, %r149, 2;
	mov.u32 	%r702, _ZZN3cub18CUB_300001_SM_10006detail10radix_sort31DeviceRadixSortSingleTileKernelINS1_5radix10policy_hubIfNS0_8NullTypeEyE10Policy1000ELNS0_9SortOrderE0EfS6_yNS1_21identity_decomposer_tEEEvPKT1_PSB_PKT2_PSF_T3_iiT4_E12temp_storage;
	add.s32 	%r703, %r702, %r701;
	st.shared.u32 	[%r703], %r779;
	shl.b32 	%r704, %r150, 2;
	add.s32 	%r705, %r702, %r704;
	st.shared.u32 	[%r705], %r778;
	shl.b32 	%r706, %r151, 2;
	add.s32 	%r707, %r702, %r706;
	st.shared.u32 	[%r707], %r777;
	shl.b32 	%r708, %r152, 2;
	add.s32 	%r709, %r702, %r708;
	st.shared.u32 	[%r709], %r776;
	shl.b32 	%r710, %r153, 2;
	add.s32 	%r711, %r702, %r710;
	st.shared.u32 	[%r711], %r775;
	shl.b32 	%r712, %r154, 2;
	add.s32 	%r713, %r702, %r712;
	st.shared.u32 	[%r713], %r774;
	shl.b32 	%r714, %r155, 2;
	add.s32 	%r715, %r702, %r714;
	st.shared.u32 	[%r715], %r773;
	shl.b32 	%r716, %r156, 2;
	add.s32 	%r717, %r702, %r716;
	st.shared.u32 	[%r717], %r772;
	shl.b32 	%r718, %r157, 2;
	add.s32 	%r719, %r702, %r718;
	st.shared.u32 	[%r719], %r771;
	shl.b32 	%r720, %r158, 2;
	add.s32 	%r721, %r702, %r720;
	st.shared.u32 	[%r721], %r770;
	shl.b32 	%r722, %r159, 2;
	add.s32 	%r723, %r702, %r722;
	st.shared.u32 	[%r723], %r769;
	shl.b32 	%r724, %r160, 2;
	add.s32 	%r725, %r702, %r724;
	st.shared.u32 	[%r725], %r768;
	shl.b32 	%r726, %r161, 2;
	add.s32 	%r727, %r702, %r726;
	st.shared.u32 	[%r727], %r767;
	shl.b32 	%r728, %r162, 2;
	add.s32 	%r729, %r702, %r728;
	st.shared.u32 	[%r729], %r766;
	shl.b32 	%r730, %r163, 2;
	add.s32 	%r731, %r702, %r730;
	st.shared.u32 	[%r731], %r765;
	shl.b32 	%r732, %r164, 2;
	add.s32 	%r733, %r702, %r732;
	st.shared.u32 	[%r733], %r764;
	shl.b32 	%r734, %r165, 2;
	add.s32 	%r735, %r702, %r734;
	st.shared.u32 	[%r735], %r763;
	shl.b32 	%r736, %r166, 2;
	add.s32 	%r737, %r702, %r736;
	st.shared.u32 	[%r737], %r762;
	shl.b32 	%r738, %r167, 2;
	add.s32 	%r739, %r702, %r738;
	st.shared.u32 	[%r739], %r761;
	bar.sync 	0;
	ld.shared.u32 	%r779, [%r65];
	ld.shared.u32 	%r778, [%r65+4];
	ld.shared.u32 	%r777, [%r65+8];
	ld.shared.u32 	%r776, [%r65+12];
	ld.shared.u32 	%r775, [%r65+16];
	ld.shared.u32 	%r774, [%r65+20];
	ld.shared.u32 	%r773, [%r65+24];
	ld.shared.u32 	%r772, [%r65+28];
	ld.shared.u32 	%r771, [%r65+32];
	ld.shared.u32 	%r770, [%r65+36];
	ld.shared.u32 	%r769, [%r65+40];
	ld.shared.u32 	%r768, [%r65+44];
	ld.shared.u32 	%r767, [%r65+48];
	ld.shared.u32 	%r766, [%r65+52];
	ld.shared.u32 	%r765, [%r65+56];
	ld.shared.u32 	%r764, [%r65+60];
	ld.shared.u32 	%r763, [%r65+64];
	ld.shared.u32 	%r762, [%r65+68];
	ld.shared.u32 	%r761, [%r65+72];
	bar.sync 	0;
	add.s32 	%r760, %r760, 6;
	add.s32 	%r759, %r759, -6;
	bra.uni 	$L__BB2_39;

}
	// .globl	_ZN3cub18CUB_300001_SM_10006detail10radix_sort30DeviceRadixSortHistogramKernelINS1_5radix10policy_hubIfNS0_8NullTypeEyE10Policy1000ELNS0_9SortOrderE0EfyNS1_21identity_decomposer_tEEEvPT2_PKT1_SB_iiT3_
.visible .entry _ZN3cub18CUB_300001_SM_10006detail10radix_sort30DeviceRadixSortHistogramKernelINS1_5radix10policy_hubIfNS0_8NullTypeEyE10Policy1000ELNS0_9SortOrderE0EfyNS1_21identity_decomposer_tEEEvPT2_PKT1_SB_iiT3_(
	.param .u64 .ptr .align 1 _ZN3cub18CUB_300001_SM_10006detail10radix_sort30DeviceRadixSortHistogramKernelINS1_5radix10policy_hubIfNS0_8NullTypeEyE10Policy1000ELNS0_9SortOrderE0EfyNS1_21identity_decomposer_tEEEvPT2_PKT1_SB_iiT3__param_0,
	.param .u64 .ptr .align 1 _ZN3cub18CUB_300001_SM_10006detail10radix_sort30DeviceRadixSortHistogramKernelINS1_5radix10policy_hubIfNS0_8NullTypeEyE10Policy1000ELNS0_9SortOrderE0EfyNS1_21identity_decomposer_tEEEvPT2_PKT1_SB_iiT3__param_1,
	.param .u64 _ZN3cub18CUB_300001_SM_10006detail10radix_sort30DeviceRadixSortHistogramKernelINS1_5radix10policy_hubIfNS0_8NullTypeEyE10Policy1000ELNS0_9SortOrderE0EfyNS1_21identity_decomposer_tEEEvPT2_PKT1_SB_iiT3__param_2,
	.param .u32 _ZN3cub18CUB_300001_SM_10006detail10radix_sort30DeviceRadixSortHistogramKernelINS1_5radix10policy_hubIfNS0_8NullTypeEyE10Policy1000ELNS0_9SortOrderE0EfyNS1_21identity_decomposer_tEEEvPT2_PKT1_SB_iiT3__param_3,
	.param .u32 _ZN3cub18CUB_300001_SM_10006detail10radix_sort30DeviceRadixSortHistogramKernelINS1_5radix10policy_hubIfNS0_8NullTypeEyE10Policy1000ELNS0_9SortOrderE0EfyNS1_21identity_decomposer_tEEEvPT2_PKT1_SB_iiT3__param_4,
	.param .align 1 .b8 _ZN3cub18CUB_300001_SM_10006detail10radix_sort30DeviceRadixSortHistogramKernelINS1_5radix10policy_hubIfNS0_8NullTypeEyE10Policy1000ELNS0_9SortOrderE0EfyNS1_21identity_decomposer_tEEEvPT2_PKT1_SB_iiT3__param_5[1]
)
.maxntid 128
{
	.reg .pred 	%p<123>;
	.reg .b32 	%r<518>;
	.reg .b64 	%rd<137>;
	// demoted variable
	.shared .align 4 .b8 _ZZN3cub18CUB_300001_SM_10006detail10radix_sort30DeviceRadixSortHistogramKernelINS1_5radix10policy_hubIfNS0_8NullTypeEyE10Policy1000ELNS0_9SortOrderE0EfyNS1_21identity_decomposer_tEEEvPT2_PKT1_SB_iiT3_E12temp_storage[4096];
	ld.param.u64 	%rd18, [_ZN3cub18CUB_300001_SM_10006detail10radix_sort30DeviceRadixSortHistogramKernelINS1_5radix10policy_hubIfNS0_8NullTypeEyE10Policy1000ELNS0_9SortOrderE0EfyNS1_21identity_decomposer_tEEEvPT2_PKT1_SB_iiT3__param_0];
	ld.param.u64 	%rd19, [_ZN3cub18CUB_300001_SM_10006detail10radix_sort30DeviceRadixSortHistogramKernelINS1_5radix10policy_hubIfNS0_8NullTypeEyE10Policy1000ELNS0_9SortOrderE0EfyNS1_21identity_decomposer_tEEEvPT2_PKT1_SB_iiT3__param_1];
	ld.param.u64 	%rd17, [_ZN3cub18CUB_300001_SM_10006detail10radix_sort30DeviceRadixSortHistogramKernelINS1_5radix10policy_hubIfNS0_8NullTypeEyE10Policy1000ELNS0_9SortOrderE0EfyNS1_21identity_decomposer_tEEEvPT2_PKT1_SB_iiT3__param_2];
	ld.param.u32 	%r174, [_ZN3cub18CUB_300001_SM_10006detail10radix_sort30DeviceRadixSortHistogramKernelINS1_5radix10policy_hubIfNS0_8NullTypeEyE10Policy1000ELNS0_9SortOrderE0EfyNS1_21identity_decomposer_tEEEvPT2_PKT1_SB_iiT3__param_3];
	ld.param.u32 	%r175, [_ZN3cub18CUB_300001_SM_10006detail10radix_sort30DeviceRadixSortHistogramKernelINS1_5radix10policy_hubIfNS0_8NullTypeEyE10Policy1000ELNS0_9SortOrderE0EfyNS1_21identity_decomposer_tEEEvPT2_PKT1_SB_iiT3__param_4];
	cvta.to.global.u64 	%rd1, %rd19;
	cvta.to.global.u64 	%rd2, %rd18;
	setp.eq.s64 	%p2, %rd17, 0;
	@%p2 bra 	$L__BB3_153;
	sub.s32 	%r176, %r175, %r174;
	add.s32 	%r177, %r176, 7;
	shr.s32 	%r178, %r177, 31;
	shr.u32 	%r179, %r178, 29;
	add.s32 	%r180, %r177, %r179;
	shr.s32 	%r181, %r180, 3;
	mov.u32 	%r182, %tid.x;
	setp.gt.u32 	%p3, %r182, 255;
	setp.lt.s32 	%p4, %r177, 8;
	mov.u32 	%r183, %ctaid.x;
	shl.b32 	%r184, %r183, 11;
	cvt.u64.u32 	%rd3, %r184;
	mov.u32 	%r185, %nctaid.x;
	shl.b32 	%r186, %r185, 11;
	cvt.u64.u32 	%rd4, %r186;
	add.s32 	%r1, %r181, -1;
	and.b32  	%r2, %r181, 15;
	and.b32  	%r3, %r181, 7;
	add.s32 	%r4, %r3, -1;
	and.b32  	%r5, %r181, 3;
	or.pred  	%p1, %p3, %p4;
	shl.b32 	%r187, %r182, 2;
	mov.u32 	%r188, _ZZN3cub18CUB_300001_SM_10006detail10radix_sort30DeviceRadixSortHistogramKernelINS1_5radix10policy_hubIfNS0_8NullTypeEyE10Policy1000ELNS0_9SortOrderE0EfyNS1_21identity_decomposer_tEEEvPT2_PKT1_SB_iiT3_E12temp_storage;
	add.s32 	%r6, %r188, %r187;
	and.b32  	%r7, %r181, 268435440;
	cvt.u64.u32 	%rd5, %r182;
	add.s32 	%r8, %r182, 128;
	add.s32 	%r9, %r182, 256;
	add.s32 	%r10, %r182, 384;
	add.s32 	%r11, %r182, 512;
	add.s32 	%r12, %r182, 640;
	add.s32 	%r13, %r182, 768;
	or.b32  	%r14, %r182, 1024;
	add.s32 	%r15, %r182, 1920;
	and.b32  	%r16, %r181, 268435448;
	and.b32  	%r17, %r181, 1;
	neg.s32 	%r18, %r7;
	add.s32 	%r19, %r6, 8192;
	add.s64 	%rd21, %rd17, -1;
	shr.u64 	%rd22, %rd21, 30;
	add.s64 	%rd23, %rd22, 1;
	min.u64 	%rd6, %rd23, %rd17;
	mov.b64 	%rd135, 0;
$L__BB3_2:
	@%p1 bra 	$L__BB3_30;
	setp.lt.u32 	%p5, %r1, 15;
	mov.b32 	%r471, 0;
	@%p5 bra 	$L__BB3_6;
	mov.u32 	%r468, %r19;
	mov.u32 	%r469, %r18;
$L__BB3_5:
	.pragma "nounroll";
	mov.b32 	%r190, 0;
	st.shared.u32 	[%r468+-8192], %r190;
	st.shared.u32 	[%r468+-7168], %r190;
	st.shared.u32 	[%r468+-6144], %r190;
	st.shared.u32 	[%r468+-5120], %r190;
	st.shared.u32 	[%r468+-4096], %r190;
	st.shared.u32 	[%r468+-3072], %r190;
	st.shared.u32 	[%r468+-2048], %r190;
	st.shared.u32 	[%r468+-1024], %r190;
	st.shared.u32 	[%r468], %r190;
	st.shared.u32 	[%r468+1024], %r190;
	st.shared.u32 	[%r468+2048], %r190;
	st.shared.u32 	[%r468+3072], %r190;
	st.shared.u32 	[%r468+4096], %r190;
	st.shared.u32 	[%r468+5120], %r190;
	st.shared.u32 	[%r468+6144], %r190;
	st.shared.u32 	[%r468+7168], %r190;
	add.s32 	%r469, %r469, 16;
	add.s32 	%r468, %r468, 16384;
	setp.ne.s32 	%p6, %r469, 0;
	mov.u32 	%r471, %r7;
	@%p6 bra 	$L__BB3_5;
$L__BB3_6:
	add.s32 	%r25, %r2, -1;
	setp.eq.s32 	%p7, %r2, 0;
	@%p7 bra 	$L__BB3_16;
	setp.lt.u32 	%p8, %r25, 7;
	@%p8 bra 	$L__BB3_9;
	shl.b32 	%r191, %r471, 10;
	add.s32 	%r192, %r6, %r191;
	mov.b32 	%r193, 0;
	st.shared.u32 	[%r192], %r193;
	st.shared.u32 	[%r192+1024], %r193;
	st.shared.u32 	[%r192+2048], %r193;
	st.shared.u32 	[%r192+3072], %r193;
	st.shared.u32 	[%r192+4096], %r193;
	st.shared.u32 	[%r192+5120], %r193;
	st.shared.u32 	[%r192+6144], %r193;
	st.shared.u32 	[%r192+7168], %r193;
	add.s32 	%r471, %r471, 8;
$L__BB3_9:
	setp.eq.s32 	%p9, %r3, 0;
	@%p9 bra 	$L__BB3_16;
	setp.lt.u32 	%p10, %r4, 3;
	@%p10 bra 	$L__BB3_12;
	shl.b32 	%r194, %r471, 10;
	add.s32 	%r195, %r6, %r194;
	mov.b32 	%r196, 0;
	st.shared.u32 	[%r195], %r196;
	st.shared.u32 	[%r195+1024], %r196;
	st.shared.u32 	[%r195+2048], %r196;
	st.shared.u32 	[%r195+3072], %r196;
	add.s32 	%r471, %r471, 4;
$L__BB3_12:
	setp.eq.s32 	%p11, %r5, 0;
	@%p11 bra 	$L__BB3_16;
	setp.eq.s32 	%p12, %r5, 1;
	shl.b32 	%r197, %r471, 10;
	add.s32 	%r30, %r6, %r197;
	mov.b32 	%r198, 0;
	st.shared.u32 	[%r30], %r198;
	@%p12 bra 	$L__BB3_16;
	setp.eq.s32 	%p13, %r5, 2;
	mov.b32 	%r199, 0;
	st.shared.u32 	[%r30+1024], %r199;
	@%p13 bra 	$L__BB3_16;
	mov.b32 	%r200, 0;
	st.shared.u32 	[%r30+2048], %r200;
$L__BB3_16:
	cvt.u32.u64 	%r201, %rd5;
	setp.gt.u32 	%p14, %r201, 127;
	@%p14 bra 	$L__BB3_30;
	setp.lt.u32 	%p15, %r1, 15;
	mov.b32 	%r475, 0;
	@%p15 bra 	$L__BB3_20;
	mov.b32 	%r473, 0;
$L__BB3_19:
	.pragma "nounroll";
	shl.b32 	%r204, %r473, 10;
	add.s32 	%r205, %r6, %r204;
	mov.b32 	%r206, 0;
	st.shared.u32 	[%r205+512], %r206;
	st.shared.u32 	[%r205+1536], %r206;
	st.shared.u32 	[%r205+2560], %r206;
	st.shared.u32 	[%r205+3584], %r206;
	st.shared.u32 	[%r205+4608], %r206;
	st.shared.u32 	[%r205+5632], %r206;
	st.shared.u32 	[%r205+6656], %r206;
	st.shared.u32 	[%r205+7680], %r206;
	st.shared.u32 	[%r205+8704], %r206;
	st.shared.u32 	[%r205+9728], %r206;
	st.shared.u32 	[%r205+10752], %r206;
	st.shared.u32 	[%r205+11776], %r206;
	st.shared.u32 	[%r205+12800], %r206;
	st.shared.u32 	[%r205+13824], %r206;
	st.shared.u32 	[%r205+14848], %r206;
	st.shared.u32 	[%r205+15872], %r206;
	add.s32 	%r473, %r473, 16;
	setp.ne.s32 	%p16, %r473, %r7;
	mov.u32 	%r475, %r7;
	@%p16 bra 	$L__BB3_19;
$L__BB3_20:
	setp.eq.s32 	%p17, %r2, 0;
	@%p17 bra 	$L__BB3_30;
	setp.lt.u32 	%p18, %r25, 7;
	@%p18 bra 	$L__BB3_23;
	shl.b32 	%r207, %r475, 10;
	add.s32 	%r208, %r6, %r207;
	mov.b32 	%r209, 0;
	st.shared.u32 	[%r208+512], %r209;
	st.shared.u32 	[%r208+1536], %r209;
	st.shared.u32 	[%r208+2560], %r209;
	st.shared.u32 	[%r208+3584], %r209;
	st.shared.u32 	[%r208+4608], %r209;
	st.shared.u32 	[%r208+5632], %r209;
	st.shared.u32 	[%r208+6656], %r209;
	st.shared.u32 	[%r208+7680], %r209;
	add.s32 	%r475, %r475, 8;
$L__BB3_23:
	setp.eq.s32 	%p19, %r3, 0;
	@%p19 bra 	$L__BB3_30;
	setp.lt.u32 	%p20, %r4, 3;
	@%p20 bra 	$L__BB3_26;
	shl.b32 	%r210, %r475, 10;
	add.s32 	%r211, %r6, %r210;
	mov.b32 	%r212, 0;
	st.shared.u32 	[%r211+512], %r212;
	st.shared.u32 	[%r211+1536], %r212;
	st.shared.u32 	[%r211+2560], %r212;
	st.shared.u32 	[%r211+3584], %r212;
	add.s32 	%r475, %r475, 4;
$L__BB3_26:
	setp.eq.s32 	%p21, %r5, 0;
	@%p21 bra 	$L__BB3_30;
	setp.eq.s32 	%p22, %r5, 1;
	shl.b32 	%r213, %r475, 10;
	add.s32 	%r38, %r6, %r213;
	mov.b32 	%r214, 0;
	st.shared.u32 	[%r38+512], %r214;
	@%p22 bra 	$L__BB3_30;
	setp.eq.s32 	%p23, %r5, 2;
	mov.b32 	%r215, 0;
	st.shared.u32 	[%r38+1536], %r215;
	@%p23 bra 	$L__BB3_30;
	mov.b32 	%r216, 0;
	st.shared.u32 	[%r38+2560], %r216;
$L__BB3_30:
	bar.sync 	0;
	bar.sync 	0;
	shl.b64 	%rd8, %rd135, 30;
	sub.s64 	%rd24, %rd17, %rd8;
	min.u64 	%rd9, %rd24, 1073741824;
	setp.le.u64 	%p24, %rd9, %rd3;
	@%p24 bra 	$L__BB3_70;
	mov.u64 	%rd136, %rd3;
$L__BB3_32:
	add.s64 	%rd11, %rd136, %rd8;
	sub.s64 	%rd12, %rd17, %rd11;
	setp.lt.u64 	%p25, %rd12, 2048;
	@%p25 bra 	$L__BB3_34;
	add.s64 	%rd27, %rd11, %rd5;
	shl.b64 	%rd28, %rd27, 2;
	add.s64 	%rd29, %rd1, %rd28;
	ld.global.u32 	%r507, [%rd29];
	ld.global.u32 	%r506, [%rd29+512];
	ld.global.u32 	%r505, [%rd29+1024];
	ld.global.u32 	%r504, [%rd29+1536];
	ld.global.u32 	%r503, [%rd29+2048];
	ld.global.u32 	%r502, [%rd29+2560];
	ld.global.u32 	%r501, [%rd29+3072];
	ld.global.u32 	%r500, [%rd29+3584];
	ld.global.u32 	%r499, [%rd29+4096];
	ld.global.u32 	%r498, [%rd29+4608];
	ld.global.u32 	%r497, [%rd29+5120];
	ld.global.u32 	%r496, [%rd29+5632];
	ld.global.u32 	%r495, [%rd29+6144];
	ld.global.u32 	%r494, [%rd29+6656];
	ld.global.u32 	%r493, [%rd29+7168];
	ld.global.u32 	%r492, [%rd29+7680];
	bra.uni 	$L__BB3_66;
$L__BB3_34:
	cvt.u32.u64 	%r218, %rd5;
	cvt.u32.u64 	%r55, %rd12;
	setp.ge.s32 	%p26, %r218, %r55;
	add.s64 	%rd25, %rd11, %rd5;
	shl.b64 	%rd26, %rd25, 2;
	add.s64 	%rd13, %rd1, %rd26;
	mov.b32 	%r507, 2147483647;
	@%p26 bra 	$L__BB3_36;
	ld.global.u32 	%r507, [%rd13];
$L__BB3_36:
	setp.ge.s32 	%p27, %r8, %r55;
	mov.b32 	%r506, 2147483647;
	@%p27 bra 	$L__BB3_38;
	ld.global.u32 	%r506, [%rd13+512];
$L__BB3_38:
	setp.ge.s32 	%p28, %r9, %r55;
	mov.b32 	%r505, 2147483647;
	@%p28 bra 	$L__BB3_40;
	ld.global.u32 	%r505, [%rd13+1024];
$L__BB3_40:
	setp.ge.s32 	%p29, %r10, %r55;
	mov.b32 	%r504, 2147483647;
	@%p29 bra 	$L__BB3_42;
	ld.global.u32 	%r504, [%rd13+1536];
$L__BB3_42:
	setp.ge.s32 	%p30, %r11, %r55;
	mov.b32 	%r503, 2147483647;
	@%p30 bra 	$L__BB3_44;
	ld.global.u32 	%r503, [%rd13+2048];
$L__BB3_44:
	setp.ge.s32 	%p31, %r12, %r55;
	mov.b32 	%r502, 2147483647;
	@%p31 bra 	$L__BB3_46;
	ld.global.u32 	%r502, [%rd13+2560];
$L__BB3_46:
	setp.ge.s32 	%p32, %r13, %r55;
	mov.b32 	%r501, 2147483647;
	@%p32 bra 	$L__BB3_48;
	ld.global.u32 	%r501, [%rd13+3072];
$L__BB3_48:
	mov.u32 	%r226, %tid.x;
	add.s32 	%r227, %r226, 896;
	setp.ge.s32 	%p33, %r227, %r55;
	mov.b32 	%r500, 2147483647;
	@%p33 bra 	$L__BB3_50;
	ld.global.u32 	%r500, [%rd13+3584];
$L__BB3_50:
	setp.ge.s32 	%p34, %r14, %r55;
	mov.b32 	%r499, 2147483647;
	@%p34 bra 	$L__BB3_52;
	ld.global.u32 	%r499, [%rd13+4096];
$L__BB3_52:
	add.s32 	%r231, %r226, 1152;
	setp.ge.s32 	%p35, %r231, %r55;
	mov.b32 	%r498, 2147483647;
	@%p35 bra 	$L__BB3_54;
	ld.global.u32 	%r498, [%rd13+4608];
$L__BB3_54:
	add.s32 	%r234, %r226, 1280;
	setp.ge.s32 	%p36, %r234, %r55;
	mov.b32 	%r497, 2147483647;
	@%p36 bra 	$L__BB3_56;
	ld.global.u32 	%r497, [%rd13+5120];
$L__BB3_56:
	add.s32 	%r237, %r226, 1408;
	setp.ge.s32 	%p37, %r237, %r55;
	mov.b32 	%r496, 2147483647;
	@%p37 bra 	$L__BB3_58;
	ld.global.u32 	%r496, [%rd13+5632];
$L__BB3_58:
	add.s32 	%r240, %r226, 1536;
	setp.ge.s32 	%p38, %r240, %r55;
	mov.b32 	%r495, 2147483647;
	@%p38 bra 	$L__BB3_60;
	ld.global.u32 	%r495, [%rd13+6144];
$L__BB3_60:
	add.s32 	%r243, %r226, 1664;
	setp.ge.s32 	%p39, %r243, %r55;
	mov.b32 	%r494, 2147483647;
	@%p39 bra 	$L__BB3_62;
	ld.global.u32 	%r494, [%rd13+6656];
$L__BB3_62:
	add.s32 	%r246, %r226, 1792;
	setp.ge.s32 	%p40, %r246, %r55;
	mov.b32 	%r493, 2147483647;
	@%p40 bra 	$L__BB3_64;
	ld.global.u32 	%r493, [%rd13+7168];
$L__BB3_64:
	setp.ge.s32 	%p41, %r15, %r55;
	mov.b32 	%r492, 2147483647;
	@%p41 bra 	$L__BB3_66;
	ld.global.u32 	%r492, [%rd13+7680];
$L__BB3_66:
	setp.le.s32 	%p42, %r175, %r174;
	@%p42 bra 	$L__BB3_69;
	setp.gt.s32 	%p43, %r507, -1;
	selp.b32 	%r249, -2147483648, -1, %p43;
	xor.b32  	%r250, %r249, %r507;
	setp.gt.s32 	%p44, %r506, -1;
	selp.b32 	%r251, -2147483648, -1, %p44;
	xor.b32  	%r252, %r251, %r506;
	setp.gt.s32 	%p45, %r505, -1;
	selp.b32 	%r253, -2147483648, -1, %p45;
	xor.b32  	%r254, %r253, %r505;
	setp.gt.s32 	%p46, %r504, -1;
	selp.b32 	%r255, -2147483648, -1, %p46;
	xor.b32  	%r256, %r255, %r504;
	setp.gt.s32 	%p47, %r503, -1;
	selp.b32 	%r257, -2147483648, -1, %p47;
	xor.b32  	%r258, %r257, %r503;
	setp.gt.s32 	%p48, %r502, -1;
	selp.b32 	%r259, -2147483648, -1, %p48;
	xor.b32  	%r260, %r259, %r502;
	setp.gt.s32 	%p49, %r501, -1;
	selp.b32 	%r261, -2147483648, -1, %p49;
	xor.b32  	%r262, %r261, %r501;
	setp.gt.s32 	%p50, %r500, -1;
	selp.b32 	%r263, -2147483648, -1, %p50;
	xor.b32  	%r264, %r263, %r500;
	setp.gt.s32 	%p51, %r499, -1;
	selp.b32 	%r265, -2147483648, -1, %p51;
	xor.b32  	%r266, %r265, %r499;
	setp.gt.s32 	%p52, %r498, -1;
	selp.b32 	%r267, -2147483648, -1, %p52;
	xor.b32  	%r268, %r267, %r498;
	setp.gt.s32 	%p53, %r497, -1;
	selp.b32 	%r269, -2147483648, -1, %p53;
	xor.b32  	%r270, %r269, %r497;
	setp.gt.s32 	%p54, %r496, -1;
	selp.b32 	%r271, -2147483648, -1, %p54;
	xor.b32  	%r272, %r271, %r496;
	setp.gt.s32 	%p55, %r495, -1;
	selp.b32 	%r273, -2147483648, -1, %p55;
	xor.b32  	%r274, %r273, %r495;
	setp.gt.s32 	%p56, %r494, -1;
	selp.b32 	%r275, -2147483648, -1, %p56;
	xor.b32  	%r276, %r275, %r494;
	setp.gt.s32 	%p57, %r493, -1;
	selp.b32 	%r277, -2147483648, -1, %p57;
	xor.b32  	%r278, %r277, %r493;
	setp.gt.s32 	%p58, %r492, -1;
	selp.b32 	%r279, -2147483648, -1, %p58;
	xor.b32  	%r280, %r279, %r492;
	setp.eq.s32 	%p59, %r250, 2147483647;
	selp.b32 	%r103, -2147483648, %r250, %p59;
	setp.eq.s32 	%p60, %r252, 2147483647;
	selp.b32 	%r104, -2147483648, %r252, %p60;
	setp.eq.s32 	%p61, %r254, 2147483647;
	selp.b32 	%r105, -2147483648, %r254, %p61;
	setp.eq.s32 	%p62, %r256, 2147483647;
	selp.b32 	%r106, -2147483648, %r256, %p62;
	setp.eq.s32 	%p63, %r258, 2147483647;
	selp.b32 	%r107, -2147483648, %r258, %p63;
	setp.eq.s32 	%p64, %r260, 2147483647;
	selp.b32 	%r108, -2147483648, %r260, %p64;
	setp.eq.s32 	%p65, %r262, 2147483647;
	selp.b32 	%r109, -2147483648, %r262, %p65;
	setp.eq.s32 	%p66, %r264, 2147483647;
	selp.b32 	%r110, -2147483648, %r264, %p66;
	setp.eq.s32 	%p67, %r266, 2147483647;
	selp.b32 	%r111, -2147483648, %r266, %p67;
	setp.eq.s32 	%p68, %r268, 2147483647;
	selp.b32 	%r112, -2147483648, %r268, %p68;
	setp.eq.s32 	%p69, %r270, 2147483647;
	selp.b32 	%r113, -2147483648, %r270, %p69;
	setp.eq.s32 	%p70, %r272, 2147483647;
	selp.b32 	%r114, -2147483648, %r272, %p70;
	setp.eq.s32 	%p71, %r274, 2147483647;
	selp.b32 	%r115, -2147483648, %r274, %p71;
	setp.eq.s32 	%p72, %r276, 2147483647;
	selp.b32 	%r116, -2147483648, %r276, %p72;
	setp.eq.s32 	%p73, %r278, 2147483647;
	selp.b32 	%r117, -2147483648, %r278, %p73;
	setp.eq.s32 	%p74, %r280, 2147483647;
	selp.b32 	%r118, -2147483648, %r280, %p74;
	mov.b32 	%r508, 0;
	mov.u32 	%r509, %r174;
$L__BB3_68:
	sub.s32 	%r281, %r175, %r509;
	shl.b32 	%r282, %r508, 10;
	mov.u32 	%r283, _ZZN3cub18CUB_300001_SM_10006detail10radix_sort30DeviceRadixSortHistogramKernelINS1_5radix10policy_hubIfNS0_8NullTypeEyE10Policy1000ELNS0_9SortOrderE0EfyNS1_21identity_decomposer_tEEEvPT2_PKT1_SB_iiT3_E12temp_storage;
	add.s32 	%r284, %r283, %r282;
	min.s32 	%r285, %r281, 8;
	mov.b32 	%r286, -1;
	shl.b32 	%r287, %r286, %r285;
	not.b32 	%r288, %r287;
	shr.u32 	%r289, %r103, %r509;
	and.b32  	%r290, %r289, %r288;
	shl.b32 	%r291, %r290, 2;
	add.s32 	%r292, %r284, %r291;
	atom.shared.add.u32 	%r293, [%r292], 1;
	shr.u32 	%r294, %r104, %r509;
	and.b32  	%r295, %r294, %r288;
	shl.b32 	%r296, %r295, 2;
	add.s32 	%r297, %r284, %r296;
	atom.shared.add.u32 	%r298, [%r297], 1;
	shr.u32 	%r299, %r105, %r509;
	and.b32  	%r300, %r299, %r288;
	shl.b32 	%r301, %r300, 2;
	add.s32 	%r302, %r284, %r301;
	atom.shared.add.u32 	%r303, [%r302], 1;
	shr.u32 	%r304, %r106, %r509;
	and.b32  	%r305, %r304, %r288;
	shl.b32 	%r306, %r305, 2;
	add.s32 	%r307, %r284, %r306;
	atom.shared.add.u32 	%r308, [%r307], 1;
	shr.u32 	%r309, %r107, %r509;
	and.b32  	%r310, %r309, %r288;
	shl.b32 	%r311, %r310, 2;
	add.s32 	%r312, %r284, %r311;
	atom.shared.add.u32 	%r313, [%r312], 1;
	shr.u32 	%r314, %r108, %r509;
	and.b32  	%r315, %r314, %r288;
	shl.b32 	%r316, %r315, 2;
	add.s32 	%r317, %r284, %r316;
	atom.shared.add.u32 	%r318, [%r317], 1;
	shr.u32 	%r319, %r109, %r509;
	and.b32  	%r320, %r319, %r288;
	shl.b32 	%r321, %r320, 2;
	add.s32 	%r322, %r284, %r321;
	atom.shared.add.u32 	%r323, [%r322], 1;
	shr.u32 	%r324, %r110, %r509;
	and.b32  	%r325, %r324, %r288;
	shl.b32 	%r326, %r325, 2;
	add.s32 	%r327, %r284, %r326;
	atom.shared.add.u32 	%r328, [%r327], 1;
	shr.u32 	%r329, %r111, %r509;
	and.b32  	%r330, %r329, %r288;
	shl.b32 	%r331, %r330, 2;
	add.s32 	%r332, %r284, %r331;
	atom.shared.add.u32 	%r333, [%r332], 1;
	shr.u32 	%r334, %r112, %r509;
	and.b32  	%r335, %r334, %r288;
	shl.b32 	%r336, %r335, 2;
	add.s32 	%r337, %r284, %r336;
	atom.shared.add.u32 	%r338, [%r337], 1;
	shr.u32 	%r339, %r113, %r509;
	and.b32  	%r340, %r339, %r288;
	shl.b32 	%r341, %r340, 2;
	add.s32 	%r342, %r284, %r341;
	atom.shared.add.u32 	%r343, [%r342], 1;
	shr.u32 	%r344, %r114, %r509;
	and.b32  	%r345, %r344, %r288;
	shl.b32 	%r346, %r345, 2;
	add.s32 	%r347, %r284, %r346;
	atom.shared.add.u32 	%r348, [%r347], 1;
	shr.u32 	%r349, %r115, %r509;
	and.b32  	%r350, %r349, %r288;
	shl.b32 	%r351, %r350, 2;
	add.s32 	%r352, %r284, %r351;
	atom.shared.add.u32 	%r353, [%r352], 1;
	shr.u32 	%r354, %r116, %r509;
	and.b32  	%r355, %r354, %r288;
	shl.b32 	%r356, %r355, 2;
	add.s32 	%r357, %r284, %r356;
	atom.shared.add.u32 	%r358, [%r357], 1;
	shr.u32 	%r359, %r117, %r509;
	and.b32  	%r360, %r359, %r288;
	shl.b32 	%r361, %r360, 2;
	add.s32 	%r362, %r284, %r361;
	atom.shared.add.u32 	%r363, [%r362], 1;
	shr.u32 	%r364, %r118, %r509;
	and.b32  	%r365, %r364, %r288;
	shl.b32 	%r366, %r365, 2;
	add.s32 	%r367, %r284, %r366;
	atom.shared.add.u32 	%r368, [%r367], 1;
	add.s32 	%r509, %r509, 8;
	add.s32 	%r508, %r508, 1;
	setp.lt.s32 	%p75, %r509, %r175;
	@%p75 bra 	$L__BB3_68;
$L__BB3_69:
	add.s64 	%rd136, %rd136, %rd4;
	setp.lt.u64 	%p76, %rd136, %rd9;
	@%p76 bra 	$L__BB3_32;
$L__BB3_70:
	bar.sync 	0;
	@%p1 bra 	$L__BB3_152;
	setp.lt.u32 	%p77, %r1, 7;
	mov.b32 	%r512, 0;
	@%p77 bra 	$L__BB3_90;
	mov.b32 	%r510, 0;
$L__BB3_73:
	.pragma "nounroll";
	shl.b32 	%r371, %r510, 10;
	add.s32 	%r124, %r6, %r371;
	ld.shared.u32 	%r125, [%r124];
	setp.eq.s32 	%p78, %r125, 0;
	@%p78 bra 	$L__BB3_75;
	cvt.u32.u64 	%r372, %rd5;
	shl.b32 	%r373, %r510, 8;
	add.s32 	%r374, %r373, %r372;
	mul.wide.u32 	%rd30, %r374, 8;
	add.s64 	%rd31, %rd2, %rd30;
	cvt.u64.u32 	%rd32, %r125;
	atom.global.add.u64 	%rd33, [%rd31], %rd32;
$L__BB3_75:
	ld.shared.u32 	%r126, [%r124+1024];
	setp.eq.s32 	%p79, %r126, 0;
	@%p79 bra 	$L__BB3_77;
	cvt.u32.u64 	%r375, %rd5;
	shl.b32 	%r376, %r510, 8;
	add.s32 	%r377, %r376, %r375;
	add.s32 	%r378, %r377, 256;
	mul.wide.u32 	%rd34, %r378, 8;
	add.s64 	%rd35, %rd2, %rd34;
	cvt.u64.u32 	%rd36, %r126;
	atom.global.add.u64 	%rd37, [%rd35], %rd36;
$L__BB3_77:
	ld.shared.u32 	%r127, [%r124+2048];
	setp.eq.s32 	%p80, %r127, 0;
	@%p80 bra 	$L__BB3_79;
	cvt.u32.u64 	%r379, %rd5;
	shl.b32 	%r380, %r510, 8;
	add.s32 	%r381, %r380, %r379;
	add.s32 	%r382, %r381, 512;
	mul.wide.u32 	%rd38, %r382, 8;
	add.s64 	%rd39, %rd2, %rd38;
	cvt.u64.u32 	%rd40, %r127;
	atom.global.add.u64 	%rd41, [%rd39], %rd40;
$L__BB3_79:
	ld.shared.u32 	%r128, [%r124+3072];
	setp.eq.s32 	%p81, %r128, 0;
	@%p81 bra 	$L__BB3_81;
	cvt.u32.u64 	%r383, %rd5;
	shl.b32 	%r384, %r510, 8;
	add.s32 	%r385, %r384, %r383;
	add.s32 	%r386, %r385, 768;
	mul.wide.u32 	%rd42, %r386, 8;
	add.s64 	%rd43, %rd2, %rd42;
	cvt.u64.u32 	%rd44, %r128;
	atom.global.add.u64 	%rd45, [%rd43], %rd44;
$L__BB3_81:
	ld.shared.u32 	%r129, [%r124+4096];
	setp.eq.s32 	%p82, %r129, 0;
	@%p82 bra 	$L__BB3_83;
	cvt.u32.u64 	%r387, %rd5;
	shl.b32 	%r388, %r510, 8;
	add.s32 	%r389, %r388, %r387;
	add.s32 	%r390, %r389, 1024;
	mul.wide.u32 	%rd46, %r390, 8;
	add.s64 	%rd47, %rd2, %rd46;
	cvt.u64.u32 	%rd48, %r129;
	atom.global.add.u64 	%rd49, [%rd47], %rd48;
$L__BB3_83:
	ld.shared.u32 	%r130, [%r124+5120];
	setp.eq.s32 	%p83, %r130, 0;
	@%p83 bra 	$L__BB3_85;
	cvt.u32.u64 	%r391, %rd5;
	shl.b32 	%r392, %r510, 8;
	add.s32 	%r393, %r392, %r391;
	add.s32 	%r394, %r393, 1280;
	mul.wide.u32 	%rd50, %r394, 8;
	add.s64 	%rd51, %rd2, %rd50;
	cvt.u64.u32 	%rd52, %r130;
	atom.global.add.u64 	%rd53, [%rd51], %rd52;
$L__BB3_85:
	ld.shared.u32 	%r131, [%r124+6144];
	setp.eq.s32 	%p84, %r131, 0;
	@%p84 bra 	$L__BB3_87;
	cvt.u32.u64 	%r395, %rd5;
	shl.b32 	%r396, %r510, 8;
	add.s32 	%r397, %r396, %r395;
	add.s32 	%r398, %r397, 1536;
	mul.wide.u32 	%rd54, %r398, 8;
	add.s64 	%rd55, %rd2, %rd54;
	cvt.u64.u32 	%rd56, %r131;
	atom.global.add.u64 	%rd57, [%rd55], %rd56;
$L__BB3_87:
	ld.shared.u32 	%r132, [%r124+7168];
	setp.eq.s32 	%p85, %r132, 0;
	@%p85 bra 	$L__BB3_89;
	cvt.u32.u64 	%r399, %rd5;
	shl.b32 	%r400, %r510, 8;
	add.s32 	%r401, %r400, %r399;
	add.s32 	%r402, %r401, 1792;
	mul.wide.u32 	%rd58, %r402, 8;
	add.s64 	%rd59, %rd2, %rd58;
	cvt.u64.u32 	%rd60, %r132;
	atom.global.add.u64 	%rd61, [%rd59], %rd60;
$L__BB3_89:
	add.s32 	%r510, %r510, 8;
	setp.ne.s32 	%p86, %r510, %r16;
	mov.u32 	%r512, %r16;
	@%p86 bra 	$L__BB3_73;
$L__BB3_90:
	add.s32 	%r135, %r5, -1;
	setp.eq.s32 	%p87, %r3, 0;
	@%p87 bra 	$L__BB3_111;
	setp.lt.u32 	%p88, %r4, 3;
	@%p88 bra 	$L__BB3_101;
	shl.b32 	%r403, %r512, 10;
	add.s32 	%r136, %r6, %r403;
	ld.shared.u32 	%r137, [%r136];
	setp.eq.s32 	%p89, %r137, 0;
	@%p89 bra 	$L__BB3_94;
	cvt.u32.u64 	%r404, %rd5;
	shl.b32 	%r405, %r512, 8;
	add.s32 	%r406, %r405, %r404;
	mul.wide.u32 	%rd62, %r406, 8;
	add.s64 	%rd63, %rd2, %rd62;
	cvt.u64.u32 	%rd64, %r137;
	atom.global.add.u64 	%rd65, [%rd63], %rd64;
$L__BB3_94:
	ld.shared.u32 	%r138, [%r136+1024];
	setp.eq.s32 	%p90, %r138, 0;
	@%p90 bra 	$L__BB3_96;
	cvt.u32.u64 	%r407, %rd5;
	shl.b32 	%r408, %r512, 8;
	add.s32 	%r409, %r408, %r407;
	add.s32 	%r410, %r409, 256;
	mul.wide.u32 	%rd66, %r410, 8;
	add.s64 	%rd67, %rd2, %rd66;
	cvt.u64.u32 	%rd68, %r138;
	atom.global.add.u64 	%rd69, [%rd67], %rd68;
$L__BB3_96:
	ld.shared.u32 	%r139, [%r136+2048];
	setp.eq.s32 	%p91, %r139, 0;
	@%p91 bra 	$L__BB3_98;
	cvt.u32.u64 	%r411, %rd5;
	shl.b32 	%r412, %r512, 8;
	add.s32 	%r413, %r412, %r411;
	add.s32 	%r414, %r413, 512;
	mul.wide.u32 	%rd70, %r414, 8;
	add.s64 	%rd71, %rd2, %rd70;
	cvt.u64.u32 	%rd72, %r139;
	atom.global.add.u64 	%rd73, [%rd71], %rd72;
$L__BB3_98:
	ld.shared.u32 	%r140, [%r136+3072];
	setp.eq.s32 	%p92, %r140, 0;
	@%p92 bra 	$L__BB3_100;
	cvt.u32.u64 	%r415, %rd5;
	shl.b32 	%r416, %r512, 8;
	add.s32 	%r417, %r416, %r415;
	add.s32 	%r418, %r417, 768;
	mul.wide.u32 	%rd74, %r418, 8;
	add.s64 	%rd75, %rd2, %rd74;
	cvt.u64.u32 	%rd76, %r140;
	atom.global.add.u64 	%rd77, [%rd75], %rd76;
$L__BB3_100:
	add.s32 	%r512, %r512, 4;
$L__BB3_101:
	setp.eq.s32 	%p93, %r5, 0;
	@%p93 bra 	$L__BB3_111;
	setp.eq.s32 	%p94, %r135, 0;
	@%p94 bra 	$L__BB3_108;
	shl.b32 	%r419, %r512, 10;
	add.s32 	%r143, %r6, %r419;
	ld.shared.u32 	%r144, [%r143];
	setp.eq.s32 	%p95, %r144, 0;
	@%p95 bra 	$L__BB3_105;
	cvt.u32.u64 	%r420, %rd5;
	shl.b32 	%r421, %r512, 8;
	add.s32 	%r422, %r421, %r420;
	mul.wide.u32 	%rd78, %r422, 8;
	add.s64 	%rd79, %rd2, %rd78;
	cvt.u64.u32 	%rd80, %r144;
	atom.global.add.u64 	%rd81, [%rd79], %rd80;
$L__BB3_105:
	ld.shared.u32 	%r145, [%r143+1024];
	setp.eq.s32 	%p96, %r145, 0;
	@%p96 bra 	$L__BB3_107;
	cvt.u32.u64 	%r423, %rd5;
	shl.b32 	%r424, %r512, 8;
	add.s32 	%r425, %r424, %r423;
	add.s32 	%r426, %r425, 256;
	mul.wide.u32 	%rd82, %r426, 8;
	add.s64 	%rd83, %rd2, %rd82;
	cvt.u64.u32 	%rd84, %r145;
	atom.global.add.u64 	%rd85, [%rd83], %rd84;
$L__BB3_107:
	add.s32 	%r512, %r512, 2;
$L__BB3_108:
	setp.eq.s32 	%p97, %r17, 0;
	@%p97 bra 	$L__BB3_111;
	shl.b32 	%r427, %r512, 10;
	add.s32 	%r428, %r6, %r427;
	ld.shared.u32 	%r148, [%r428];
	setp.eq.s32 	%p98, %r148, 0;
	@%p98 bra 	$L__BB3_111;
	cvt.u32.u64 	%r429, %rd5;
	shl.b32 	%r430, %r512, 8;
	add.s32 	%r431, %r430, %r429;
	mul.wide.u32 	%rd86, %r431, 8;
	add.s64 	%rd87, %rd2, %rd86;
	cvt.u64.u32 	%rd88, %r148;
	atom.global.add.u64 	%rd89, [%rd87], %rd88;
$L__BB3_111:
	cvt.u32.u64 	%r432, %rd5;
	setp.gt.u32 	%p99, %r432, 127;
	@%p99 bra 	$L__BB3_152;
	setp.lt.u32 	%p100, %r1, 7;
	mov.b32 	%r516, 0;
	@%p100 bra 	$L__BB3_131;
	mov.b32 	%r514, 0;
$L__BB3_114:
	.pragma "nounroll";
	shl.b32 	%r436, %r514, 10;
	add.s32 	%r150, %r6, %r436;
	ld.shared.u32 	%r151, [%r150+512];
	setp.eq.s32 	%p101, %r151, 0;
	shl.b32 	%r437, %r514, 8;
	add.s32 	%r438, %r437, %r432;
	mul.wide.u32 	%rd90, %r438, 8;
	add.s64 	%rd15, %rd2, %rd90;
	@%p101 bra 	$L__BB3_116;
	cvt.u64.u32 	%rd91, %r151;
	atom.global.add.u64 	%rd92, [%rd15+1024], %rd91;
$L__BB3_116:
	ld.shared.u32 	%r152, [%r150+1536];
	setp.eq.s32 	%p102, %r152, 0;
	@%p102 bra 	$L__BB3_118;
	cvt.u64.u32 	%rd93, %r152;
	atom.global.add.u64 	%rd94, [%rd15+3072], %rd93;
$L__BB3_118:
	ld.shared.u32 	%r153, [%r150+2560];
	setp.eq.s32 	%p103, %r153, 0;
	@%p103 bra 	$L__BB3_120;
	cvt.u64.u32 	%rd95, %r153;
	atom.global.add.u64 	%rd96, [%rd15+5120], %rd95;
$L__BB3_120:
	ld.shared.u32 	%r154, [%r150+3584];
	setp.eq.s32 	%p104, %r154, 0;
	@%p104 bra 	$L__BB3_122;
	cvt.u64.u32 	%rd97, %r154;
	atom.global.add.u64 	%rd98, [%rd15+7168], %rd97;
$L__BB3_122:
	ld.shared.u32 	%r155, [%r150+4608];
	setp.eq.s32 	%p105, %r155, 0;
	@%p105 bra 	$L__BB3_124;
	cvt.u64.u32 	%rd99, %r155;
	atom.global.add.u64 	%rd100, [%rd15+9216], %rd99;
$L__BB3_124:
	ld.shared.u32 	%r156, [%r150+5632];
	setp.eq.s32 	%p106, %r156, 0;
	@%p106 bra 	$L__BB3_126;
	cvt.u64.u32 	%rd101, %r156;
	atom.global.add.u64 	%rd102, [%rd15+11264], %rd101;
$L__BB3_126:
	ld.shared.u32 	%r157, [%r150+6656];
	setp.eq.s32 	%p107, %r157, 0;
	@%p107 bra 	$L__BB3_128;
	cvt.u64.u32 	%rd103, %r157;
	atom.global.add.u64 	%rd104, [%rd15+13312], %rd103;
$L__BB3_128:
	ld.shared.u32 	%r158, [%r150+7680];
	setp.eq.s32 	%p108, %r158, 0;
	@%p108 bra 	$L__BB3_130;
	cvt.u64.u32 	%rd105, %r158;
	atom.global.add.u64 	%rd106, [%rd15+15360], %rd105;
$L__BB3_130:
	add.s32 	%r514, %r514, 8;
	setp.ne.s32 	%p109, %r514, %r16;
	mov.u32 	%r516, %r16;
	@%p109 bra 	$L__BB3_114;
$L__BB3_131:
	setp.eq.s32 	%p110, %r3, 0;
	@%p110 bra 	$L__BB3_152;
	setp.lt.u32 	%p111, %r4, 3;
	@%p111 bra 	$L__BB3_142;
	shl.b32 	%r439, %r516, 10;
	add.s32 	%r161, %r6, %r439;
	ld.shared.u32 	%r162, [%r161+512];
	setp.eq.s32 	%p112, %r162, 0;
	@%p112 bra 	$L__BB3_135;
	shl.b32 	%r441, %r516, 8;
	add.s32 	%r442, %r441, %r432;
	mul.wide.u32 	%rd107, %r442, 8;
	add.s64 	%rd108, %rd2, %rd107;
	cvt.u64.u32 	%rd109, %r162;
	atom.global.add.u64 	%rd110, [%rd108+1024], %rd109;
$L__BB3_135:
	ld.shared.u32 	%r163, [%r161+1536];
	setp.eq.s32 	%p113, %r163, 0;
	@%p113 bra 	$L__BB3_137;
	shl.b32 	%r444, %r516, 8;
	add.s32 	%r445, %r444, %r432;
	add.s32 	%r446, %r445, 256;
	mul.wide.u32 	%rd111, %r446, 8;
	add.s64 	%rd112, %rd2, %rd111;
	cvt.u64.u32 	%rd113, %r163;
	atom.global.add.u64 	%rd114, [%rd112+1024], %rd113;
$L__BB3_137:
	ld.shared.u32 	%r164, [%r161+2560];
	setp.eq.s32 	%p114, %r164, 0;
	@%p114 bra 	$L__BB3_139;
	shl.b32 	%r448, %r516, 8;
	add.s32 	%r449, %r448, %r432;
	add.s32 	%r450, %r449, 512;
	mul.wide.u32 	%rd115, %r450, 8;
	add.s64 	%rd116, %rd2, %rd115;
	cvt.u64.u32 	%rd117, %r164;
	atom.global.add.u64 	%rd118, [%rd116+1024], %rd117;
$L__BB3_139:
	ld.shared.u32 	%r165, [%r161+3584];
	setp.eq.s32 	%p115, %r165, 0;
	@%p115 bra 	$L__BB3_141;
	shl.b32 	%r452, %r516, 8;
	add.s32 	%r453, %r452, %r432;
	add.s32 	%r454, %r453, 768;
	mul.wide.u32 	%rd119, %r454, 8;
	add.s64 	%rd120, %rd2, %rd119;
	cvt.u64.u32 	%rd121, %r165;
	atom.global.add.u64 	%rd122, [%rd120+1024], %rd121;
$L__BB3_141:
	add.s32 	%r516, %r516, 4;
$L__BB3_142:
	setp.eq.s32 	%p116, %r5, 0;
	@%p116 bra 	$L__BB3_152;
	setp.eq.s32 	%p117, %r135, 0;
	@%p117 bra 	$L__BB3_149;
	shl.b32 	%r455, %r516, 10;
	add.s32 	%r168, %r6, %r455;
	ld.shared.u32 	%r169, [%r168+512];
	setp.eq.s32 	%p118, %r169, 0;
	@%p118 bra 	$L__BB3_146;
	shl.b32 	%r457, %r516, 8;
	add.s32 	%r458, %r457, %r432;
	mul.wide.u32 	%rd123, %r458, 8;
	add.s64 	%rd124, %rd2, %rd123;
	cvt.u64.u32 	%rd125, %r169;
	atom.global.add.u64 	%rd126, [%rd124+1024], %rd125;
$L__BB3_146:
	ld.shared.u32 	%r170, [%r168+1536];
	setp.eq.s32 	%p119, %r170, 0;
	@%p119 bra 	$L__BB3_148;
	shl.b32 	%r460, %r516, 8;
	add.s32 	%r461, %r460, %r432;
	add.s32 	%r462, %r461, 256;
	mul.wide.u32 	%rd127, %r462, 8;
	add.s64 	%rd128, %rd2, %rd127;
	cvt.u64.u32 	%rd129, %r170;
	atom.global.add.u64 	%rd130, [%rd128+1024], %rd129;
$L__BB3_148:
	add.s32 	%r516, %r516, 2;
$L__BB3_149:
	setp.eq.s32 	%p120, %r17, 0;
	@%p120 bra 	$L__BB3_152;
	shl.b32 	%r463, %r516, 10;
	add.s32 	%r464, %r6, %r463;
	ld.shared.u32 	%r173, [%r464+512];
	setp.eq.s32 	%p121, %r173, 0;
	@%p121 bra 	$L__BB3_152;
	shl.b32 	%r466, %r516, 8;
	add.s32 	%r467, %r466, %r432;
	mul.wide.u32 	%rd131, %r467, 8;
	add.s64 	%rd132, %rd2, %rd131;
	cvt.u64.u32 	%rd133, %r173;
	atom.global.add.u64 	%rd134, [%rd132+1024], %rd133;
$L__BB3_152:
	bar.sync 	0;
	add.s64 	%rd135, %rd135, 1;
	setp.ne.s64 	%p122, %rd135, %rd6;
	@%p122 bra 	$L__BB3_2;
$L__BB3_153:
	ret;

}
	// .globl	_ZN3cub18CUB_300001_SM_10006detail10radix_sort33DeviceRadixSortExclusiveSumKernelINS1_5radix10policy_hubIfNS0_8NullTypeEyE10Policy1000EyEEvPT0_
.visible .entry _ZN3cub18CUB_300001_SM_10006detail10radix_sort33DeviceRadixSortExclusiveSumKernelINS1_5radix10policy_hubIfNS0_8NullTypeEyE10Policy1000EyEEvPT0_(
	.param .u64 .ptr .align 1 _ZN3cub18CUB_300001_SM_10006detail10radix_sort33DeviceRadixSortExclusiveSumKernelINS1_5radix10policy_hubIfNS0_8NullTypeEyE10Policy1000EyEEvPT0__param_0
)
{
	.reg .pred 	%p<4>;
	.reg .b32 	%r<28>;
	.reg .b64 	%rd<54>;
	// demoted variable
	.shared .align 16 .b8 _ZZN3cub18CUB_300001_SM_10006detail10radix_sort33DeviceRadixSortExclusiveSumKernelINS1_5radix10policy_hubIfNS0_8NullTypeEyE10Policy1000EyEEvPT0_E12temp_storage[2336];
	ld.param.u64 	%rd5, [_ZN3cub18CUB_300001_SM_10006detail10radix_sort33DeviceRadixSortExclusiveSumKernelINS1_5radix10policy_hubIfNS0_8NullTypeEyE10Policy1000EyEEvPT0__param_0];
	cvta.to.global.u64 	%rd6, %rd5;
	mov.u32 	%r3, %ctaid.x;
	shl.b32 	%r4, %r3, 8;
	mov.u32 	%r1, %tid.x;
	setp.gt.u32 	%p1, %r1, 255;
	add.s32 	%r5, %r4, %r1;
	mul.wide.s32 	%rd7, %r5, 8;
	add.s64 	%rd1, %rd6, %rd7;
	@%p1 bra 	$L__BB4_2;
	ld.global.u64 	%rd53, [%rd1];
$L__BB4_2:
	shr.u32 	%r6, %r1, 3;
	add.s32 	%r7, %r6, %r1;
	shl.b32 	%r8, %r7, 3;
	mov.u32 	%r9, _ZZN3cub18CUB_300001_SM_10006detail10radix_sort33DeviceRadixSortExclusiveSumKernelINS1_5radix10policy_hubIfNS0_8NullTypeEyE10Policy1000EyEEvPT0_E12temp_storage;
	add.s32 	%r10, %r9, %r8;
	add.s32 	%r2, %r10, 16;
	st.shared.u64 	[%r10+16], %rd53;
	bar.sync 	0;
	setp.gt.u32 	%p2, %r1, 31;
	@%p2 bra 	$L__BB4_4;
	mad.lo.s32 	%r27, %r1, 72, %r9;
	ld.shared.u64 	%rd23, [%r27+16];
	ld.shared.u64 	%rd24, [%r27+24];
	ld.shared.u64 	%rd25, [%r27+32];
	ld.shared.u64 	%rd26, [%r27+40];
	ld.shared.u64 	%rd27, [%r27+48];
	ld.shared.u64 	%rd28, [%r27+56];
	ld.shared.u64 	%rd29, [%r27+64];
	ld.shared.u64 	%rd30, [%r27+72];
	add.s64 	%rd31, %rd24, %rd23;
	add.s64 	%rd32, %rd31, %rd25;
	add.s64 	%rd33, %rd32, %rd26;
	add.s64 	%rd34, %rd33, %rd27;
	add.s64 	%rd35, %rd34, %rd28;
	add.s64 	%rd36, %rd35, %rd29;
	add.s64 	%rd10, %rd36, %rd30;
	mov.b32 	%r11, 1;
	mov.b32 	%r24, 0;
	mov.b32 	%r25, -1;
	// begin inline asm
	{  .reg .u64 r0;  .reg .u32 lo;  .reg .u32 hi;  .reg .pred p;  mov.b64 {lo, hi}, %rd10;  shfl.sync.up.b32 lo|p, lo, %r11, %r24, %r25;  shfl.sync.up.b32 hi|p, hi, %r11, %r24, %r25;  mov.b64 r0, {lo, hi};  @p add.u64 r0, r0, %rd10;  mov.u64 %rd8, r0;}
	// end inline asm
	mov.b32 	%r14, 2;
	// begin inline asm
	{  .reg .u64 r0;  .reg .u32 lo;  .reg .u32 hi;  .reg .pred p;  mov.b64 {lo, hi}, %rd8;  shfl.sync.up.b32 lo|p, lo, %r14, %r24, %r25;  shfl.sync.up.b32 hi|p, hi, %r14, %r24, %r25;  mov.b64 r0, {lo, hi};  @p add.u64 r0, r0, %rd8;  mov.u64 %rd11, r0;}
	// end inline asm
	mov.b32 	%r17, 4;
	// begin inline asm
	{  .reg .u64 r0;  .reg .u32 lo;  .reg .u32 hi;  .reg .pred p;  mov.b64 {lo, hi}, %rd11;  shfl.sync.up.b32 lo|p, lo, %r17, %r24, %r25;  shfl.sync.up.b32 hi|p, hi, %r17, %r24, %r25;  mov.b64 r0, {lo, hi};  @p add.u64 r0, r0, %rd11;  mov.u64 %rd14, r0;}
	// end inline asm
	mov.b32 	%r20, 8;
	// begin inline asm
	{  .reg .u64 r0;  .reg .u32 lo;  .reg .u32 hi;  .reg .pred p;  mov.b64 {lo, hi}, %rd14;  shfl.sync.up.b32 lo|p, lo, %r20, %r24, %r25;  shfl.sync.up.b32 hi|p, hi, %r20, %r24, %r25;  mov.b64 r0, {lo, hi};  @p add.u64 r0, r0, %rd14;  mov.u64 %rd17, r0;}
	// end inline asm
	mov.b32 	%r23, 16;
	// begin inline asm
	{  .reg .u64 r0;  .reg .u32 lo;  .reg .u32 hi;  .reg .pred p;  mov.b64 {lo, hi}, %rd17;  shfl.sync.up.b32 lo|p, lo, %r23, %r24, %r25;  shfl.sync.up.b32 hi|p, hi, %r23, %r24, %r25;  mov.b64 r0, {lo, hi};  @p add.u64 r0, r0, %rd17;  mov.u64 %rd20, r0;}
	// end inline asm
	sub.s64 	%rd37, %rd20, %rd10;
	ld.shared.u64 	%rd38, [%r27+16];
	ld.shared.u64 	%rd39, [%r27+24];
	ld.shared.u64 	%rd40, [%r27+32];
	ld.shared.u64 	%rd41, [%r27+40];
	ld.shared.u64 	%rd42, [%r27+48];
	ld.shared.u64 	%rd43, [%r27+56];
	ld.shared.u64 	%rd44, [%r27+64];
	add.s64 	%rd45, %rd38, %rd37;
	add.s64 	%rd46, %rd39, %rd45;
	add.s64 	%rd47, %rd40, %rd46;
	add.s64 	%rd48, %rd41, %rd47;
	add.s64 	%rd49, %rd42, %rd48;
	add.s64 	%rd50, %rd43, %rd49;
	add.s64 	%rd51, %rd44, %rd50;
	st.shared.u64 	[%r27+16], %rd37;
	st.shared.u64 	[%r27+24], %rd45;
	st.shared.u64 	[%r27+32], %rd46;
	st.shared.u64 	[%r27+40], %rd47;
	st.shared.u64 	[%r27+48], %rd48;
	st.shared.u64 	[%r27+56], %rd49;
	st.shared.u64 	[%r27+64], %rd50;
	st.shared.u64 	[%r27+72], %rd51;
$L__BB4_4:
	setp.gt.u32 	%p3, %r1, 255;
	bar.sync 	0;
	@%p3 bra 	$L__BB4_6;
	ld.shared.u64 	%rd52, [%r2];
	st.global.u64 	[%rd1], %rd52;
$L__BB4_6:
	ret;

}
	// .globl	_ZN3cub18CUB_300001_SM_10006detail10radix_sort29DeviceRadixSortOnesweepKernelINS1_5radix10policy_hubIfNS0_8NullTypeEyE10Policy1000ELNS0_9SortOrderE0EfS6_yiiNS1_21identity_decomposer_tEEEvPT5_SC_PT3_PKSD_PT1_PKSH_PT2_PKSL_T4_iiT6_
.visible .entry _ZN3cub18CUB_300001_SM_10006detail10radix_sort29DeviceRadixSortOnesweepKernelINS1_5radix10policy_hubIfNS0_8NullTypeEyE10Policy1000ELNS0_9SortOrderE0EfS6_yiiNS1_21identity_decomposer_tEEEvPT5_SC_PT3_PKSD_PT1_PKSH_PT2_PKSL_T4_iiT6_(
	.param .u64 .ptr .align 1 _ZN3cub18CUB_300001_SM_10006detail10radix_sort29DeviceRadixSortOnesweepKernelINS1_5radix10policy_hubIfNS0_8NullTypeEyE10Policy1000ELNS0_9SortOrderE0EfS6_yiiNS1_21identity_decomposer_tEEEvPT5_SC_PT3_PKSD_PT1_PKSH_PT2_PKSL_T4_iiT6__param_0,
	.param .u64 .ptr .align 1 _ZN3cub18CUB_300001_SM_10006detail10radix_sort29DeviceRadixSortOnesweepKernelINS1_5radix10policy_hubIfNS0_8NullTypeEyE10Policy1000ELNS0_9SortOrderE0EfS6_yiiNS1_21identity_decomposer_tEEEvPT5_SC_PT3_PKSD_PT1_PKSH_PT2_PKSL_T4_iiT6__param_1,
	.param .u64 .ptr .align 1 _ZN3cub18CUB_300001_SM_10006detail10radix_sort29DeviceRadixSortOnesweepKernelINS1_5radix10policy_hubIfNS0_8NullTypeEyE10Policy1000ELNS0_9SortOrderE0EfS6_yiiNS1_21identity_decomposer_tEEEvPT5_SC_PT3_PKSD_PT1_PKSH_PT2_PKSL_T4_iiT6__param_2,
	.param .u64 .ptr .align 1 _ZN3cub18CUB_300001_SM_10006detail10radix_sort29DeviceRadixSortOnesweepKernelINS1_5radix10policy_hubIfNS0_8NullTypeEyE10Policy1000ELNS0_9SortOrderE0EfS6_yiiNS1_21identity_decomposer_tEEEvPT5_SC_PT3_PKSD_PT1_PKSH_PT2_PKSL_T4_iiT6__param_3,
	.param .u64 .ptr .align 1 _ZN3cub18CUB_300001_SM_10006detail10radix_sort29DeviceRadixSortOnesweepKernelINS1_5radix10policy_hubIfNS0_8NullTypeEyE10Policy1000ELNS0_9SortOrderE0EfS6_yiiNS1_21identity_decomposer_tEEEvPT5_SC_PT3_PKSD_PT1_PKSH_PT2_PKSL_T4_iiT6__param_4,
	.param .u64 .ptr .align 1 _ZN3cub18CUB_300001_SM_10006detail10radix_sort29DeviceRadixSortOnesweepKernelINS1_5radix10policy_hubIfNS0_8NullTypeEyE10Policy1000ELNS0_9SortOrderE0EfS6_yiiNS1_21identity_decomposer_tEEEvPT5_SC_PT3_PKSD_PT1_PKSH_PT2_PKSL_T4_iiT6__param_5,
	.param .u64 .ptr .align 1 _ZN3cub18CUB_300001_SM_10006detail10radix_sort29DeviceRadixSortOnesweepKernelINS1_5radix10policy_hubIfNS0_8NullTypeEyE10Policy1000ELNS0_9SortOrderE0EfS6_yiiNS1_21identity_decomposer_tEEEvPT5_SC_PT3_PKSD_PT1_PKSH_PT2_PKSL_T4_iiT6__param_6,
	.param .u64 .ptr .align 1 _ZN3cub18CUB_300001_SM_10006detail10radix_sort29DeviceRadixSortOnesweepKernelINS1_5radix10policy_hubIfNS0_8NullTypeEyE10Policy1000ELNS0_9SortOrderE0EfS6_yiiNS1_21identity_decomposer_tEEEvPT5_SC_PT3_PKSD_PT1_PKSH_PT2_PKSL_T4_iiT6__param_7,
	.param .u32 _ZN3cub18CUB_300001_SM_10006detail10radix_sort29DeviceRadixSortOnesweepKernelINS1_5radix10policy_hubIfNS0_8NullTypeEyE10Policy1000ELNS0_9SortOrderE0EfS6_yiiNS1_21identity_decomposer_tEEEvPT5_SC_PT3_PKSD_PT1_PKSH_PT2_PKSL_T4_iiT6__param_8,
	.param .u32 _ZN3cub18CUB_300001_SM_10006detail10radix_sort29DeviceRadixSortOnesweepKernelINS1_5radix10policy_hubIfNS0_8NullTypeEyE10Policy1000ELNS0_9SortOrderE0EfS6_yiiNS1_21identity_decomposer_tEEEvPT5_SC_PT3_PKSD_PT1_PKSH_PT2_PKSL_T4_iiT6__param_9,
	.param .u32 _ZN3cub18CUB_300001_SM_10006detail10radix_sort29DeviceRadixSortOnesweepKernelINS1_5radix10policy_hubIfNS0_8NullTypeEyE10Policy1000ELNS0_9SortOrderE0EfS6_yiiNS1_21identity_decomposer_tEEEvPT5_SC_PT3_PKSD_PT1_PKSH_PT2_PKSL_T4_iiT6__param_10,
	.param .align 1 .b8 _ZN3cub18CUB_300001_SM_10006detail10radix_sort29DeviceRadixSortOnesweepKernelINS1_5radix10policy_hubIfNS0_8NullTypeEyE10Policy1000ELNS0_9SortOrderE0EfS6_yiiNS1_21identity_decomposer_tEEEvPT5_SC_PT3_PKSD_PT1_PKSH_PT2_PKSL_T4_iiT6__param_11[1]
)
.maxntid 384
{
	.reg .pred 	%p<281>;
	.reg .b32 	%r<1853>;
	.reg .b64 	%rd<230>;
	// demoted variable
	.shared .align 16 .b8 _ZZN3cub18CUB_300001_SM_10006detail10radix_sort29DeviceRadixSortOnesweepKernelINS1_5radix10policy_hubIfNS0_8NullTypeEyE10Policy1000ELNS0_9SortOrderE0EfS6_yiiNS1_21identity_decomposer_tEEEvPT5_SC_PT3_PKSD_PT1_PKSH_PT2_PKSL_T4_iiT6_E1s[29696];
	ld.param.u64 	%rd20, [_ZN3cub18CUB_300001_SM_10006detail10radix_sort29DeviceRadixSortOnesweepKernelINS1_5radix10policy_hubIfNS0_8NullTypeEyE10Policy1000ELNS0_9SortOrderE0EfS6_yiiNS1_21identity_decomposer_tEEEvPT5_SC_PT3_PKSD_PT1_PKSH_PT2_PKSL_T4_iiT6__param_0];
	ld.param.u64 	%rd21, [_ZN3cub18CUB_300001_SM_10006detail10radix_sort29DeviceRadixSortOnesweepKernelINS1_5radix10policy_hubIfNS0_8NullTypeEyE10Policy1000ELNS0_9SortOrderE0EfS6_yiiNS1_21identity_decomposer_tEEEvPT5_SC_PT3_PKSD_PT1_PKSH_PT2_PKSL_T4_iiT6__param_1];
	ld.param.u64 	%rd24, [_ZN3cub18CUB_300001_SM_10006detail10radix_sort29DeviceRadixSortOnesweepKernelINS1_5radix10policy_hubIfNS0_8NullTypeEyE10Policy1000ELNS0_9SortOrderE0EfS6_yiiNS1_21identity_decomposer_tEEEvPT5_SC_PT3_PKSD_PT1_PKSH_PT2_PKSL_T4_iiT6__param_4];
	ld.param.u64 	%rd25, [_ZN3cub18CUB_300001_SM_10006detail10radix_sort29DeviceRadixSortOnesweepKernelINS1_5radix10policy_hubIfNS0_8NullTypeEyE10Policy1000ELNS0_9SortOrderE0EfS6_yiiNS1_21identity_decomposer_tEEEvPT5_SC_PT3_PKSD_PT1_PKSH_PT2_PKSL_T4_iiT6__param_5];
	ld.param.u32 	%r298, [_ZN3cub18CUB_300001_SM_10006detail10radix_sort29DeviceRadixSortOnesweepKernelINS1_5radix10policy_hubIfNS0_8NullTypeEyE10Policy1000ELNS0_9SortOrderE0EfS6_yiiNS1_21identity_decomposer_tEEEvPT5_SC_PT3_PKSD_PT1_PKSH_PT2_PKSL_T4_iiT6__param_9];
	ld.param.u32 	%r299, [_ZN3cub18CUB_300001_SM_10006detail10radix_sort29DeviceRadixSortOnesweepKernelINS1_5radix10policy_hubIfNS0_8NullTypeEyE10Policy1000ELNS0_9SortOrderE0EfS6_yiiNS1_21identity_decomposer_tEEEvPT5_SC_PT3_PKSD_PT1_PKSH_PT2_PKSL_T4_iiT6__param_10];
	cvta.to.global.u64 	%rd1, %rd24;
	cvta.to.global.u64 	%rd2, %rd20;
	cvta.to.global.u64 	%rd3, %rd25;
	mov.u32 	%r1, %tid.x;
	shr.u32 	%r2, %r1, 5;
	// begin inline asm
	mov.u32 %r300, %laneid;
	// end inline asm
	setp.ne.s32 	%p1, %r1, 0;
	@%p1 bra 	$L__BB5_2;
	cvta.to.global.u64 	%rd26, %rd21;
	atom.global.add.u32 	%r301, [%rd26], 1;
	st.shared.u32 	[_ZZN3cub18CUB_300001_SM_10006detail10radix_sort29DeviceRadixSortOnesweepKernelINS1_5radix10policy_hubIfNS0_8NullTypeEyE10Policy1000ELNS0_9SortOrderE0EfS6_yiiNS1_21identity_decomposer_tEEEvPT5_SC_PT3_PKSD_PT1_PKSH_PT2_PKSL_T4_iiT6_E1s+27648], %r301;
$L__BB5_2:
	ld.param.u32 	%r1757, [_ZN3cub18CUB_300001_SM_10006detail10radix_sort29DeviceRadixSortOnesweepKernelINS1_5radix10policy_hubIfNS0_8NullTypeEyE10Policy1000ELNS0_9SortOrderE0EfS6_yiiNS1_21identity_decomposer_tEEEvPT5_SC_PT3_PKSD_PT1_PKSH_PT2_PKSL_T4_iiT6__param_8];
	bar.sync 	0;
	ld.shared.u32 	%r4, [_ZZN3cub18CUB_300001_SM_10006detail10radix_sort29DeviceRadixSortOnesweepKernelINS1_5radix10policy_hubIfNS0_8NullTypeEyE10Policy1000ELNS0_9SortOrderE0EfS6_yiiNS1_21identity_decomposer_tEEEvPT5_SC_PT3_PKSD_PT1_PKSH_PT2_PKSL_T4_iiT6_E1s+27648];
	mul.lo.s32 	%r302, %r4, 6912;
	add.s32 	%r5, %r302, 6912;
	setp.gt.s32 	%p2, %r5, %r1757;
	cvt.s64.s32 	%rd4, %r302;
	@%p2 bra 	$L__BB5_4;
	and.b32  	%r303, %r1, 31;
	and.b32  	%r304, %r1, 992;
	mul.lo.s32 	%r305, %r304, 18;
	or.b32  	%r306, %r305, %r303;
	cvt.u64.u32 	%rd27, %r306;
	add.s64 	%rd28, %rd27, %rd4;
	shl.b64 	%rd29, %rd28, 2;
	add.s64 	%rd30, %rd3, %rd29;
	ld.global.u32 	%r1782, [%rd30];
	ld.global.u32 	%r1783, [%rd30+128];
	ld.global.u32 	%r1784, [%rd30+256];
	ld.global.u32 	%r1785, [%rd30+384];
	ld.global.u32 	%r1786, [%rd30+512];
	ld.global.u32 	%r1787, [%rd30+640];
	ld.global.u32 	%r1788, [%rd30+768];
	ld.global.u32 	%r1789, [%rd30+896];
	ld.global.u32 	%r1790, [%rd30+1024];
	ld.global.u32 	%r1791, [%rd30+1152];
	ld.global.u32 	%r1792, [%rd30+1280];
	ld.global.u32 	%r1793, [%rd30+1408];
	ld.global.u32 	%r1794, [%rd30+1536];
	ld.global.u32 	%r1795, [%rd30+1664];
	ld.global.u32 	%r1796, [%rd30+1792];
	ld.global.u32 	%r1797, [%rd30+1920];
	ld.global.u32 	%r1798, [%rd30+2048];
	ld.global.u32 	%r1799, [%rd30+2176];
	bra.uni 	$L__BB5_40;
$L__BB5_4:
	ld.param.u32 	%r1758, [_ZN3cub18CUB_300001_SM_10006detail10radix_sort29DeviceRadixSortOnesweepKernelINS1_5radix10policy_hubIfNS0_8NullTypeEyE10Policy1000ELNS0_9SortOrderE0EfS6_yiiNS1_21identity_decomposer_tEEEvPT5_SC_PT3_PKSD_PT1_PKSH_PT2_PKSL_T4_iiT6__param_8];
	cvt.u32.u64 	%r308, %rd4;
	sub.s32 	%r24, %r1758, %r308;
	and.b32  	%r309, %r1, 31;
	and.b32  	%r310, %r1, 992;
	mul.lo.s32 	%r311, %r310, 18;
	or.b32  	%r25, %r311, %r309;
	setp.ge.s32 	%p3, %r25, %r24;
	cvt.u64.u32 	%rd31, %r25;
	add.s64 	%rd32, %rd31, %rd4;
	shl.b64 	%rd33, %rd32, 2;
	add.s64 	%rd5, %rd3, %rd33;
	mov.b32 	%r1782, 2147483647;
	@%p3 bra 	$L__BB5_6;
	ld.global.u32 	%r1782, [%rd5];
$L__BB5_6:
	add.s32 	%r313, %r25, 32;
	setp.ge.s32 	%p4, %r313, %r24;
	mov.b32 	%r1783, 2147483647;
	@%p4 bra 	$L__BB5_8;
	ld.global.u32 	%r1783, [%rd5+128];
$L__BB5_8:
	add.s32 	%r315, %r25, 64;
	setp.ge.s32 	%p5, %r315, %r24;
	mov.b32 	%r1784, 2147483647;
	@%p5 bra 	$L__BB5_10;
	ld.global.u32 	%r1784, [%rd5+256];
$L__BB5_10:
	add.s32 	%r317, %r25, 96;
	setp.ge.s32 	%p6, %r317, %r24;
	mov.b32 	%r1785, 2147483647;
	@%p6 bra 	$L__BB5_12;
	ld.global.u32 	%r1785, [%rd5+384];
$L__BB5_12:
	add.s32 	%r319, %r25, 128;
	setp.ge.s32 	%p7, %r319, %r24;
	mov.b32 	%r1786, 2147483647;
	@%p7 bra 	$L__BB5_14;
	ld.global.u32 	%r1786, [%rd5+512];
$L__BB5_14:
	add.s32 	%r321, %r25, 160;
	setp.ge.s32 	%p8, %r321, %r24;
	mov.b32 	%r1787, 2147483647;
	@%p8 bra 	$L__BB5_16;
	ld.global.u32 	%r1787, [%rd5+640];
$L__BB5_16:
	add.s32 	%r323, %r25, 192;
	setp.ge.s32 	%p9, %r323, %r24;
	mov.b32 	%r1788, 2147483647;
	@%p9 bra 	$L__BB5_18;
	ld.global.u32 	%r1788, [%rd5+768];
$L__BB5_18:
	add.s32 	%r325, %r25, 224;
	setp.ge.s32 	%p10, %r325, %r24;
	mov.b32 	%r1789, 2147483647;
	@%p10 bra 	$L__BB5_20;
	ld.global.u32 	%r1789, [%rd5+896];
$L__BB5_20:
	add.s32 	%r327, %r25, 256;
	setp.ge.s32 	%p11, %r327, %r24;
	mov.b32 	%r1790, 2147483647;
	@%p11 bra 	$L__BB5_22;
	ld.global.u32 	%r1790, [%rd5+1024];
$L__BB5_22:
	add.s32 	%r329, %r25, 288;
	setp.ge.s32 	%p12, %r329, %r24;
	mov.b32 	%r1791, 2147483647;
	@%p12 bra 	$L__BB5_24;
	ld.global.u32 	%r1791, [%rd5+1152];
$L__BB5_24:
	add.s32 	%r331, %r25, 320;
	setp.ge.s32 	%p13, %r331, %r24;
	mov.b32 	%r1792, 2147483647;
	@%p13 bra 	$L__BB5_26;
	ld.global.u32 	%r1792, [%rd5+1280];
$L__BB5_26:
	add.s32 	%r333, %r25, 352;
	setp.ge.s32 	%p14, %r333, %r24;
	mov.b32 	%r1793, 2147483647;
	@%p14 bra 	$L__BB5_28;
	ld.global.u32 	%r1793, [%rd5+1408];
$L__BB5_28:
	add.s32 	%r335, %r25, 384;
	setp.ge.s32 	%p15, %r335, %r24;
	mov.b32 	%r1794, 2147483647;
	@%p15 bra 	$L__BB5_30;
	ld.global.u32 	%r1794, [%rd5+1536];
$L__BB5_30:
	add.s32 	%r337, %r25, 416;
	setp.ge.s32 	%p16, %r337, %r24;
	mov.b32 	%r1795, 2147483647;
	@%p16 bra 	$L__BB5_32;
	ld.global.u32 	%r1795, [%rd5+1664];
$L__BB5_32:
	add.s32 	%r339, %r25, 448;
	setp.ge.s32 	%p17, %r339, %r24;
	mov.b32 	%r1796, 2147483647;
	@%p17 bra 	$L__BB5_34;
	ld.global.u32 	%r1796, [%rd5+1792];
$L__BB5_34:
	add.s32 	%r341, %r25, 480;
	setp.ge.s32 	%p18, %r341, %r24;
	mov.b32 	%r1797, 2147483647;
	@%p18 bra 	$L__BB5_36;
	ld.global.u32 	%r1797, [%rd5+1920];
$L__BB5_36:
	add.s32 	%r343, %r25, 512;
	setp.ge.s32 	%p19, %r343, %r24;
	mov.b32 	%r1798, 2147483647;
	@%p19 bra 	$L__BB5_38;
	ld.global.u32 	%r1798, [%rd5+2048];
$L__BB5_38:
	add.s32 	%r345, %r25, 544;
	setp.ge.s32 	%p20, %r345, %r24;
	mov.b32 	%r1799, 2147483647;
	@%p20 bra 	$L__BB5_40;
	ld.global.u32 	%r1799, [%rd5+2176];
$L__BB5_40:
	setp.gt.s32 	%p21, %r1782, -1;
	selp.b32 	%r346, -2147483648, -1, %p21;
	xor.b32  	%r1813, %r346, %r1782;
	setp.gt.s32 	%p22, %r1783, -1;
	selp.b32 	%r347, -2147483648, -1, %p22;
	xor.b32  	%r1814, %r347, %r1783;
	setp.gt.s32 	%p23, %r1784, -1;
	selp.b32 	%r348, -2147483648, -1, %p23;
	xor.b32  	%r1815, %r348, %r1784;
	setp.gt.s32 	%p24, %r1785, -1;
	selp.b32 	%r349, -2147483648, -1, %p24;
	xor.b32  	%r1816, %r349, %r1785;
	setp.gt.s32 	%p25, %r1786, -1;
	selp.b32 	%r350, -2147483648, -1, %p25;
	xor.b32  	%r1817, %r350, %r1786;
	setp.gt.s32 	%p26, %r1787, -1;
	selp.b32 	%r351, -2147483648, -1, %p26;
	xor.b32  	%r1818, %r351, %r1787;
	setp.gt.s32 	%p27, %r1788, -1;
	selp.b32 	%r352, -2147483648, -1, %p27;
	xor.b32  	%r1819, %r352, %r1788;
	setp.gt.s32 	%p28, %r1789, -1;
	selp.b32 	%r353, -2147483648, -1, %p28;
	xor.b32  	%r1820, %r353, %r1789;
	setp.gt.s32 	%p29, %r1790, -1;
	selp.b32 	%r354, -2147483648, -1, %p29;
	xor.b32  	%r1821, %r354, %r1790;
	setp.gt.s32 	%p30, %r1791, -1;
	selp.b32 	%r355, -2147483648, -1, %p30;
	xor.b32  	%r1822, %r355, %r1791;
	setp.gt.s32 	%p31, %r1792, -1;
	selp.b32 	%r356, -2147483648, -1, %p31;
	xor.b32  	%r1823, %r356, %r1792;
	setp.gt.s32 	%p32, %r1793, -1;
	selp.b32 	%r357, -2147483648, -1, %p32;
	xor.b32  	%r1824, %r357, %r1793;
	setp.gt.s32 	%p33, %r1794, -1;
	selp.b32 	%r358, -2147483648, -1, %p33;
	xor.b32  	%r1825, %r358, %r1794;
	setp.gt.s32 	%p34, %r1795, -1;
	selp.b32 	%r359, -2147483648, -1, %p34;
	xor.b32  	%r1826, %r359, %r1795;
	setp.gt.s32 	%p35, %r1796, -1;
	selp.b32 	%r360, -2147483648, -1, %p35;
	xor.b32  	%r1827, %r360, %r1796;
	setp.gt.s32 	%p36, %r1797, -1;
	selp.b32 	%r361, -2147483648, -1, %p36;
	xor.b32  	%r1828, %r361, %r1797;
	setp.gt.s32 	%p37, %r1798, -1;
	selp.b32 	%r362, -2147483648, -1, %p37;
	xor.b32  	%r1829, %r362, %r1798;
	setp.gt.s32 	%p38, %r1799, -1;
	selp.b32 	%r363, -2147483648, -1, %p38;
	xor.b32  	%r1830, %r363, %r1799;
	mov.b32 	%r364, -1;
	shl.b32 	%r365, %r364, %r299;
	not.b32 	%r97, %r365;
	shl.b32 	%r366, %r2, 10;
	mov.u32 	%r367, _ZZN3cub18CUB_300001_SM_10006detail10radix_sort29DeviceRadixSortOnesweepKernelINS1_5radix10policy_hubIfNS0_8NullTypeEyE10Policy1000ELNS0_9SortOrderE0EfS6_yiiNS1_21identity_decomposer_tEEEvPT5_SC_PT3_PKSD_PT1_PKSH_PT2_PKSL_T4_iiT6_E1s;
	add.s32 	%r98, %r367, %r366;
	setp.gt.s32 	%p39, %r300, 255;
	@%p39 bra 	$L__BB5_53;
	max.s32 	%r368, %r300, 224;
	sub.s32 	%r369, %r368, %r300;
	add.s32 	%r370, %r369, 31;
	shr.u32 	%r371, %r370, 5;
	add.s32 	%r99, %r371, 1;
	and.b32  	%r100, %r99, 15;
	setp.lt.u32 	%p40, %r370, 480;
	mov.u32 	%r1803, %r300;
	@%p40 bra 	$L__BB5_44;
	and.b32  	%r372, %r99, 268435440;
	neg.s32 	%r1801, %r372;
	shl.b32 	%r374, %r300, 2;
	add.s32 	%r375, %r366, %r374;
	add.s32 	%r377, %r375, %r367;
	add.s32 	%r1800, %r377, 1024;
	mov.u32 	%r1803, %r300;
$L__BB5_43:
	.pragma "nounroll";
	mov.b32 	%r378, 0;
	st.shared.u32 	[%r1800+-1024], %r378;
	st.shared.u32 	[%r1800+-896], %r378;
	st.shared.u32 	[%r1800+-768], %r378;
	st.shared.u32 	[%r1800+-640], %r378;
	st.shared.u32 	[%r1800+-512], %r378;
	st.shared.u32 	[%r1800+-384], %r378;
	st.shared.u32 	[%r1800+-256], %r378;
	st.shared.u32 	[%r1800+-128], %r378;
	st.shared.u32 	[%r1800], %r378;
	st.shared.u32 	[%r1800+128], %r378;
	st.shared.u32 	[%r1800+256], %r378;
	st.shared.u32 	[%r1800+384], %r378;
	st.shared.u32 	[%r1800+512], %r378;
	st.shared.u32 	[%r1800+640], %r378;
	st.shared.u32 	[%r1800+768], %r378;
	st.shared.u32 	[%r1800+896], %r378;
	add.s32 	%r1803, %r1803, 512;
	add.s32 	%r1801, %r1801, 16;
	add.s32 	%r1800, %r1800, 2048;
	setp.ne.s32 	%p41, %r1801, 0;
	@%p41 bra 	$L__BB5_43;
$L__BB5_44:
	setp.eq.s32 	%p42, %r100, 0;
	@%p42 bra 	$L__BB5_53;
	and.b32  	%r110, %r99, 7;
	setp.lt.u32 	%p43, %r100, 8;
	@%p43 bra 	$L__BB5_47;
	shl.b32 	%r379, %r1803, 2;
	add.s32 	%r380, %r98, %r379;
	mov.b32 	%r381, 0;
	st.shared.u32 	[%r380], %r381;
	st.shared.u32 	[%r380+128], %r381;
	st.shared.u32 	[%r380+256], %r381;
	st.shared.u32 	[%r380+384], %r381;
	st.shared.u32 	[%r380+512], %r381;
	st.shared.u32 	[%r380+640], %r381;
	st.shared.u32 	[%r380+768], %r381;
	st.shared.u32 	[%r380+896], %r381;
	add.s32 	%r1803, %r1803, 256;
$L__BB5_47:
	setp.eq.s32 	%p44, %r110, 0;
	@%p44 bra 	$L__BB5_53;
	and.b32  	%r113, %r99, 3;
	setp.lt.u32 	%p45, %r110, 4;
	@%p45 bra 	$L__BB5_50;
	shl.b32 	%r382, %r1803, 2;
	add.s32 	%r383, %r98, %r382;
	mov.b32 	%r384, 0;
	st.shared.u32 	[%r383], %r384;
	st.shared.u32 	[%r383+128], %r384;
	st.shared.u32 	[%r383+256], %r384;
	st.shared.u32 	[%r383+384], %r384;
	add.s32 	%r1803, %r1803, 128;
$L__BB5_50:
	setp.eq.s32 	%p46, %r113, 0;
	@%p46 bra 	$L__BB5_53;
	shl.b32 	%r386, %r1803, 2;
	add.s32 	%r387, %r366, %r386;
	add.s32 	%r1807, %r367, %r387;
	neg.s32 	%r1806, %r113;
$L__BB5_52:
	.pragma "nounroll";
	mov.b32 	%r389, 0;
	st.shared.u32 	[%r1807], %r389;
	add.s32 	%r1807, %r1807, 128;
	add.s32 	%r1806, %r1806, 1;
	setp.ne.s32 	%p47, %r1806, 0;
	@%p47 bra 	$L__BB5_52;
$L__BB5_53:
	bar.warp.sync 	-1;
	setp.eq.s32 	%p48, %r1813, 2147483647;
	selp.b32 	%r391, -2147483648, %r1813, %p48;
	shr.u32 	%r392, %r391, %r298;
	and.b32  	%r122, %r392, %r97;
	shl.b32 	%r393, %r122, 2;
	add.s32 	%r394, %r98, %r393;
	atom.shared.add.u32 	%r395, [%r394], 1;
	setp.eq.s32 	%p49, %r1814, 2147483647;
	selp.b32 	%r396, -2147483648, %r1814, %p49;
	shr.u32 	%r397, %r396, %r298;
	and.b32  	%r398, %r397, %r97;
	shl.b32 	%r399, %r398, 2;
	add.s32 	%r400, %r98, %r399;
	atom.shared.add.u32 	%r401, [%r400], 1;
	setp.eq.s32 	%p50, %r1815, 2147483647;
	selp.b32 	%r402, -2147483648, %r1815, %p50;
	shr.u32 	%r403, %r402, %r298;
	and.b32  	%r404, %r403, %r97;
	shl.b32 	%r405, %r404, 2;
	add.s32 	%r406, %r98, %r405;
	atom.shared.add.u32 	%r407, [%r406], 1;
	setp.eq.s32 	%p51, %r1816, 2147483647;
	selp.b32 	%r408, -2147483648, %r1816, %p51;
	shr.u32 	%r409, %r408, %r298;
	and.b32  	%r410, %r409, %r97;
	shl.b32 	%r411, %r410, 2;
	add.s32 	%r412, %r98, %r411;
	atom.shared.add.u32 	%r413, [%r412], 1;
	setp.eq.s32 	%p52, %r1817, 2147483647;
	selp.b32 	%r414, -2147483648, %r1817, %p52;
	shr.u32 	%r415, %r414, %r298;
	and.b32  	%r416, %r415, %r97;
	shl.b32 	%r417, %r416, 2;
	add.s32 	%r418, %r98, %r417;
	atom.shared.add.u32 	%r419, [%r418], 1;
	setp.eq.s32 	%p53, %r1818, 2147483647;
	selp.b32 	%r420, -2147483648, %r1818, %p53;
	shr.u32 	%r421, %r420, %r298;
	and.b32  	%r422, %r421, %r97;
	shl.b32 	%r423, %r422, 2;
	add.s32 	%r424, %r98, %r423;
	atom.shared.add.u32 	%r425, [%r424], 1;
	setp.eq.s32 	%p54, %r1819, 2147483647;
	selp.b32 	%r426, -2147483648, %r1819, %p54;
	shr.u32 	%r427, %r426, %r298;
	and.b32  	%r428, %r427, %r97;
	shl.b32 	%r429, %r428, 2;
	add.s32 	%r430, %r98, %r429;
	atom.shared.add.u32 	%r431, [%r430], 1;
	setp.eq.s32 	%p55, %r1820, 2147483647;
	selp.b32 	%r432, -2147483648, %r1820, %p55;
	shr.u32 	%r433, %r432, %r298;
	and.b32  	%r434, %r433, %r97;
	shl.b32 	%r435, %r434, 2;
	add.s32 	%r436, %r98, %r435;
	atom.shared.add.u32 	%r437, [%r436], 1;
	setp.eq.s32 	%p56, %r1821, 2147483647;
	selp.b32 	%r438, -2147483648, %r1821, %p56;
	shr.u32 	%r439, %r438, %r298;
	and.b32  	%r440, %r439, %r97;
	shl.b32 	%r441, %r440, 2;
	add.s32 	%r442, %r98, %r441;
	atom.shared.add.u32 	%r443, [%r442], 1;
	setp.eq.s32 	%p57, %r1822, 2147483647;
	selp.b32 	%r444, -2147483648, %r1822, %p57;
	shr.u32 	%r445, %r444, %r298;
	and.b32  	%r446, %r445, %r97;
	shl.b32 	%r447, %r446, 2;
	add.s32 	%r448, %r98, %r447;
	atom.shared.add.u32 	%r449, [%r448], 1;
	setp.eq.s32 	%p58, %r1823, 2147483647;
	selp.b32 	%r450, -2147483648, %r1823, %p58;
	shr.u32 	%r451, %r450, %r298;
	and.b32  	%r452, %r451, %r97;
	shl.b32 	%r453, %r452, 2;
	add.s32 	%r454, %r98, %r453;
	atom.shared.add.u32 	%r455, [%r454], 1;
	setp.eq.s32 	%p59, %r1824, 2147483647;
	selp.b32 	%r456, -2147483648, %r1824, %p59;
	shr.u32 	%r457, %r456, %r298;
	and.b32  	%r458, %r457, %r97;
	shl.b32 	%r459, %r458, 2;
	add.s32 	%r460, %r98, %r459;
	atom.shared.add.u32 	%r461, [%r460], 1;
	setp.eq.s32 	%p60, %r1825, 2147483647;
	selp.b32 	%r462, -2147483648, %r1825, %p60;
	shr.u32 	%r463, %r462, %r298;
	and.b32  	%r464, %r463, %r97;
	shl.b32 	%r465, %r464, 2;
	add.s32 	%r466, %r98, %r465;
	atom.shared.add.u32 	%r467, [%r466], 1;
	setp.eq.s32 	%p61, %r1826, 2147483647;
	selp.b32 	%r468, -2147483648, %r1826, %p61;
	shr.u32 	%r469, %r468, %r298;
	and.b32  	%r470, %r469, %r97;
	shl.b32 	%r471, %r470, 2;
	add.s32 	%r472, %r98, %r471;
	atom.shared.add.u32 	%r473, [%r472], 1;
	setp.eq.s32 	%p62, %r1827, 2147483647;
	selp.b32 	%r474, -2147483648, %r1827, %p62;
	shr.u32 	%r475, %r474, %r298;
	and.b32  	%r476, %r475, %r97;
	shl.b32 	%r477, %r476, 2;
	add.s32 	%r478, %r98, %r477;
	atom.shared.add.u32 	%r479, [%r478], 1;
	setp.eq.s32 	%p63, %r1828, 2147483647;
	selp.b32 	%r480, -2147483648, %r1828, %p63;
	shr.u32 	%r481, %r480, %r298;
	and.b32  	%r482, %r481, %r97;
	shl.b32 	%r483, %r482, 2;
	add.s32 	%r484, %r98, %r483;
	atom.shared.add.u32 	%r485, [%r484], 1;
	setp.eq.s32 	%p64, %r1829, 2147483647;
	selp.b32 	%r486, -2147483648, %r1829, %p64;
	shr.u32 	%r487, %r486, %r298;
	and.b32  	%r488, %r487, %r97;
	shl.b32 	%r489, %r488, 2;
	add.s32 	%r490, %r98, %r489;
	atom.shared.add.u32 	%r491, [%r490], 1;
	setp.eq.s32 	%p65, %r1830, 2147483647;
	selp.b32 	%r492, -2147483648, %r1830, %p65;
	shr.u32 	%r493, %r492, %r298;
	and.b32  	%r494, %r493, %r97;
	shl.b32 	%r495, %r494, 2;
	add.s32 	%r496, %r98, %r495;
	atom.shared.add.u32 	%r497, [%r496], 1;
	bar.sync 	0;
	setp.gt.u32 	%p66, %r1, 255;
	shl.b32 	%r498, %r1, 2;
	mov.u32 	%r499, _ZZN3cub18CUB_300001_SM_10006detail10radix_sort29DeviceRadixSortOnesweepKernelINS1_5radix10policy_hubIfNS0_8NullTypeEyE10Policy1000ELNS0_9SortOrderE0EfS6_yiiNS1_21identity_decomposer_tEEEvPT5_SC_PT3_PKSD_PT1_PKSH_PT2_PKSL_T4_iiT6_E1s;
	add.s32 	%r123, %r499, %r498;
	mov.b32 	%r1808, 0;
	@%p66 bra 	$L__BB5_55;
	ld.shared.u32 	%r500, [%r123];
	mov.b32 	%r501, 0;
	st.shared.u32 	[%r123], %r501;
	ld.shared.u32 	%r502, [%r123+1024];
	st.shared.u32 	[%r123+1024], %r500;
	add.s32 	%r503, %r502, %r500;
	ld.shared.u32 	%r504, [%r123+2048];
	st.shared.u32 	[%r123+2048], %r503;
	add.s32 	%r505, %r504, %r503;
	ld.shared.u32 	%r506, [%r123+3072];
	st.shared.u32 	[%r123+3072], %r505;
	add.s32 	%r507, %r506, %r505;
	ld.shared.u32 	%r508, [%r123+4096];
	st.shared.u32 	[%r123+4096], %r507;
	add.s32 	%r509, %r508, %r507;
	ld.shared.u32 	%r510, [%r123+5120];
	st.shared.u32 	[%r123+5120], %r509;
	add.s32 	%r511, %r510, %r509;
	ld.shared.u32 	%r512, [%r123+6144];
	st.shared.u32 	[%r123+6144], %r511;
	add.s32 	%r513, %r512, %r511;
	ld.shared.u32 	%r514, [%r123+7168];
	st.shared.u32 	[%r123+7168], %r513;
	add.s32 	%r515, %r514, %r513;
	ld.shared.u32 	%r516, [%r123+8192];
	st.shared.u32 	[%r123+8192], %r515;
	add.s32 	%r517, %r516, %r515;
	ld.shared.u32 	%r518, [%r123+9216];
	st.shared.u32 	[%r123+9216], %r517;
	add.s32 	%r519, %r518, %r517;
	ld.shared.u32 	%r520, [%r123+10240];
	st.shared.u32 	[%r123+10240], %r519;
	add.s32 	%r521, %r520, %r519;
	ld.shared.u32 	%r522, [%r123+11264];
	st.shared.u32 	[%r123+11264], %r521;
	add.s32 	%r1808, %r522, %r521;
$L__BB5_55:
	shl.b32 	%r523, %r4, 8;
	add.s32 	%r524, %r523, %r1;
	mul.wide.s32 	%rd34, %r524, 4;
	add.s64 	%rd6, %rd2, %rd34;
	@%p66 bra 	$L__BB5_57;
	or.b32  	%r525, %r1808, 1073741824;
	st.volatile.global.u32 	[%rd6], %r525;
$L__BB5_57:
	ld.param.u64 	%rd226, [_ZN3cub18CUB_300001_SM_10006detail10radix_sort29DeviceRadixSortOnesweepKernelINS1_5radix10policy_hubIfNS0_8NullTypeEyE10Policy1000ELNS0_9SortOrderE0EfS6_yiiNS1_21identity_decomposer_tEEEvPT5_SC_PT3_PKSD_PT1_PKSH_PT2_PKSL_T4_iiT6__param_3];
	setp.lt.u32 	%p68, %r1, 256;
	setp.eq.s32 	%p69, %r1808, 6912;
	and.pred  	%p70, %p68, %p69;
	selp.u32 	%r526, 1, 0, %p70;
	{ 
	.reg .pred 	%p1; 
	.reg .pred 	%p2; 
	setp.ne.u32 	%p1, %r526, 0; 
	bar.red.or.pred 	%p2, 0, %p1; 
	selp.u32 	%r527, 1, 0, %p2; 
	}
	setp.eq.s32 	%p71, %r527, 0;
	cvt.u64.u32 	%rd7, %r1;
	cvta.to.global.u64 	%rd35, %rd226;
	mul.wide.u32 	%rd36, %r1, 8;
	add.s64 	%rd8, %rd35, %rd36;
	@%p71 bra 	$L__BB5_107;
	setp.gt.u32 	%p73, %r1, %r122;
	selp.b32 	%r126, 6912, 0, %p73;
	shl.b32 	%r528, %r1, 3;
	mov.u32 	%r529, _ZZN3cub18CUB_300001_SM_10006detail10radix_sort29DeviceRadixSortOnesweepKernelINS1_5radix10policy_hubIfNS0_8NullTypeEyE10Policy1000ELNS0_9SortOrderE0EfS6_yiiNS1_21identity_decomposer_tEEEvPT5_SC_PT3_PKSD_PT1_PKSH_PT2_PKSL_T4_iiT6_E1s;
	add.s32 	%r530, %r529, %r528;
	add.s32 	%r127, %r530, 27648;
	@%p66 bra 	$L__BB5_66;
	ld.global.u64 	%rd37, [%rd8];
	cvt.u64.u32 	%rd38, %r126;
	sub.s64 	%rd228, %rd37, %rd38;
	st.shared.u64 	[%r127], %rd228;
	setp.lt.s32 	%p74, %r4, 1;
	mov.u32 	%r1812, %r1808;
	@%p74 bra 	$L__BB5_65;
	mov.b32 	%r1810, -1;
	mov.u32 	%r1809, %r4;
	mov.u32 	%r1812, %r1808;
$L__BB5_61:
	add.s32 	%r131, %r1809, -1;
	shl.b32 	%r532, %r131, 8;
	add.s32 	%r533, %r532, %r1;
	mul.wide.s32 	%rd39, %r533, 4;
	add.s64 	%rd10, %rd2, %rd39;
$L__BB5_62:
	membar.cta;
	ld.volatile.global.u32 	%r132, [%rd10];
	setp.eq.s32 	%p75, %r132, 0;
	@%p75 bra 	$L__BB5_62;
	and.b32  	%r534, %r132, 1073741823;
	add.s32 	%r1812, %r534, %r1812;
	setp.gt.s32 	%p76, %r132, -1;
	vote.sync.ballot.b32 	%r1810, %p76, %r1810;
	setp.gt.u32 	%p78, %r1809, 1;
	and.pred  	%p79, %p76, %p78;
	mov.u32 	%r1809, %r131;
	@%p79 bra 	$L__BB5_61;
	ld.shared.u64 	%rd228, [%r127];
$L__BB5_65:
	or.b32  	%r535, %r1812, -2147483648;
	st.volatile.global.u32 	[%rd6], %r535;
	sub.s32 	%r536, %r1812, %r1808;
	cvt.s64.s32 	%rd40, %r536;
	add.s64 	%rd41, %rd228, %rd40;
	st.shared.u64 	[%r127], %rd41;
$L__BB5_66:
	ld.param.u32 	%r1759, [_ZN3cub18CUB_300001_SM_10006detail10radix_sort29DeviceRadixSortOnesweepKernelINS1_5radix10policy_hubIfNS0_8NullTypeEyE10Policy1000ELNS0_9SortOrderE0EfS6_yiiNS1_21identity_decomposer_tEEEvPT5_SC_PT3_PKSD_PT1_PKSH_PT2_PKSL_T4_iiT6__param_8];
	ld.param.u64 	%rd222, [_ZN3cub18CUB_300001_SM_10006detail10radix_sort29DeviceRadixSortOnesweepKernelINS1_5radix10policy_hubIfNS0_8NullTypeEyE10Policy1000ELNS0_9SortOrderE0EfS6_yiiNS1_21identity_decomposer_tEEEvPT5_SC_PT3_PKSD_PT1_PKSH_PT2_PKSL_T4_iiT6__param_2];
	setp.lt.s32 	%p81, %r5, %r1759;
	setp.eq.s64 	%p82, %rd222, 0;
	or.pred  	%p83, %p82, %p81;
	or.pred  	%p84, %p66, %p83;
	@%p84 bra 	$L__BB5_68;
	ld.param.u64 	%rd223, [_ZN3cub18CUB_300001_SM_10006detail10radix_sort29DeviceRadixSortOnesweepKernelINS1_5radix10policy_hubIfNS0_8NullTypeEyE10Policy1000ELNS0_9SortOrderE0EfS6_yiiNS1_21identity_decomposer_tEEEvPT5_SC_PT3_PKSD_PT1_PKSH_PT2_PKSL_T4_iiT6__param_2];
	ld.shared.u64 	%rd42, [%r127];
	cvt.u64.u32 	%rd43, %r126;
	cvt.s64.s32 	%rd44, %r1808;
	add.s64 	%rd45, %rd43, %rd44;
	add.s64 	%rd46, %rd45, %rd42;
	cvta.to.global.u64 	%rd47, %rd223;
	shl.b64 	%rd48, %rd7, 3;
	add.s64 	%rd49, %rd47, %rd48;
	st.global.u64 	[%rd49], %rd46;
$L__BB5_68:
	ld.param.u32 	%r1760, [_ZN3cub18CUB_300001_SM_10006detail10radix_sort29DeviceRadixSortOnesweepKernelINS1_5radix10policy_hubIfNS0_8NullTypeEyE10Policy1000ELNS0_9SortOrderE0EfS6_yiiNS1_21identity_decomposer_tEEEvPT5_SC_PT3_PKSD_PT1_PKSH_PT2_PKSL_T4_iiT6__param_8];
	setp.gt.s32 	%p85, %r5, %r1760;
	bar.sync 	0;
	shl.b32 	%r537, %r122, 3;
	mov.u32 	%r538, _ZZN3cub18CUB_300001_SM_10006detail10radix_sort29DeviceRadixSortOnesweepKernelINS1_5radix10policy_hubIfNS0_8NullTypeEyE10Policy1000ELNS0_9SortOrderE0EfS6_yiiNS1_21identity_decomposer_tEEEvPT5_SC_PT3_PKSD_PT1_PKSH_PT2_PKSL_T4_iiT6_E1s;
	add.s32 	%r539, %r538, %r537;
	ld.shared.u64 	%rd13, [%r539+27648];
	setp.gt.s32 	%p86, %r1813, -1;
	selp.b32 	%r540, -1, -2147483648, %p86;
	xor.b32  	%r1813, %r540, %r1813;
	setp.gt.s32 	%p87, %r1814, -1;
	selp.b32 	%r541, -1, -2147483648, %p87;
	xor.b32  	%r1814, %r541, %r1814;
	setp.gt.s32 	%p88, %r1815, -1;
	selp.b32 	%r542, -1, -2147483648, %p88;
	xor.b32  	%r1815, %r542, %r1815;
	setp.gt.s32 	%p89, %r1816, -1;
	selp.b32 	%r543, -1, -2147483648, %p89;
	xor.b32  	%r1816, %r543, %r1816;
	setp.gt.s32 	%p90, %r1817, -1;
	selp.b32 	%r544, -1, -2147483648, %p90;
	xor.b32  	%r1817, %r544, %r1817;
	setp.gt.s32 	%p91, %r1818, -1;
	selp.b32 	%r545, -1, -2147483648, %p91;
	xor.b32  	%r1818, %r545, %r1818;
	setp.gt.s32 	%p92, %r1819, -1;
	selp.b32 	%r546, -1, -2147483648, %p92;
	xor.b32  	%r1819, %r546, %r1819;
	setp.gt.s32 	%p93, %r1820, -1;
	selp.b32 	%r547, -1, -2147483648, %p93;
	xor.b32  	%r1820, %r547, %r1820;
	setp.gt.s32 	%p94, %r1821, -1;
	selp.b32 	%r548, -1, -2147483648, %p94;
	xor.b32  	%r1821, %r548, %r1821;
	setp.gt.s32 	%p95, %r1822, -1;
	selp.b32 	%r549, -1, -2147483648, %p95;
	xor.b32  	%r1822, %r549, %r1822;
	setp.gt.s32 	%p96, %r1823, -1;
	selp.b32 	%r550, -1, -2147483648, %p96;
	xor.b32  	%r1823, %r550, %r1823;
	setp.gt.s32 	%p97, %r1824, -1;
	selp.b32 	%r551, -1, -2147483648, %p97;
	xor.b32  	%r1824, %r551, %r1824;
	setp.gt.s32 	%p98, %r1825, -1;
	selp.b32 	%r552, -1, -2147483648, %p98;
	xor.b32  	%r1825, %r552, %r1825;
	setp.gt.s32 	%p99, %r1826, -1;
	selp.b32 	%r553, -1, -2147483648, %p99;
	xor.b32  	%r1826, %r553, %r1826;
	setp.gt.s32 	%p100, %r1827, -1;
	selp.b32 	%r554, -1, -2147483648, %p100;
	xor.b32  	%r1827, %r554, %r1827;
	setp.gt.s32 	%p101, %r1828, -1;
	selp.b32 	%r555, -1, -2147483648, %p101;
	xor.b32  	%r1828, %r555, %r1828;
	setp.gt.s32 	%p102, %r1829, -1;
	selp.b32 	%r556, -1, -2147483648, %p102;
	xor.b32  	%r1829, %r556, %r1829;
	setp.gt.s32 	%p103, %r1830, -1;
	selp.b32 	%r557, -1, -2147483648, %p103;
	xor.b32  	%r1830, %r557, %r1830;
	@%p85 bra 	$L__BB5_70;
	and.b32  	%r558, %r1, 31;
	and.b32  	%r559, %r1, 992;
	mul.lo.s32 	%r560, %r559, 18;
	or.b32  	%r561, %r560, %r558;
	cvt.u64.u32 	%rd50, %r561;
	add.s64 	%rd51, %rd13, %rd50;
	shl.b64 	%rd52, %rd51, 2;
	add.s64 	%rd53, %rd1, %rd52;
	st.global.u32 	[%rd53], %r1813;
	st.global.u32 	[%rd53+128], %r1814;
	st.global.u32 	[%rd53+256], %r1815;
	st.global.u32 	[%rd53+384], %r1816;
	st.global.u32 	[%rd53+512], %r1817;
	st.global.u32 	[%rd53+640], %r1818;
	st.global.u32 	[%rd53+768], %r1819;
	st.global.u32 	[%rd53+896], %r1820;
	st.global.u32 	[%rd53+1024], %r1821;
	st.global.u32 	[%rd53+1152], %r1822;
	st.global.u32 	[%rd53+1280], %r1823;
	st.global.u32 	[%rd53+1408], %r1824;
	st.global.u32 	[%rd53+1536], %r1825;
	st.global.u32 	[%rd53+1664], %r1826;
	st.global.u32 	[%rd53+1792], %r1827;
	st.global.u32 	[%rd53+1920], %r1828;
	st.global.u32 	[%rd53+2048], %r1829;
	st.global.u32 	[%rd53+2176], %r1830;
	bra.uni 	$L__BB5_106;
$L__BB5_70:
	ld.param.u32 	%r1761, [_ZN3cub18CUB_300001_SM_10006detail10radix_sort29DeviceRadixSortOnesweepKernelINS1_5radix10policy_hubIfNS0_8NullTypeEyE10Policy1000ELNS0_9SortOrderE0EfS6_yiiNS1_21identity_decomposer_tEEEvPT5_SC_PT3_PKSD_PT1_PKSH_PT2_PKSL_T4_iiT6__param_8];
	mad.lo.s32 	%r154, %r4, -6912, %r1761;
	and.b32  	%r562, %r1, 31;
	and.b32  	%r563, %r1, 992;
	mul.lo.s32 	%r564, %r563, 18;
	or.b32  	%r155, %r564, %r562;
	setp.ge.s32 	%p104, %r155, %r154;
	cvt.u64.u32 	%rd54, %r155;
	add.s64 	%rd55, %rd13, %rd54;
	shl.b64 	%rd56, %rd55, 2;
	add.s64 	%rd14, %rd1, %rd56;
	@%p104 bra 	$L__BB5_72;
	st.global.u32 	[%rd14], %r1813;
$L__BB5_72:
	add.s32 	%r565, %r155, 32;
	setp.ge.s32 	%p105, %r565, %r154;
	@%p105 bra 	$L__BB5_74;
	st.global.u32 	[%rd14+128], %r1814;
$L__BB5_74:
	add.s32 	%r566, %r155, 64;
	setp.ge.s32 	%p106, %r566, %r154;
	@%p106 bra 	$L__BB5_76;
	st.global.u32 	[%rd14+256], %r1815;
$L__BB5_76:
	add.s32 	%r567, %r155, 96;
	setp.ge.s32 	%p107, %r567, %r154;
	@%p107 bra 	$L__BB5_78;
	st.global.u32 	[%rd14+384], %r1816;
$L__BB5_78:
	add.s32 	%r568, %r155, 128;
	setp.ge.s32 	%p108, %r568, %r154;
	@%p108 bra 	$L__BB5_80;
	st.global.u32 	[%rd14+512], %r1817;
$L__BB5_80:
	add.s32 	%r569, %r155, 160;
	setp.ge.s32 	%p109, %r569, %r154;
	@%p109 bra 	$L__BB5_82;
	st.global.u32 	[%rd14+640], %r1818;
$L__BB5_82:
	add.s32 	%r570, %r155, 192;
	setp.ge.s32 	%p110, %r570, %r154;
	@%p110 bra 	$L__BB5_84;
	st.global.u32 	[%rd14+768], %r1819;
$L__BB5_84:
	add.s32 	%r571, %r155, 224;
	setp.ge.s32 	%p111, %r571, %r154;
	@%p111 bra 	$L__BB5_86;
	st.global.u32 	[%rd14+896], %r1820;
$L__BB5_86:
	add.s32 	%r572, %r155, 256;
	setp.ge.s32 	%p112, %r572, %r154;
	@%p112 bra 	$L__BB5_88;
	st.global.u32 	[%rd14+1024], %r1821;
$L__BB5_88:
	add.s32 	%r573, %r155, 288;
	setp.ge.s32 	%p113, %r573, %r154;
	@%p113 bra 	$L__BB5_90;
	st.global.u32 	[%rd14+1152], %r1822;
$L__BB5_90:
	add.s32 	%r574, %r155, 320;
	setp.ge.s32 	%p114, %r574, %r154;
	@%p114 bra 	$L__BB5_92;
	st.global.u32 	[%rd14+1280], %r1823;
$L__BB5_92:
	add.s32 	%r575, %r155, 352;
	setp.ge.s32 	%p115, %r575, %r154;
	@%p115 bra 	$L__BB5_94;
	st.global.u32 	[%rd14+1408], %r1824;
$L__BB5_94:
	add.s32 	%r576, %r155, 384;
	setp.ge.s32 	%p116, %r576, %r154;
	@%p116 bra 	$L__BB5_96;
	st.global.u32 	[%rd14+1536], %r1825;
$L__BB5_96:
	add.s32 	%r577, %r155, 416;
	setp.ge.s32 	%p117, %r577, %r154;
	@%p117 bra 	$L__BB5_98;
	st.global.u32 	[%rd14+1664], %r1826;
$L__BB5_98:
	add.s32 	%r578, %r155, 448;
	setp.ge.s32 	%p118, %r578, %r154;
	@%p118 bra 	$L__BB5_100;
	st.global.u32 	[%rd14+1792], %r1827;
$L__BB5_100:
	add.s32 	%r579, %r155, 480;
	setp.ge.s32 	%p119, %r579, %r154;
	@%p119 bra 	$L__BB5_102;
	st.global.u32 	[%rd14+1920], %r1828;
$L__BB5_102:
	add.s32 	%r580, %r155, 512;
	setp.ge.s32 	%p120, %r580, %r154;
	@%p120 bra 	$L__BB5_104;
	st.global.u32 	[%rd14+2048], %r1829;
$L__BB5_104:
	add.s32 	%r581, %r155, 544;
	setp.ge.s32 	%p121, %r581, %r154;
	@%p121 bra 	$L__BB5_106;
	st.global.u32 	[%rd14+2176], %r1830;
$L__BB5_106:
	// begin inline asm
	exit;
	// end inline asm
$L__BB5_107:
	mul.hi.u32 	%r582, %r1, 357913942;
	add.s32 	%r583, %r582, %r1;
	shl.b32 	%r584, %r583, 2;
	mov.u32 	%r585, _ZZN3cub18CUB_300001_SM_10006detail10radix_sort29DeviceRadixSortOnesweepKernelINS1_5radix10policy_hubIfNS0_8NullTypeEyE10Policy1000ELNS0_9SortOrderE0EfS6_yiiNS1_21identity_decomposer_tEEEvPT5_SC_PT3_PKSD_PT1_PKSH_PT2_PKSL_T4_iiT6_E1s;
	add.s32 	%r586, %r585, %r584;
	add.s32 	%r174, %r586, 13328;
	st.shared.u32 	[%r586+13328], %r1808;
	bar.sync 	0;
	setp.gt.u32 	%p122, %r1, 31;
	@%p122 bra 	$L__BB5_109;
	mov.u32 	%r617, _ZZN3cub18CUB_300001_SM_10006detail10radix_sort29DeviceRadixSortOnesweepKernelINS1_5radix10policy_hubIfNS0_8NullTypeEyE10Policy1000ELNS0_9SortOrderE0EfS6_yiiNS1_21identity_decomposer_tEEEvPT5_SC_PT3_PKSD_PT1_PKSH_PT2_PKSL_T4_iiT6_E1s;
	mad.lo.s32 	%r618, %r1, 52, %r617;
	ld.shared.u32 	%r619, [%r618+13328];
	ld.shared.u32 	%r620, [%r618+13332];
	ld.shared.u32 	%r621, [%r618+13336];
	ld.shared.u32 	%r622, [%r618+13340];
	ld.shared.u32 	%r623, [%r618+13344];
	ld.shared.u32 	%r624, [%r618+13348];
	ld.shared.u32 	%r625, [%r618+13352];
	ld.shared.u32 	%r626, [%r618+13356];
	ld.shared.u32 	%r627, [%r618+13360];
	ld.shared.u32 	%r628, [%r618+13364];
	ld.shared.u32 	%r629, [%r618+13368];
	ld.shared.u32 	%r630, [%r618+13372];
	add.s32 	%r631, %r620, %r619;
	add.s32 	%r632, %r631, %r621;
	add.s32 	%r633, %r632, %r622;
	add.s32 	%r634, %r633, %r623;
	add.s32 	%r635, %r634, %r624;
	add.s32 	%r636, %r635, %r625;
	add.s32 	%r637, %r636, %r626;
	add.s32 	%r638, %r637, %r627;
	add.s32 	%r639, %r638, %r628;
	add.s32 	%r640, %r639, %r629;
	add.s32 	%r591, %r640, %r630;
	mov.b32 	%r589, 1;
	mov.b32 	%r614, 0;
	mov.b32 	%r616, -1;
	// begin inline asm
	{  .reg .s32 r0;  .reg .pred p;  shfl.sync.up.b32 r0|p, %r591, %r589, %r614, %r616;  @p add.s32 r0, r0, %r591;  mov.s32 %r587, r0;}
	// end inline asm
	mov.b32 	%r595, 2;
	// begin inline asm
	{  .reg .s32 r0;  .reg .pred p;  shfl.sync.up.b32 r0|p, %r587, %r595, %r614, %r616;  @p add.s32 r0, r0, %r587;  mov.s32 %r593, r0;}
	// end inline asm
	mov.b32 	%r601, 4;
	// begin inline asm
	{  .reg .s32 r0;  .reg .pred p;  shfl.sync.up.b32 r0|p, %r593, %r601, %r614, %r616;  @p add.s32 r0, r0, %r593;  mov.s32 %r599, r0;}
	// end inline asm
	mov.b32 	%r607, 8;
	// begin inline asm
	{  .reg .s32 r0;  .reg .pred p;  shfl.sync.up.b32 r0|p, %r599, %r607, %r614, %r616;  @p add.s32 r0, r0, %r599;  mov.s32 %r605, r0;}
	// end inline asm
	mov.b32 	%r613, 16;
	// begin inline asm
	{  .reg .s32 r0;  .reg .pred p;  shfl.sync.up.b32 r0|p, %r605, %r613, %r614, %r616;  @p add.s32 r0, r0, %r605;  mov.s32 %r611, r0;}
	// end inline asm
	sub.s32 	%r641, %r611, %r591;
	add.s32 	%r642, %r619, %r641;
	add.s32 	%r643, %r620, %r642;
	add.s32 	%r644, %r621, %r643;
	add.s32 	%r645, %r622, %r644;
	add.s32 	%r646, %r623, %r645;
	add.s32 	%r647, %r624, %r646;
	add.s32 	%r648, %r625, %r647;
	add.s32 	%r649, %r626, %r648;
	add.s32 	%r650, %r627, %r649;
	add.s32 	%r651, %r628, %r650;
	add.s32 	%r652, %r629, %r651;
	st.shared.u32 	[%r618+13328], %r641;
	st.shared.u32 	[%r618+13332], %r642;
	st.shared.u32 	[%r618+13336], %r643;
	st.shared.u32 	[%r618+13340], %r644;
	st.shared.u32 	[%r618+13344], %r645;
	st.shared.u32 	[%r618+13348], %r646;
	st.shared.u32 	[%r618+13352], %r647;
	st.shared.u32 	[%r618+13356], %r648;
	st.shared.u32 	[%r618+13360], %r649;
	st.shared.u32 	[%r618+13364], %r650;
	st.shared.u32 	[%r618+13368], %r651;
	st.shared.u32 	[%r618+13372], %r652;
$L__BB5_109:
	setp.gt.u32 	%p123, %r1, 255;
	bar.sync 	0;
	ld.shared.u32 	%r175, [%r174];
	@%p123 bra 	$L__BB5_111;
	shl.b32 	%r653, %r1, 2;
	mov.u32 	%r654, _ZZN3cub18CUB_300001_SM_10006detail10radix_sort29DeviceRadixSortOnesweepKernelINS1_5radix10policy_hubIfNS0_8NullTypeEyE10Policy1000ELNS0_9SortOrderE0EfS6_yiiNS1_21identity_decomposer_tEEEvPT5_SC_PT3_PKSD_PT1_PKSH_PT2_PKSL_T4_iiT6_E1s;
	add.s32 	%r655, %r654, %r653;
	ld.shared.u32 	%r656, [%r655];
	add.s32 	%r657, %r656, %r175;
	st.shared.u32 	[%r655], %r657;
	ld.shared.u32 	%r658, [%r655+1024];
	add.s32 	%r659, %r658, %r175;
	st.shared.u32 	[%r655+1024], %r659;
	ld.shared.u32 	%r660, [%r655+2048];
	add.s32 	%r661, %r660, %r175;
	st.shared.u32 	[%r655+2048], %r661;
	ld.shared.u32 	%r662, [%r655+3072];
	add.s32 	%r663, %r662, %r175;
	st.shared.u32 	[%r655+3072], %r663;
	ld.shared.u32 	%r664, [%r655+4096];
	add.s32 	%r665, %r664, %r175;
	st.shared.u32 	[%r655+4096], %r665;
	ld.shared.u32 	%r666, [%r655+5120];
	add.s32 	%r667, %r666, %r175;
	st.shared.u32 	[%r655+5120], %r667;
	ld.shared.u32 	%r668, [%r655+6144];
	add.s32 	%r669, %r668, %r175;
	st.shared.u32 	[%r655+6144], %r669;
	ld.shared.u32 	%r670, [%r655+7168];
	add.s32 	%r671, %r670, %r175;
	st.shared.u32 	[%r655+7168], %r671;
	ld.shared.u32 	%r672, [%r655+8192];
	add.s32 	%r673, %r672, %r175;
	st.shared.u32 	[%r655+8192], %r673;
	ld.shared.u32 	%r674, [%r655+9216];
	add.s32 	%r675, %r674, %r175;
	st.shared.u32 	[%r655+9216], %r675;
	ld.shared.u32 	%r676, [%r655+10240];
	add.s32 	%r677, %r676, %r175;
	st.shared.u32 	[%r655+10240], %r677;
	ld.shared.u32 	%r678, [%r655+11264];
	add.s32 	%r679, %r678, %r175;
	st.shared.u32 	[%r655+11264], %r679;
$L__BB5_111:
	bar.sync 	0;
	// begin inline asm
	mov.u32 %r680, %lanemask_le;
	// end inline asm
	setp.eq.s32 	%p124, %r1813, 2147483647;
	selp.b32 	%r706, -2147483648, %r1813, %p124;
	shr.u32 	%r707, %r706, %r298;
	and.b32  	%r703, %r707, %r97;
	mov.b32 	%r683, 1;
	// begin inline asm
	{
    .reg .pred p;
    and.b32 %r681, %r703, %r683;    setp.ne.u32 p, %r681, 0;
    vote.ballot.sync.b32 %r681, p, 0xffffffff;
    @!p not.b32 %r681, %r681;
}

	// end inline asm
	mov.b32 	%r686, 2;
	// begin inline asm
	{
    .reg .pred p;
    and.b32 %r684, %r703, %r686;    setp.ne.u32 p, %r684, 0;
    vote.ballot.sync.b32 %r684, p, 0xffffffff;
    @!p not.b32 %r684, %r684;
}

	// end inline asm
	and.b32  	%r708, %r684, %r681;
	mov.b32 	%r689, 4;
	// begin inline asm
	{
    .reg .pred p;
    and.b32 %r687, %r703, %r689;    setp.ne.u32 p, %r687, 0;
    vote.ballot.sync.b32 %r687, p, 0xffffffff;
    @!p not.b32 %r687, %r687;
}

	// end inline asm
	and.b32  	%r709, %r687, %r708;
	mov.b32 	%r692, 8;
	// begin inline asm
	{
    .reg .pred p;
    and.b32 %r690, %r703, %r692;    setp.ne.u32 p, %r690, 0;
    vote.ballot.sync.b32 %r690, p, 0xffffffff;
    @!p not.b32 %r690, %r690;
}

	// end inline asm
	and.b32  	%r710, %r690, %r709;
	mov.b32 	%r695, 16;
	// begin inline asm
	{
    .reg .pred p;
    and.b32 %r693, %r703, %r695;    setp.ne.u32 p, %r693, 0;
    vote.ballot.sync.b32 %r693, p, 0xffffffff;
    @!p not.b32 %r693, %r693;
}

	// end inline asm
	and.b32  	%r711, %r693, %r710;
	mov.b32 	%r698, 32;
	// begin inline asm
	{
    .reg .pred p;
    and.b32 %r696, %r703, %r698;    setp.ne.u32 p, %r696, 0;
    vote.ballot.sync.b32 %r696, p, 0xffffffff;
    @!p not.b32 %r696, %r696;
}

	// end inline asm
	and.b32  	%r712, %r696, %r711;
	mov.b32 	%r701, 64;
	// begin inline asm
	{
    .reg .pred p;
    and.b32 %r699, %r703, %r701;    setp.ne.u32 p, %r699, 0;
    vote.ballot.sync.b32 %r699, p, 0xffffffff;
    @!p not.b32 %r699, %r699;
}

	// end inline asm
	and.b32  	%r713, %r699, %r712;
	mov.b32 	%r704, 128;
	// begin inline asm
	{
    .reg .pred p;
    and.b32 %r702, %r703, %r704;    setp.ne.u32 p, %r702, 0;
    vote.ballot.sync.b32 %r702, p, 0xffffffff;
    @!p not.b32 %r702, %r702;
}

	// end inline asm
	and.b32  	%r714, %r702, %r713;
	clz.b32 	%r715, %r714;
	sub.s32 	%r178, 31, %r715;
	and.b32  	%r716, %r680, %r714;
	popc.b32 	%r179, %r716;
	setp.ne.s32 	%p125, %r300, %r178;
	mov.b32 	%r1831, 0;
	@%p125 bra 	$L__BB5_113;
	shl.b32 	%r717, %r703, 2;
	add.s32 	%r718, %r98, %r717;
	atom.shared.add.u32 	%r1831, [%r718], %r179;
$L__BB5_113:
	shfl.sync.idx.b32	%r744|%p126, %r1831, %r178, 31, -1;
	add.s32 	%r182, %r179, %r744;
	setp.eq.s32 	%p127, %r1814, 2147483647;
	selp.b32 	%r745, -2147483648, %r1814, %p127;
	shr.u32 	%r746, %r745, %r298;
	and.b32  	%r741, %r746, %r97;
	mov.b32 	%r721, 1;
	// begin inline asm
	{
    .reg .pred p;
    and.b32 %r719, %r741, %r721;    setp.ne.u32 p, %r719, 0;
    vote.ballot.sync.b32 %r719, p, 0xffffffff;
    @!p not.b32 %r719, %r719;
}

	// end inline asm
	mov.b32 	%r724, 2;
	// begin inline asm
	{
    .reg .pred p;
    and.b32 %r722, %r741, %r724;    setp.ne.u32 p, %r722, 0;
    vote.ballot.sync.b32 %r722, p, 0xffffffff;
    @!p not.b32 %r722, %r722;
}

	// end inline asm
	and.b32  	%r747, %r722, %r719;
	mov.b32 	%r727, 4;
	// begin inline asm
	{
    .reg .pred p;
    and.b32 %r725, %r741, %r727;    setp.ne.u32 p, %r725, 0;
    vote.ballot.sync.b32 %r725, p, 0xffffffff;
    @!p not.b32 %r725, %r725;
}

	// end inline asm
	and.b32  	%r748, %r725, %r747;
	mov.b32 	%r730, 8;
	// begin inline asm
	{
    .reg .pred p;
    and.b32 %r728, %r741, %r730;    setp.ne.u32 p, %r728, 0;
    vote.ballot.sync.b32 %r728, p, 0xffffffff;
    @!p not.b32 %r728, %r728;
}

	// end inline asm
	and.b32  	%r749, %r728, %r748;
	mov.b32 	%r733, 16;
	// begin inline asm
	{
    .reg .pred p;
    and.b32 %r731, %r741, %r733;    setp.ne.u32 p, %r731, 0;
    vote.ballot.sync.b32 %r731, p, 0xffffffff;
    @!p not.b32 %r731, %r731;
}

	// end inline asm
	and.b32  	%r750, %r731, %r749;
	mov.b32 	%r736, 32;
	// begin inline asm
	{
    .reg .pred p;
    and.b32 %r734, %r741, %r736;    setp.ne.u32 p, %r734, 0;
    vote.ballot.sync.b32 %r734, p, 0xffffffff;
    @!p not.b32 %r734, %r734;
}

	// end inline asm
	and.b32  	%r751, %r734, %r750;
	mov.b32 	%r739, 64;
	// begin inline asm
	{
    .reg .pred p;
    and.b32 %r737, %r741, %r739;    setp.ne.u32 p, %r737, 0;
    vote.ballot.sync.b32 %r737, p, 0xffffffff;
    @!p not.b32 %r737, %r737;
}

	// end inline asm
	and.b32  	%r752, %r737, %r751;
	mov.b32 	%r742, 128;
	// begin inline asm
	{
    .reg .pred p;
    and.b32 %r740, %r741, %r742;    setp.ne.u32 p, %r740, 0;
    vote.ballot.sync.b32 %r740, p, 0xffffffff;
    @!p not.b32 %r740, %r740;
}

	// end inline asm
	and.b32  	%r753, %r740, %r752;
	clz.b32 	%r754, %r753;
	sub.s32 	%r184, 31, %r754;
	and.b32  	%r755, %r680, %r753;
	popc.b32 	%r185, %r755;
	setp.ne.s32 	%p128, %r300, %r184;
	mov.b32 	%r1832, 0;
	@%p128 bra 	$L__BB5_115;
	shl.b32 	%r756, %r741, 2;
	add.s32 	%r757, %r98, %r756;
	atom.shared.add.u32 	%r1832, [%r757], %r185;
$L__BB5_115:
	shfl.sync.idx.b32	%r783|%p129, %r1832, %r184, 31, -1;
	add.s32 	%r188, %r185, %r783;
	setp.eq.s32 	%p130, %r1815, 2147483647;
	selp.b32 	%r784, -2147483648, %r1815, %p130;
	shr.u32 	%r785, %r784, %r298;
	and.b32  	%r780, %r785, %r97;
	mov.b32 	%r760, 1;
	// begin inline asm
	{
    .reg .pred p;
    and.b32 %r758, %r780, %r760;    setp.ne.u32 p, %r758, 0;
    vote.ballot.sync.b32 %r758, p, 0xffffffff;
    @!p not.b32 %r758, %r758;
}

	// end inline asm
	mov.b32 	%r763, 2;
	// begin inline asm
	{
    .reg .pred p;
    and.b32 %r761, %r780, %r763;    setp.ne.u32 p, %r761, 0;
    vote.ballot.sync.b32 %r761, p, 0xffffffff;
    @!p not.b32 %r761, %r761;
}

	// end inline asm
	and.b32  	%r786, %r761, %r758;
	mov.b32 	%r766, 4;
	// begin inline asm
	{
    .reg .pred p;
    and.b32 %r764, %r780, %r766;    setp.ne.u32 p, %r764, 0;
    vote.ballot.sync.b32 %r764, p, 0xffffffff;
    @!p not.b32 %r764, %r764;
}

	// end inline asm
	and.b32  	%r787, %r764, %r786;
	mov.b32 	%r769, 8;
	// begin inline asm
	{
    .reg .pred p;
    and.b32 %r767, %r780, %r769;    setp.ne.u32 p, %r767, 0;
    vote.ballot.sync.b32 %r767, p, 0xffffffff;
    @!p not.b32 %r767, %r767;
}

	// end inline asm
	and.b32  	%r788, %r767, %r787;
	mov.b32 	%r772, 16;
	// begin inline asm
	{
    .reg .pred p;
    and.b32 %r770, %r780, %r772;    setp.ne.u32 p, %r770, 0;
    vote.ballot.sync.b32 %r770, p, 0xffffffff;
    @!p not.b32 %r770, %r770;
}

	// end inline asm
	and.b32  	%r789, %r770, %r788;
	mov.b32 	%r775, 32;
	// begin inline asm
	{
    .reg .pred p;
    and.b32 %r773, %r780, %r775;    setp.ne.u32 p, %r773, 0;
    vote.ballot.sync.b32 %r773, p, 0xffffffff;
    @!p not.b32 %r773, %r773;
}

	// end inline asm
	and.b32  	%r790, %r773, %r789;
	mov.b32 	%r778, 64;
	// begin inline asm
	{
    .reg .pred p;
    and.b32 %r776, %r780, %r778;    setp.ne.u32 p, %r776, 0;
    vote.ballot.sync.b32 %r776, p, 0xffffffff;
    @!p not.b32 %r776, %r776;
}

	// end inline asm
	and.b32  	%r791, %r776, %r790;
	mov.b32 	%r781, 128;
	// begin inline asm
	{
    .reg .pred p;
    and.b32 %r779, %r780, %r781;    setp.ne.u32 p, %r779, 0;
    vote.ballot.sync.b32 %r779, p, 0xffffffff;
    @!p not.b32 %r779, %r779;
}

	// end inline asm
	and.b32  	%r792, %r779, %r791;
	clz.b32 	%r793, %r792;
	sub.s32 	%r190, 31, %r793;
	and.b32  	%r794, %r680, %r792;
	popc.b32 	%r191, %r794;
	setp.ne.s32 	%p131, %r300, %r190;
	mov.b32 	%r1833, 0;
	@%p131 bra 	$L__BB5_117;
	shl.b32 	%r795, %r780, 2;
	add.s32 	%r796, %r98, %r795;
	atom.shared.add.u32 	%r1833, [%r796], %r191;
$L__BB5_117:
	shfl.sync.idx.b32	%r822|%p132, %r1833, %r190, 31, -1;
	add.s32 	%r194, %r191, %r822;
	setp.eq.s32 	%p133, %r1816, 2147483647;
	selp.b32 	%r823, -2147483648, %r1816, %p133;
	shr.u32 	%r824, %r823, %r298;
	and.b32  	%r819, %r824, %r97;
	mov.b32 	%r799, 1;
	// begin inline asm
	{
    .reg .pred p;
    and.b32 %r797, %r819, %r799;    setp.ne.u32 p, %r797, 0;
    vote.ballot.sync.b32 %r797, p, 0xffffffff;
    @!p not.b32 %r797, %r797;
}

	// end inline asm
	mov.b32 	%r802, 2;
	// begin inline asm
	{
    .reg .pred p;
    and.b32 %r800, %r819, %r802;    setp.ne.u32 p, %r800, 0;
    vote.ballot.sync.b32 %r800, p, 0xffffffff;
    @!p not.b32 %r800, %r800;
}

	// end inline asm
	and.b32  	%r825, %r800, %r797;
	mov.b32 	%r805, 4;
	// begin inline asm
	{
    .reg .pred p;
    and.b32 %r803, %r819, %r805;    setp.ne.u32 p, %r803, 0;
    vote.ballot.sync.b32 %r803, p, 0xffffffff;
    @!p not.b32 %r803, %r803;
}

	// end inline asm
	and.b32  	%r826, %r803, %r825;
	mov.b32 	%r808, 8;
	// begin inline asm
	{
    .reg .pred p;
    and.b32 %r806, %r819, %r808;    setp.ne.u32 p, %r806, 0;
    vote.ballot.sync.b32 %r806, p, 0xffffffff;
    @!p not.b32 %r806, %r806;
}

	// end inline asm
	and.b32  	%r827, %r806, %r826;
	mov.b32 	%r811, 16;
	// begin inline asm
	{
    .reg .pred p;
    and.b32 %r809, %r819, %r811;    setp.ne.u32 p, %r809, 0;
    vote.ballot.sync.b32 %r809, p, 0xffffffff;
    @!p not.b32 %r809, %r809;
}

	// end inline asm
	and.b32  	%r828, %r809, %r827;
	mov.b32 	%r814, 32;
	// begin inline asm
	{
    .reg .pred p;
    and.b32 %r812, %r819, %r814;    setp.ne.u32 p, %r812, 0;
    vote.ballot.sync.b32 %r812, p, 0xffffffff;
    @!p not.b32 %r812, %r812;
}

	// end inline asm
	and.b32  	%r829, %r812, %r828;
	mov.b32 	%r817, 64;
	// begin inline asm
	{
    .reg .pred p;
    and.b32 %r815, %r819, %r817;    setp.ne.u32 p, %r815, 0;
    vote.ballot.sync.b32 %r815, p, 0xffffffff;
    @!p not.b32 %r815, %r815;
}

	// end inline asm
	and.b32  	%r830, %r815, %r829;
	mov.b32 	%r820, 128;
	// begin inline asm
	{
    .reg .pred p;
    and.b32 %r818, %r819, %r820;    setp.ne.u32 p, %r818, 0;
    vote.ballot.sync.b32 %r818, p, 0xffffffff;
    @!p not.b32 %r818, %r818;
}

	// end inline asm
	and.b32  	%r831, %r818, %r830;
	clz.b32 	%r832, %r831;
	sub.s32 	%r196, 31, %r832;
	and.b32  	%r833, %r680, %r831;
	popc.b32 	%r197, %r833;
	setp.ne.s32 	%p134, %r300, %r196;
	mov.b32 	%r1834, 0;
	@%p134 bra 	$L__BB5_119;
	shl.b32 	%r834, %r819, 2;
	add.s32 	%r835, %r98, %r834;
	atom.shared.add.u32 	%r1834, [%r835], %r197;
$L__BB5_119:
	shfl.sync.idx.b32	%r861|%p135, %r1834, %r196, 31, -1;
	add.s32 	%r200, %r197, %r861;
	setp.eq.s32 	%p136, %r1817, 2147483647;
	selp.b32 	%r862, -2147483648, %r1817, %p136;
	shr.u32 	%r863, %r862, %r298;
	and.b32  	%r858, %r863, %r97;
	mov.b32 	%r838, 1;
	// begin inline asm
	{
    .reg .pred p;
    and.b32 %r836, %r858, %r838;    setp.ne.u32 p, %r836, 0;
    vote.ballot.sync.b32 %r836, p, 0xffffffff;
    @!p not.b32 %r836, %r836;
}

	// end inline asm
	mov.b32 	%r841, 2;
	// begin inline asm
	{
    .reg .pred p;
    and.b32 %r839, %r858, %r841;    setp.ne.u32 p, %r839, 0;
    vote.ballot.sync.b32 %r839, p, 0xffffffff;
    @!p not.b32 %r839, %r839;
}

	// end inline asm
	and.b32  	%r864, %r839, %r836;
	mov.b32 	%r844, 4;
	// begin inline asm
	{
    .reg .pred p;
    and.b32 %r842, %r858, %r844;    setp.ne.u32 p, %r842, 0;
    vote.ballot.sync.b32 %r842, p, 0xffffffff;
    @!p not.b32 %r842, %r842;
}

	// end inline asm
	and.b32  	%r865, %r842, %r864;
	mov.b32 	%r847, 8;
	// begin inline asm
	{
    .reg .pred p;
    and.b32 %r845, %r858, %r847;    setp.ne.u32 p, %r845, 0;
    vote.ballot.sync.b32 %r845, p, 0xffffffff;
    @!p not.b32 %r845, %r845;
}

	// end inline asm
	and.b32  	%r866, %r845, %r865;
	mov.b32 	%r850, 16;
	// begin inline asm
	{
    .reg .pred p;
    and.b32 %r848, %r858, %r850;    setp.ne.u32 p, %r848, 0;
    vote.ballot.sync.b32 %r848, p, 0xffffffff;
    @!p not.b32 %r848, %r848;
}

	// end inline asm
	and.b32  	%r867, %r848, %r866;
	mov.b32 	%r853, 32;
	// begin inline asm
	{
    .reg .pred p;
    and.b32 %r851, %r858, %r853;    setp.ne.u32 p, %r851, 0;
    vote.ballot.sync.b32 %r851, p, 0xffffffff;
    @!p not.b32 %r851, %r851;
}

	// end inline asm
	and.b32  	%r868, %r851, %r867;
	mov.b32 	%r856, 64;
	// begin inline asm
	{
    .reg .pred p;
    and.b32 %r854, %r858, %r856;    setp.ne.u32 p, %r854, 0;
    vote.ballot.sync.b32 %r854, p, 0xffffffff;
    @!p not.b32 %r854, %r854;
}

	// end inline asm
	and.b32  	%r869, %r854, %r868;
	mov.b32 	%r859, 128;
	// begin inline asm
	{
    .reg .pred p;
    and.b32 %r857, %r858, %r859;    setp.ne.u32 p, %r857, 0;
    vote.ballot.sync.b32 %r857, p, 0xffffffff;
    @!p not.b32 %r857, %r857;
}

	// end inline asm
	and.b32  	%r870, %r857, %r869;
	clz.b32 	%r871, %r870;
	sub.s32 	%r202, 31, %r871;
	and.b32  	%r872, %r680, %r870;
	popc.b32 	%r203, %r872;
	setp.ne.s32 	%p137, %r300, %r202;
	mov.b32 	%r1835, 0;
	@%p137 bra 	$L__BB5_121;
	shl.b32 	%r873, %r858, 2;
	add.s32 	%r874, %r98, %r873;
	atom.shared.add.u32 	%r1835, [%r874], %r203;
$L__BB5_121:
	shfl.sync.idx.b32	%r900|%p138, %r1835, %r202, 31, -1;
	add.s32 	%r206, %r203, %r900;
	setp.eq.s32 	%p139, %r1818, 2147483647;
	selp.b32 	%r901, -2147483648, %r1818, %p139;
	shr.u32 	%r902, %r901, %r298;
	and.b32  	%r897, %r902, %r97;
	mov.b32 	%r877, 1;
	// begin inline asm
	{
    .reg .pred p;
    and.b32 %r875, %r897, %r877;    setp.ne.u32 p, %r875, 0;
    vote.ballot.sync.b32 %r875, p, 0xffffffff;
    @!p not.b32 %r875, %r875;
}

	// end inline asm
	mov.b32 	%r880, 2;
	// begin inline asm
	{
    .reg .pred p;
    and.b32 %r878, %r897, %r880;    setp.ne.u32 p, %r878, 0;
    vote.ballot.sync.b32 %r878, p, 0xffffffff;
    @!p not.b32 %r878, %r878;
}

	// end inline asm
	and.b32  	%r903, %r878, %r875;
	mov.b32 	%r883, 4;
	// begin inline asm
	{
    .reg .pred p;
    and.b32 %r881, %r897, %r883;    setp.ne.u32 p, %r881, 0;
    vote.ballot.sync.b32 %r881, p, 0xffffffff;
    @!p not.b32 %r881, %r881;
}

	// end inline asm
	and.b32  	%r904, %r881, %r903;
	mov.b32 	%r886, 8;
	// begin inline asm
	{
    .reg .pred p;
    and.b32 %r884, %r897, %r886;    setp.ne.u32 p, %r884, 0;
    vote.ballot.sync.b32 %r884, p, 0xffffffff;
    @!p not.b32 %r884, %r884;
}

	// end inline asm
	and.b32  	%r905, %r884, %r904;
	mov.b32 	%r889, 16;
	// begin inline asm
	{
    .reg .pred p;
    and.b32 %r887, %r897, %r889;    setp.ne.u32 p, %r887, 0;
    vote.ballot.sync.b32 %r887, p, 0xffffffff;
    @!p not.b32 %r887, %r887;
}

	// end inline asm
	and.b32  	%r906, %r887, %r905;
	mov.b32 	%r892, 32;
	// begin inline asm
	{
    .reg .pred p;
    and.b32 %r890, %r897, %r892;    setp.ne.u32 p, %r890, 0;
    vote.ballot.sync.b32 %r890, p, 0xffffffff;
    @!p not.b32 %r890, %r890;
}

	// end inline asm
	and.b32  	%r907, %r890, %r906;
	mov.b32 	%r895, 64;
	// begin inline asm
	{
    .reg .pred p;
    and.b32 %r893, %r897, %r895;    setp.ne.u32 p, %r893, 0;
    vote.ballot.sync.b32 %r893, p, 0xffffffff;
    @!p not.b32 %r893, %r893;
}

	// end inline asm
	and.b32  	%r908, %r893, %r907;
	mov.b32 	%r898, 128;
	// begin inline asm
	{
    .reg .pred p;
    and.b32 %r896, %r897, %r898;    setp.ne.u32 p, %r896, 0;
    vote.ballot.sync.b32 %r896, p, 0xffffffff;
    @!p not.b32 %r896, %r896;
}

	// end inline asm
	and.b32  	%r909, %r896, %r908;
	clz.b32 	%r910, %r909;
	sub.s32 	%r208, 31, %r910;
	and.b32  	%r911, %r680, %r909;
	popc.b32 	%r209, %r911;
	setp.ne.s32 	%p140, %r300, %r208;
	mov.b32 	%r1836, 0;
	@%p140 bra 	$L__BB5_123;
	shl.b32 	%r912, %r897, 2;
	add.s32 	%r913, %r98, %r912;
	atom.shared.add.u32 	%r1836, [%r913], %r209;
$L__BB5_123:
	shfl.sync.idx.b32	%r939|%p141, %r1836, %r208, 31, -1;
	add.s32 	%r212, %r209, %r939;
	setp.eq.s32 	%p142, %r1819, 2147483647;
	selp.b32 	%r940, -2147483648, %r1819, %p142;
	shr.u32 	%r941, %r940, %r298;
	and.b32  	%r936, %r941, %r97;
	mov.b32 	%r916, 1;
	// begin inline asm
	{
    .reg .pred p;
    and.b32 %r914, %r936, %r916;    setp.ne.u32 p, %r914, 0;
    vote.ballot.sync.b32 %r914, p, 0xffffffff;
    @!p not.b32 %r914, %r914;
}

	// end inline asm
	mov.b32 	%r919, 2;
	// begin inline asm
	{
    .reg .pred p;
    and.b32 %r917, %r936, %r919;    setp.ne.u32 p, %r917, 0;
    vote.ballot.sync.b32 %r917, p, 0xffffffff;
    @!p not.b32 %r917, %r917;
}

	// end inline asm
	and.b32  	%r942, %r917, %r914;
	mov.b32 	%r922, 4;
	// begin inline asm
	{
    .reg .pred p;
    and.b32 %r920, %r936, %r922;    setp.ne.u32 p, %r920, 0;
    vote.ballot.sync.b32 %r920, p, 0xffffffff;
    @!p not.b32 %r920, %r920;
}

	// end inline asm
	and.b32  	%r943, %r920, %r942;
	mov.b32 	%r925, 8;
	// begin inline asm
	{
    .reg .pred p;
    and.b32 %r923, %r936, %r925;    setp.ne.u32 p, %r923, 0;
    vote.ballot.sync.b32 %r923, p, 0xffffffff;
    @!p not.b32 %r923, %r923;
}

	// end inline asm
	and.b32  	%r944, %r923, %r943;
	mov.b32 	%r928, 16;
	// begin inline asm
	{
    .reg .pred p;
    and.b32 %r926, %r936, %r928;    setp.ne.u32 p, %r926, 0;
    vote.ballot.sync.b32 %r926, p, 0xffffffff;
    @!p not.b32 %r926, %r926;
}

	// end inline asm
	and.b32  	%r945, %r926, %r944;
	mov.b32 	%r931, 32;
	// begin inline asm
	{
    .reg .pred p;
    and.b32 %r929, %r936, %r931;    setp.ne.u32 p, %r929, 0;
    vote.ballot.sync.b32 %r929, p, 0xffffffff;
    @!p not.b32 %r929, %r929;
}

	// end inline asm
	and.b32  	%r946, %r929, %r945;
	mov.b32 	%r934, 64;
	// begin inline asm
	{
    .reg .pred p;
    and.b32 %r932, %r936, %r934;    setp.ne.u32 p, %r932, 0;
    vote.ballot.sync.b32 %r932, p, 0xffffffff;
    @!p not.b32 %r932, %r932;
}

	// end inline asm
	and.b32  	%r947, %r932, %r946;
	mov.b32 	%r937, 128;
	// begin inline asm
	{
    .reg .pred p;
    and.b32 %r935, %r936, %r937;    setp.ne.u32 p, %r935, 0;
    vote.ballot.sync.b32 %r935, p, 0xffffffff;
    @!p not.b32 %r935, %r935;
}

	// end inline asm
	and.b32  	%r948, %r935, %r947;
	clz.b32 	%r949, %r948;
	sub.s32 	%r214, 31, %r949;
	and.b32  	%r950, %r680, %r948;
	popc.b32 	%r215, %r950;
	setp.ne.s32 	%p143, %r300, %r214;
	mov.b32 	%r1837, 0;
	@%p143 bra 	$L__BB5_125;
	shl.b32 	%r951, %r936, 2;
	add.s32 	%r952, %r98, %r951;
	atom.shared.add.u32 	%r1837, [%r952], %r215;
$L__BB5_125:
	shfl.sync.idx.b32	%r978|%p144, %r1837, %r214, 31, -1;
	add.s32 	%r218, %r215, %r978;
	setp.eq.s32 	%p145, %r1820, 2147483647;
	selp.b32 	%r979, -2147483648, %r1820, %p145;
	shr.u32 	%r980, %r979, %r298;
	and.b32  	%r975, %r980, %r97;
	mov.b32 	%r955, 1;
	// begin inline asm
	{
    .reg .pred p;
    and.b32 %r953, %r975, %r955;    setp.ne.u32 p, %r953, 0;
    vote.ballot.sync.b32 %r953, p, 0xffffffff;
    @!p not.b32 %r953, %r953;
}

	// end inline asm
	mov.b32 	%r958, 2;
	// begin inline asm
	{
    .reg .pred p;
    and.b32 %r956, %r975, %r958;    setp.ne.u32 p, %r956, 0;
    vote.ballot.sync.b32 %r956, p, 0xffffffff;
    @!p not.b32 %r956, %r956;
}

	// end inline asm
	and.b32  	%r981, %r956, %r953;
	mov.b32 	%r961, 4;
	// begin inline asm
	{
    .reg .pred p;
    and.b32 %r959, %r975, %r961;    setp.ne.u32 p, %r959, 0;
    vote.ballot.sync.b32 %r959, p, 0xffffffff;
    @!p not.b32 %r959, %r959;
}

	// end inline asm
	and.b32  	%r982, %r959, %r981;
	mov.b32 	%r964, 8;
	// begin inline asm
	{
    .reg .pred p;
    and.b32 %r962, %r975, %r964;    setp.ne.u32 p, %r962, 0;
    vote.ballot.sync.b32 %r962, p, 0xffffffff;
    @!p not.b32 %r962, %r962;
}

	// end inline asm
	and.b32  	%r983, %r962, %r982;
	mov.b32 	%r967, 16;
	// begin inline asm
	{
    .reg .pred p;
    and.b32 %r965, %r975, %r967;    setp.ne.u32 p, %r965, 0;
    vote.ballot.sync.b32 %r965, p, 0xffffffff;
    @!p not.b32 %r965, %r965;
}

	// end inline asm
	and.b32  	%r984, %r965, %r983;
	mov.b32 	%r970, 32;
	// begin inline asm
	{
    .reg .pred p;
    and.b32 %r968, %r975, %r970;    setp.ne.u32 p, %r968, 0;
    vote.ballot.sync.b32 %r968, p, 0xffffffff;
    @!p not.b32 %r968, %r968;
}

	// end inline asm
	and.b32  	%r985, %r968, %r984;
	mov.b32 	%r973, 64;
	// begin inline asm
	{
    .reg .pred p;
    and.b32 %r971, %r975, %r973;    setp.ne.u32 p, %r971, 0;
    vote.ballot.sync.b32 %r971, p, 0xffffffff;
    @!p not.b32 %r971, %r971;
}

	// end inline asm
	and.b32  	%r986, %r971, %r985;
	mov.b32 	%r976, 128;
	// begin inline asm
	{
    .reg .pred p;
    and.b32 %r974, %r975, %r976;    setp.ne.u32 p, %r974, 0;
    vote.ballot.sync.b32 %r974, p, 0xffffffff;
    @!p not.b32 %r974, %r974;
}

	// end inline asm
	and.b32  	%r987, %r974, %r986;
	clz.b32 	%r988, %r987;
	sub.s32 	%r220, 31, %r988;
	and.b32  	%r989, %r680, %r987;
	popc.b32 	%r221, %r989;
	setp.ne.s32 	%p146, %r300, %r220;
	mov.b32 	%r1838, 0;
	@%p146 bra 	$L__BB5_127;
	shl.b32 	%r990, %r975, 2;
	add.s32 	%r991, %r98, %r990;
	atom.shared.add.u32 	%r1838, [%r991], %r221;
$L__BB5_127:
	shfl.sync.idx.b32	%r1017|%p147, %r1838, %r220, 31, -1;
	add.s32 	%r224, %r221, %r1017;
	setp.eq.s32 	%p148, %r1821, 2147483647;
	selp.b32 	%r1018, -2147483648, %r1821, %p148;
	shr.u32 	%r1019, %r1018, %r298;
	and.b32  	%r1014, %r1019, %r97;
	mov.b32 	%r994, 1;
	// begin inline asm
	{
    .reg .pred p;
    and.b32 %r992, %r1014, %r994;    setp.ne.u32 p, %r992, 0;
    vote.ballot.sync.b32 %r992, p, 0xffffffff;
    @!p not.b32 %r992, %r992;
}

	// end inline asm
	mov.b32 	%r997, 2;
	// begin inline asm
	{
    .reg .pred p;
    and.b32 %r995, %r1014, %r997;    setp.ne.u32 p, %r995, 0;
    vote.ballot.sync.b32 %r995, p, 0xffffffff;
    @!p not.b32 %r995, %r995;
}

	// end inline asm
	and.b32  	%r1020, %r995, %r992;
	mov.b32 	%r1000, 4;
	// begin inline asm
	{
    .reg .pred p;
    and.b32 %r998, %r1014, %r1000;    setp.ne.u32 p, %r998, 0;
    vote.ballot.sync.b32 %r998, p, 0xffffffff;
    @!p not.b32 %r998, %r998;
}

	// end inline asm
	and.b32  	%r1021, %r998, %r1020;
	mov.b32 	%r1003, 8;
	// begin inline asm
	{
    .reg .pred p;
    and.b32 %r1001, %r1014, %r1003;    setp.ne.u32 p, %r1001, 0;
    vote.ballot.sync.b32 %r1001, p, 0xffffffff;
    @!p not.b32 %r1001, %r1001;
}

	// end inline asm
	and.b32  	%r1022, %r1001, %r1021;
	mov.b32 	%r1006, 16;
	// begin inline asm
	{
    .reg .pred p;
    and.b32 %r1004, %r1014, %r1006;    setp.ne.u32 p, %r1004, 0;
    vote.ballot.sync.b32 %r1004, p, 0xffffffff;
    @!p not.b32 %r1004, %r1004;
}

	// end inline asm
	and.b32  	%r1023, %r1004, %r1022;
	mov.b32 	%r1009, 32;
	// begin inline asm
	{
    .reg .pred p;
    and.b32 %r1007, %r1014, %r1009;    setp.ne.u32 p, %r1007, 0;
    vote.ballot.sync.b32 %r1007, p, 0xffffffff;
    @!p not.b32 %r1007, %r1007;
}

	// end inline asm
	and.b32  	%r1024, %r1007, %r1023;
	mov.b32 	%r1012, 64;
	// begin inline asm
	{
    .reg .pred p;
    and.b32 %r1010, %r1014, %r1012;    setp.ne.u32 p, %r1010, 0;
    vote.ballot.sync.b32 %r1010, p, 0xffffffff;
    @!p not.b32 %r1010, %r1010;
}

	// end inline asm
	and.b32  	%r1025, %r1010, %r1024;
	mov.b32 	%r1015, 128;
	// begin inline asm
	{
    .reg .pred p;
    and.b32 %r1013, %r1014, %r1015;    setp.ne.u32 p, %r1013, 0;
    vote.ballot.sync.b32 %r1013, p, 0xffffffff;
    @!p not.b32 %r1013, %r1013;
}

	// end inline asm
	and.b32  	%r1026, %r1013, %r1025;
	clz.b32 	%r1027, %r1026;
	sub.s32 	%r226, 31, %r1027;
	and.b32  	%r1028, %r680, %r1026;
	popc.b32 	%r227, %r1028;
	setp.ne.s32 	%p149, %r300, %r226;
	mov.b32 	%r1839, 0;
	@%p149 bra 	$L__BB5_129;
	shl.b32 	%r1029, %r1014, 2;
	add.s32 	%r1030, %r98, %r1029;
	atom.shared.add.u32 	%r1839, [%r1030], %r227;
$L__BB5_129:
	shfl.sync.idx.b32	%r1056|%p150, %r1839, %r226, 31, -1;
	add.s32 	%r230, %r227, %r1056;
	setp.eq.s32 	%p151, %r1822, 2147483647;
	selp.b32 	%r1057, -2147483648, %r1822, %p151;
	shr.u32 	%r1058, %r1057, %r298;
	and.b32  	%r1053, %r1058, %r97;
	mov.b32 	%r1033, 1;
	// begin inline asm
	{
    .reg .pred p;
    and.b32 %r1031, %r1053, %r1033;    setp.ne.u32 p, %r1031, 0;
    vote.ballot.sync.b32 %r1031, p, 0xffffffff;
    @!p not.b32 %r1031, %r1031;
}

	// end inline asm
	mov.b32 	%r1036, 2;
	// begin inline asm
	{
    .reg .pred p;
    and.b32 %r1034, %r1053, %r1036;    setp.ne.u32 p, %r1034, 0;
    vote.ballot.sync.b32 %r1034, p, 0xffffffff;
    @!p not.b32 %r1034, %r1034;
}

	// end inline asm
	and.b32  	%r1059, %r1034, %r1031;
	mov.b32 	%r1039, 4;
	// begin inline asm
	{
    .reg .pred p;
    and.b32 %r1037, %r1053, %r1039;    setp.ne.u32 p, %r1037, 0;
    vote.ballot.sync.b32 %r1037, p, 0xffffffff;
    @!p not.b32 %r1037, %r1037;
}

	// end inline asm
	and.b32  	%r1060, %r1037, %r1059;
	mov.b32 	%r1042, 8;
	// begin inline asm
	{
    .reg .pred p;
    and.b32 %r1040, %r1053, %r1042;    setp.ne.u32 p, %r1040, 0;
    vote.ballot.sync.b32 %r1040, p, 0xffffffff;
    @!p not.b32 %r1040, %r1040;
}

	// end inline asm
	and.b32  	%r1061, %r1040, %r1060;
	mov.b32 	%r1045, 16;
	// begin inline asm
	{
    .reg .pred p;
    and.b32 %r1043, %r1053, %r1045;    setp.ne.u32 p, %r1043, 0;
    vote.ballot.sync.b32 %r1043, p, 0xffffffff;
    @!p not.b32 %r1043, %r1043;
}

	// end inline asm
	and.b32  	%r1062, %r1043, %r1061;
	mov.b32 	%r1048, 32;
	// begin inline asm
	{
    .reg .pred p;
    and.b32 %r1046, %r1053, %r1048;    setp.ne.u32 p, %r1046, 0;
    vote.ballot.sync.b32 %r1046, p, 0xffffffff;
    @!p not.b32 %r1046, %r1046;
}

	// end inline asm
	and.b32  	%r1063, %r1046, %r1062;
	mov.b32 	%r1051, 64;
	// begin inline asm
	{
    .reg .pred p;
    and.b32 %r1049, %r1053, %r1051;    setp.ne.u32 p, %r1049, 0;
    vote.ballot.sync.b32 %r1049, p, 0xffffffff;
    @!p not.b32 %r1049, %r1049;
}

	// end inline asm
	and.b32  	%r1064, %r1049, %r1063;
	mov.b32 	%r1054, 128;
	// begin inline asm
	{
    .reg .pred p;
    and.b32 %r1052, %r1053, %r1054;    setp.ne.u32 p, %r1052, 0;
    vote.ballot.sync.b32 %r1052, p, 0xffffffff;
    @!p not.b32 %r1052, %r1052;
}

	// end inline asm
	and.b32  	%r1065, %r1052, %r1064;
	clz.b32 	%r1066, %r1065;
	sub.s32 	%r232, 31, %r1066;
	and.b32  	%r1067, %r680, %r1065;
	popc.b32 	%r233, %r1067;
	setp.ne.s32 	%p152, %r300, %r232;
	mov.b32 	%r1840, 0;
	@%p152 bra 	$L__BB5_131;
	shl.b32 	%r1068, %r1053, 2;
	add.s32 	%r1069, %r98, %r1068;
	atom.shared.add.u32 	%r1840, [%r1069], %r233;
$L__BB5_131:
	shfl.sync.idx.b32	%r1095|%p153, %r1840, %r232, 31, -1;
	add.s32 	%r236, %r233, %r1095;
	setp.eq.s32 	%p154, %r1823, 2147483647;
	selp.b32 	%r1096, -2147483648, %r1823, %p154;
	shr.u32 	%r1097, %r1096, %r298;
	and.b32  	%r1092, %r1097, %r97;
	mov.b32 	%r1072, 1;
	// begin inline asm
	{
    .reg .pred p;
    and.b32 %r1070, %r1092, %r1072;    setp.ne.u32 p, %r1070, 0;
    vote.ballot.sync.b32 %r1070, p, 0xffffffff;
    @!p not.b32 %r1070, %r1070;
}

	// end inline asm
	mov.b32 	%r1075, 2;
	// begin inline asm
	{
    .reg .pred p;
    and.b32 %r1073, %r1092, %r1075;    setp.ne.u32 p, %r1073, 0;
    vote.ballot.sync.b32 %r1073, p, 0xffffffff;
    @!p not.b32 %r1073, %r1073;
}

	// end inline asm
	and.b32  	%r1098, %r1073, %r1070;
	mov.b32 	%r1078, 4;
	// begin inline asm
	{
    .reg .pred p;
    and.b32 %r1076, %r1092, %r1078;    setp.ne.u32 p, %r1076, 0;
    vote.ballot.sync.b32 %r1076, p, 0xffffffff;
    @!p not.b32 %r1076, %r1076;
}

	// end inline asm
	and.b32  	%r1099, %r1076, %r1098;
	mov.b32 	%r1081, 8;
	// begin inline asm
	{
    .reg .pred p;
    and.b32 %r1079, %r1092, %r1081;    setp.ne.u32 p, %r1079, 0;
    vote.ballot.sync.b32 %r1079, p, 0xffffffff;
    @!p not.b32 %r1079, %r1079;
}

	// end inline asm
	and.b32  	%r1100, %r1079, %r1099;
	mov.b32 	%r1084, 16;
	// begin inline asm
	{
    .reg .pred p;
    and.b32 %r1082, %r1092, %r1084;    setp.ne.u32 p, %r1082, 0;
    vote.ballot.sync.b32 %r1082, p, 0xffffffff;
    @!p not.b32 %r1082, %r1082;
}

	// end inline asm
	and.b32  	%r1101, %r1082, %r1100;
	mov.b32 	%r1087, 32;
	// begin inline asm
	{
    .reg .pred p;
    and.b32 %r1085, %r1092, %r1087;    setp.ne.u32 p, %r1085, 0;
    vote.ballot.sync.b32 %r1085, p, 0xffffffff;
    @!p not.b32 %r1085, %r1085;
}

	// end inline asm
	and.b32  	%r1102, %r1085, %r1101;
	mov.b32 	%r1090, 64;
	// begin inline asm
	{
    .reg .pred p;
    and.b32 %r1088, %r1092, %r1090;    setp.ne.u32 p, %r1088, 0;
    vote.ballot.sync.b32 %r1088, p, 0xffffffff;
    @!p not.b32 %r1088, %r1088;
}

	// end inline asm
	and.b32  	%r1103, %r1088, %r1102;
	mov.b32 	%r1093, 128;
	// begin inline asm
	{
    .reg .pred p;
    and.b32 %r1091, %r1092, %r1093;    setp.ne.u32 p, %r1091, 0;
    vote.ballot.sync.b32 %r1091, p, 0xffffffff;
    @!p not.b32 %r1091, %r1091;
}

	// end inline asm
	and.b32  	%r1104, %r1091, %r1103;
	clz.b32 	%r1105, %r1104;
	sub.s32 	%r238, 31, %r1105;
	and.b32  	%r1106, %r680, %r1104;
	popc.b32 	%r239, %r1106;
	setp.ne.s32 	%p155, %r300, %r238;
	mov.b32 	%r1841, 0;
	@%p155 bra 	$L__BB5_133;
	shl.b32 	%r1107, %r1092, 2;
	add.s32 	%r1108, %r98, %r1107;
	atom.shared.add.u32 	%r1841, [%r1108], %r239;
$L__BB5_133:
	shfl.sync.idx.b32	%r1134|%p156, %r1841, %r238, 31, -1;
	add.s32 	%r242, %r239, %r1134;
	setp.eq.s32 	%p157, %r1824, 2147483647;
	selp.b32 	%r1135, -2147483648, %r1824, %p157;
	shr.u32 	%r1136, %r1135, %r298;
	and.b32  	%r1131, %r1136, %r97;
	mov.b32 	%r1111, 1;
	// begin inline asm
	{
    .reg .pred p;
    and.b32 %r1109, %r1131, %r1111;    setp.ne.u32 p, %r1109, 0;
    vote.ballot.sync.b32 %r1109, p, 0xffffffff;
    @!p not.b32 %r1109, %r1109;
}

	// end inline asm
	mov.b32 	%r1114, 2;
	// begin inline asm
	{
    .reg .pred p;
    and.b32 %r1112, %r1131, %r1114;    setp.ne.u32 p, %r1112, 0;
    vote.ballot.sync.b32 %r1112, p, 0xffffffff;
    @!p not.b32 %r1112, %r1112;
}

	// end inline asm
	and.b32  	%r1137, %r1112, %r1109;
	mov.b32 	%r1117, 4;
	// begin inline asm
	{
    .reg .pred p;
    and.b32 %r1115, %r1131, %r1117;    setp.ne.u32 p, %r1115, 0;
    vote.ballot.sync.b32 %r1115, p, 0xffffffff;
    @!p not.b32 %r1115, %r1115;
}

	// end inline asm
	and.b32  	%r1138, %r1115, %r1137;
	mov.b32 	%r1120, 8;
	// begin inline asm
	{
    .reg .pred p;
    and.b32 %r1118, %r1131, %r1120;    setp.ne.u32 p, %r1118, 0;
    vote.ballot.sync.b32 %r1118, p, 0xffffffff;
    @!p not.b32 %r1118, %r1118;
}

	// end inline asm
	and.b32  	%r1139, %r1118, %r1138;
	mov.b32 	%r1123, 16;
	// begin inline asm
	{
    .reg .pred p;
    and.b32 %r1121, %r1131, %r1123;    setp.ne.u32 p, %r1121, 0;
    vote.ballot.sync.b32 %r1121, p, 0xffffffff;
    @!p not.b32 %r1121, %r1121;
}

	// end inline asm
	and.b32  	%r1140, %r1121, %r1139;
	mov.b32 	%r1126, 32;
	// begin inline asm
	{
    .reg .pred p;
    and.b32 %r1124, %r1131, %r1126;    setp.ne.u32 p, %r1124, 0;
    vote.ballot.sync.b32 %r1124, p, 0xffffffff;
    @!p not.b32 %r1124, %r1124;
}

	// end inline asm
	and.b32  	%r1141, %r1124, %r1140;
	mov.b32 	%r1129, 64;
	// begin inline asm
	{
    .reg .pred p;
    and.b32 %r1127, %r1131, %r1129;    setp.ne.u32 p, %r1127, 0;
    vote.ballot.sync.b32 %r1127, p, 0xffffffff;
    @!p not.b32 %r1127, %r1127;
}

	// end inline asm
	and.b32  	%r1142, %r1127, %r1141;
	mov.b32 	%r1132, 128;
	// begin inline asm
	{
    .reg .pred p;
    and.b32 %r1130, %r1131, %r1132;    setp.ne.u32 p, %r1130, 0;
    vote.ballot.sync.b32 %r1130, p, 0xffffffff;
    @!p not.b32 %r1130, %r1130;
}

	// end inline asm
	and.b32  	%r1143, %r1130, %r1142;
	clz.b32 	%r1144, %r1143;
	sub.s32 	%r244, 31, %r1144;
	and.b32  	%r1145, %r680, %r1143;
	popc.b32 	%r245, %r1145;
	setp.ne.s32 	%p158, %r300, %r244;
	mov.b32 	%r1842, 0;
	@%p158 bra 	$L__BB5_135;
	shl.b32 	%r1146, %r1131, 2;
	add.s32 	%r1147, %r98, %r1146;
	atom.shared.add.u32 	%r1842, [%r1147], %r245;
$L__BB5_135:
	shfl.sync.idx.b32	%r1173|%p159, %r1842, %r244, 31, -1;
	add.s32 	%r248, %r245, %r1173;
	setp.eq.s32 	%p160, %r1825, 2147483647;
	selp.b32 	%r1174, -2147483648, %r1825, %p160;
	shr.u32 	%r1175, %r1174, %r298;
	and.b32  	%r1170, %r1175, %r97;
	mov.b32 	%r1150, 1;
	// begin inline asm
	{
    .reg .pred p;
    and.b32 %r1148, %r1170, %r1150;    setp.ne.u32 p, %r1148, 0;
    vote.ballot.sync.b32 %r1148, p, 0xffffffff;
    @!p not.b32 %r1148, %r1148;
}

	// end inline asm
	mov.b32 	%r1153, 2;
	// begin inline asm
	{
    .reg .pred p;
    and.b32 %r1151, %r1170, %r1153;    setp.ne.u32 p, %r1151, 0;
    vote.ballot.sync.b32 %r1151, p, 0xffffffff;
    @!p not.b32 %r1151, %r1151;
}

	// end inline asm
	and.b32  	%r1176, %r1151, %r1148;
	mov.b32 	%r1156, 4;
	// begin inline asm
	{
    .reg .pred p;
    and.b32 %r1154, %r1170, %r1156;    setp.ne.u32 p, %r1154, 0;
    vote.ballot.sync.b32 %r1154, p, 0xffffffff;
    @!p not.b32 %r1154, %r1154;
}

	// end inline asm
	and.b32  	%r1177, %r1154, %r1176;
	mov.b32 	%r1159, 8;
	// begin inline asm
	{
    .reg .pred p;
    and.b32 %r1157, %r1170, %r1159;    setp.ne.u32 p, %r1157, 0;
    vote.ballot.sync.b32 %r1157, p, 0xffffffff;
    @!p not.b32 %r1157, %r1157;
}

	// end inline asm
	and.b32  	%r1178, %r1157, %r1177;
	mov.b32 	%r1162, 16;
	// begin inline asm
	{
    .reg .pred p;
    and.b32 %r1160, %r1170, %r1162;    setp.ne.u32 p, %r1160, 0;
    vote.ballot.sync.b32 %r1160, p, 0xffffffff;
    @!p not.b32 %r1160, %r1160;
}

	// end inline asm
	and.b32  	%r1179, %r1160, %r1178;
	mov.b32 	%r1165, 32;
	// begin inline asm
	{
    .reg .pred p;
    and.b32 %r1163, %r1170, %r1165;    setp.ne.u32 p, %r1163, 0;
    vote.ballot.sync.b32 %r1163, p, 0xffffffff;
    @!p not.b32 %r1163, %r1163;
}

	// end inline asm
	and.b32  	%r1180, %r1163, %r1179;
	mov.b32 	%r1168, 64;
	// begin inline asm
	{
    .reg .pred p;
    and.b32 %r1166, %r1170, %r1168;    setp.ne.u32 p, %r1166, 0;
    vote.ballot.sync.b32 %r1166, p, 0xffffffff;
    @!p not.b32 %r1166, %r1166;
}

	// end inline asm
	and.b32  	%r1181, %r1166, %r1180;
	mov.b32 	%r1171, 128;
	// begin inline asm
	{
    .reg .pred p;
    and.b32 %r1169, %r1170, %r1171;    setp.ne.u32 p, %r1169, 0;
    vote.ballot.sync.b32 %r1169, p, 0xffffffff;
    @!p not.b32 %r1169, %r1169;
}

	// end inline asm
	and.b32  	%r1182, %r1169, %r1181;
	clz.b32 	%r1183, %r1182;
	sub.s32 	%r250, 31, %r1183;
	and.b32  	%r1184, %r680, %r1182;
	popc.b32 	%r251, %r1184;
	setp.ne.s32 	%p161, %r300, %r250;
	mov.b32 	%r1843, 0;
	@%p161 bra 	$L__BB5_137;
	shl.b32 	%r1185, %r1170, 2;
	add.s32 	%r1186, %r98, %r1185;
	atom.shared.add.u32 	%r1843, [%r1186], %r251;
$L__BB5_137:
	shfl.sync.idx.b32	%r1212|%p162, %r1843, %r250, 31, -1;
	add.s32 	%r254, %r251, %r1212;
	setp.eq.s32 	%p163, %r1826, 2147483647;
	selp.b32 	%r1213, -2147483648, %r1826, %p163;
	shr.u32 	%r1214, %r1213, %r298;
	and.b32  	%r1209, %r1214, %r97;
	mov.b32 	%r1189, 1;
	// begin inline asm
	{
    .reg .pred p;
    and.b32 %r1187, %r1209, %r1189;    setp.ne.u32 p, %r1187, 0;
    vote.ballot.sync.b32 %r1187, p, 0xffffffff;
    @!p not.b32 %r1187, %r1187;
}

	// end inline asm
	mov.b32 	%r1192, 2;
	// begin inline asm
	{
    .reg .pred p;
    and.b32 %r1190, %r1209, %r1192;    setp.ne.u32 p, %r1190, 0;
    vote.ballot.sync.b32 %r1190, p, 0xffffffff;
    @!p not.b32 %r1190, %r1190;
}

	// end inline asm
	and.b32  	%r1215, %r1190, %r1187;
	mov.b32 	%r1195, 4;
	// begin inline asm
	{
    .reg .pred p;
    and.b32 %r1193, %r1209, %r1195;    setp.ne.u32 p, %r1193, 0;
    vote.ballot.sync.b32 %r1193, p, 0xffffffff;
    @!p not.b32 %r1193, %r1193;
}

	// end inline asm
	and.b32  	%r1216, %r1193, %r1215;
	mov.b32 	%r1198, 8;
	// begin inline asm
	{
    .reg .pred p;
    and.b32 %r1196, %r1209, %r1198;    setp.ne.u32 p, %r1196, 0;
    vote.ballot.sync.b32 %r1196, p, 0xffffffff;
    @!p not.b32 %r1196, %r1196;
}

	// end inline asm
	and.b32  	%r1217, %r1196, %r1216;
	mov.b32 	%r1201, 16;
	// begin inline asm
	{
    .reg .pred p;
    and.b32 %r1199, %r1209, %r1201;    setp.ne.u32 p, %r1199, 0;
    vote.ballot.sync.b32 %r1199, p, 0xffffffff;
    @!p not.b32 %r1199, %r1199;
}

	// end inline asm
	and.b32  	%r1218, %r1199, %r1217;
	mov.b32 	%r1204, 32;
	// begin inline asm
	{
    .reg .pred p;
    and.b32 %r1202, %r1209, %r1204;    setp.ne.u32 p, %r1202, 0;
    vote.ballot.sync.b32 %r1202, p, 0xffffffff;
    @!p not.b32 %r1202, %r1202;
}

	// end inline asm
	and.b32  	%r1219, %r1202, %r1218;
	mov.b32 	%r1207, 64;
	// begin inline asm
	{
    .reg .pred p;
    and.b32 %r1205, %r1209, %r1207;    setp.ne.u32 p, %r1205, 0;
    vote.ballot.sync.b32 %r1205, p, 0xffffffff;
    @!p not.b32 %r1205, %r1205;
}

	// end inline asm
	and.b32  	%r1220, %r1205, %r1219;
	mov.b32 	%r1210, 128;
	// begin inline asm
	{
    .reg .pred p;
    and.b32 %r1208, %r1209, %r1210;    setp.ne.u32 p, %r1208, 0;
    vote.ballot.sync.b32 %r1208, p, 0xffffffff;
    @!p not.b32 %r1208, %r1208;
}

	// end inline asm
	and.b32  	%r1221, %r1208, %r1220;
	clz.b32 	%r1222, %r1221;
	sub.s32 	%r256, 31, %r1222;
	and.b32  	%r1223, %r680, %r1221;
	popc.b32 	%r257, %r1223;
	setp.ne.s32 	%p164, %r300, %r256;
	mov.b32 	%r1844, 0;
	@%p164 bra 	$L__BB5_139;
	shl.b32 	%r1224, %r1209, 2;
	add.s32 	%r1225, %r98, %r1224;
	atom.shared.add.u32 	%r1844, [%r1225], %r257;
$L__BB5_139:
	shfl.sync.idx.b32	%r1251|%p165, %r1844, %r256, 31, -1;
	add.s32 	%r260, %r257, %r1251;
	setp.eq.s32 	%p166, %r1827, 2147483647;
	selp.b32 	%r1252, -2147483648, %r1827, %p166;
	shr.u32 	%r1253, %r1252, %r298;
	and.b32  	%r1248, %r1253, %r97;
	mov.b32 	%r1228, 1;
	// begin inline asm
	{
    .reg .pred p;
    and.b32 %r1226, %r1248, %r1228;    setp.ne.u32 p, %r1226, 0;
    vote.ballot.sync.b32 %r1226, p, 0xffffffff;
    @!p not.b32 %r1226, %r1226;
}

	// end inline asm
	mov.b32 	%r1231, 2;
	// begin inline asm
	{
    .reg .pred p;
    and.b32 %r1229, %r1248, %r1231;    setp.ne.u32 p, %r1229, 0;
    vote.ballot.sync.b32 %r1229, p, 0xffffffff;
    @!p not.b32 %r1229, %r1229;
}

	// end inline asm
	and.b32  	%r1254, %r1229, %r1226;
	mov.b32 	%r1234, 4;
	// begin inline asm
	{
    .reg .pred p;
    and.b32 %r1232, %r1248, %r1234;    setp.ne.u32 p, %r1232, 0;
    vote.ballot.sync.b32 %r1232, p, 0xffffffff;
    @!p not.b32 %r1232, %r1232;
}

	// end inline asm
	and.b32  	%r1255, %r1232, %r1254;
	mov.b32 	%r1237, 8;
	// begin inline asm
	{
    .reg .pred p;
    and.b32 %r1235, %r1248, %r1237;    setp.ne.u32 p, %r1235, 0;
    vote.ballot.sync.b32 %r1235, p, 0xffffffff;
    @!p not.b32 %r1235, %r1235;
}

	// end inline asm
	and.b32  	%r1256, %r1235, %r1255;
	mov.b32 	%r1240, 16;
	// begin inline asm
	{
    .reg .pred p;
    and.b32 %r1238, %r1248, %r1240;    setp.ne.u32 p, %r1238, 0;
    vote.ballot.sync.b32 %r1238, p, 0xffffffff;
    @!p not.b32 %r1238, %r1238;
}

	// end inline asm
	and.b32  	%r1257, %r1238, %r1256;
	mov.b32 	%r1243, 32;
	// begin inline asm
	{
    .reg .pred p;
    and.b32 %r1241, %r1248, %r1243;    setp.ne.u32 p, %r1241, 0;
    vote.ballot.sync.b32 %r1241, p, 0xffffffff;
    @!p not.b32 %r1241, %r1241;
}

	// end inline asm
	and.b32  	%r1258, %r1241, %r1257;
	mov.b32 	%r1246, 64;
	// begin inline asm
	{
    .reg .pred p;
    and.b32 %r1244, %r1248, %r1246;    setp.ne.u32 p, %r1244, 0;
    vote.ballot.sync.b32 %r1244, p, 0xffffffff;
    @!p not.b32 %r1244, %r1244;
}

	// end inline asm
	and.b32  	%r1259, %r1244, %r1258;
	mov.b32 	%r1249, 128;
	// begin inline asm
	{
    .reg .pred p;
    and.b32 %r1247, %r1248, %r1249;    setp.ne.u32 p, %r1247, 0;
    vote.ballot.sync.b32 %r1247, p, 0xffffffff;
    @!p not.b32 %r1247, %r1247;
}

	// end inline asm
	and.b32  	%r1260, %r1247, %r1259;
	clz.b32 	%r1261, %r1260;
	sub.s32 	%r262, 31, %r1261;
	and.b32  	%r1262, %r680, %r1260;
	popc.b32 	%r263, %r1262;
	setp.ne.s32 	%p167, %r300, %r262;
	mov.b32 	%r1845, 0;
	@%p167 bra 	$L__BB5_141;
	shl.b32 	%r1263, %r1248, 2;
	add.s32 	%r1264, %r98, %r1263;
	atom.shared.add.u32 	%r1845, [%r1264], %r263;
$L__BB5_141:
	shfl.sync.idx.b32	%r1290|%p168, %r1845, %r262, 31, -1;
	add.s32 	%r266, %r263, %r1290;
	setp.eq.s32 	%p169, %r1828, 2147483647;
	selp.b32 	%r1291, -2147483648, %r1828, %p169;
	shr.u32 	%r1292, %r1291, %r298;
	and.b32  	%r1287, %r1292, %r97;
	mov.b32 	%r1267, 1;
	// begin inline asm
	{
    .reg .pred p;
    and.b32 %r1265, %r1287, %r1267;    setp.ne.u32 p, %r1265, 0;
    vote.ballot.sync.b32 %r1265, p, 0xffffffff;
    @!p not.b32 %r1265, %r1265;
}

	// end inline asm
	mov.b32 	%r1270, 2;
	// begin inline asm
	{
    .reg .pred p;
    and.b32 %r1268, %r1287, %r1270;    setp.ne.u32 p, %r1268, 0;
    vote.ballot.sync.b32 %r1268, p, 0xffffffff;
    @!p not.b32 %r1268, %r1268;
}

	// end inline asm
	and.b32  	%r1293, %r1268, %r1265;
	mov.b32 	%r1273, 4;
	// begin inline asm
	{
    .reg .pred p;
    and.b32 %r1271, %r1287, %r1273;    setp.ne.u32 p, %r1271, 0;
    vote.ballot.sync.b32 %r1271, p, 0xffffffff;
    @!p not.b32 %r1271, %r1271;
}

	// end inline asm
	and.b32  	%r1294, %r1271, %r1293;
	mov.b32 	%r1276, 8;
	// begin inline asm
	{
    .reg .pred p;
    and.b32 %r1274, %r1287, %r1276;    setp.ne.u32 p, %r1274, 0;
    vote.ballot.sync.b32 %r1274, p, 0xffffffff;
    @!p not.b32 %r1274, %r1274;
}

	// end inline asm
	and.b32  	%r1295, %r1274, %r1294;
	mov.b32 	%r1279, 16;
	// begin inline asm
	{
    .reg .pred p;
    and.b32 %r1277, %r1287, %r1279;    setp.ne.u32 p, %r1277, 0;
    vote.ballot.sync.b32 %r1277, p, 0xffffffff;
    @!p not.b32 %r1277, %r1277;
}

	// end inline asm
	and.b32  	%r1296, %r1277, %r1295;
	mov.b32 	%r1282, 32;
	// begin inline asm
	{
    .reg .pred p;
    and.b32 %r1280, %r1287, %r1282;    setp.ne.u32 p, %r1280, 0;
    vote.ballot.sync.b32 %r1280, p, 0xffffffff;
    @!p not.b32 %r1280, %r1280;
}

	// end inline asm
	and.b32  	%r1297, %r1280, %r1296;
	mov.b32 	%r1285, 64;
	// begin inline asm
	{
    .reg .pred p;
    and.b32 %r1283, %r1287, %r1285;    setp.ne.u32 p, %r1283, 0;
    vote.ballot.sync.b32 %r1283, p, 0xffffffff;
    @!p not.b32 %r1283, %r1283;
}

	// end inline asm
	and.b32  	%r1298, %r1283, %r1297;
	mov.b32 	%r1288, 128;
	// begin inline asm
	{
    .reg .pred p;
    and.b32 %r1286, %r1287, %r1288;    setp.ne.u32 p, %r1286, 0;
    vote.ballot.sync.b32 %r1286, p, 0xffffffff;
    @!p not.b32 %r1286, %r1286;
}

	// end inline asm
	and.b32  	%r1299, %r1286, %r1298;
	clz.b32 	%r1300, %r1299;
	sub.s32 	%r268, 31, %r1300;
	and.b32  	%r1301, %r680, %r1299;
	popc.b32 	%r269, %r1301;
	setp.ne.s32 	%p170, %r300, %r268;
	mov.b32 	%r1846, 0;
	@%p170 bra 	$L__BB5_143;
	shl.b32 	%r1302, %r1287, 2;
	add.s32 	%r1303, %r98, %r1302;
	atom.shared.add.u32 	%r1846, [%r1303], %r269;
$L__BB5_143:
	shfl.sync.idx.b32	%r1329|%p171, %r1846, %r268, 31, -1;
	add.s32 	%r272, %r269, %r1329;
	setp.eq.s32 	%p172, %r1829, 2147483647;
	selp.b32 	%r1330, -2147483648, %r1829, %p172;
	shr.u32 	%r1331, %r1330, %r298;
	and.b32  	%r1326, %r1331, %r97;
	mov.b32 	%r1306, 1;
	// begin inline asm
	{
    .reg .pred p;
    and.b32 %r1304, %r1326, %r1306;    setp.ne.u32 p, %r1304, 0;
    vote.ballot.sync.b32 %r1304, p, 0xffffffff;
    @!p not.b32 %r1304, %r1304;
}

	// end inline asm
	mov.b32 	%r1309, 2;
	// begin inline asm
	{
    .reg .pred p;
    and.b32 %r1307, %r1326, %r1309;    setp.ne.u32 p, %r1307, 0;
    vote.ballot.sync.b32 %r1307, p, 0xffffffff;
    @!p not.b32 %r1307, %r1307;
}

	// end inline asm
	and.b32  	%r1332, %r1307, %r1304;
	mov.b32 	%r1312, 4;
	// begin inline asm
	{
    .reg .pred p;
    and.b32 %r1310, %r1326, %r1312;    setp.ne.u32 p, %r1310, 0;
    vote.ballot.sync.b32 %r1310, p, 0xffffffff;
    @!p not.b32 %r1310, %r1310;
}

	// end inline asm
	and.b32  	%r1333, %r1310, %r1332;
	mov.b32 	%r1315, 8;
	// begin inline asm
	{
    .reg .pred p;
    and.b32 %r1313, %r1326, %r1315;    setp.ne.u32 p, %r1313, 0;
    vote.ballot.sync.b32 %r1313, p, 0xffffffff;
    @!p not.b32 %r1313, %r1313;
}

	// end inline asm
	and.b32  	%r1334, %r1313, %r1333;
	mov.b32 	%r1318, 16;
	// begin inline asm
	{
    .reg .pred p;
    and.b32 %r1316, %r1326, %r1318;    setp.ne.u32 p, %r1316, 0;
    vote.ballot.sync.b32 %r1316, p, 0xffffffff;
    @!p not.b32 %r1316, %r1316;
}

	// end inline asm
	and.b32  	%r1335, %r1316, %r1334;
	mov.b32 	%r1321, 32;
	// begin inline asm
	{
    .reg .pred p;
    and.b32 %r1319, %r1326, %r1321;    setp.ne.u32 p, %r1319, 0;
    vote.ballot.sync.b32 %r1319, p, 0xffffffff;
    @!p not.b32 %r1319, %r1319;
}

	// end inline asm
	and.b32  	%r1336, %r1319, %r1335;
	mov.b32 	%r1324, 64;
	// begin inline asm
	{
    .reg .pred p;
    and.b32 %r1322, %r1326, %r1324;    setp.ne.u32 p, %r1322, 0;
    vote.ballot.sync.b32 %r1322, p, 0xffffffff;
    @!p not.b32 %r1322, %r1322;
}

	// end inline asm
	and.b32  	%r1337, %r1322, %r1336;
	mov.b32 	%r1327, 128;
	// begin inline asm
	{
    .reg .pred p;
    and.b32 %r1325, %r1326, %r1327;    setp.ne.u32 p, %r1325, 0;
    vote.ballot.sync.b32 %r1325, p, 0xffffffff;
    @!p not.b32 %r1325, %r1325;
}

	// end inline asm
	and.b32  	%r1338, %r1325, %r1337;
	clz.b32 	%r1339, %r1338;
	sub.s32 	%r274, 31, %r1339;
	and.b32  	%r1340, %r680, %r1338;
	popc.b32 	%r275, %r1340;
	setp.ne.s32 	%p173, %r300, %r274;
	mov.b32 	%r1847, 0;
	@%p173 bra 	$L__BB5_145;
	shl.b32 	%r1341, %r1326, 2;
	add.s32 	%r1342, %r98, %r1341;
	atom.shared.add.u32 	%r1847, [%r1342], %r275;
$L__BB5_145:
	shfl.sync.idx.b32	%r1368|%p174, %r1847, %r274, 31, -1;
	add.s32 	%r278, %r275, %r1368;
	setp.eq.s32 	%p175, %r1830, 2147483647;
	selp.b32 	%r1369, -2147483648, %r1830, %p175;
	shr.u32 	%r1370, %r1369, %r298;
	and.b32  	%r1365, %r1370, %r97;
	mov.b32 	%r1345, 1;
	// begin inline asm
	{
    .reg .pred p;
    and.b32 %r1343, %r1365, %r1345;    setp.ne.u32 p, %r1343, 0;
    vote.ballot.sync.b32 %r1343, p, 0xffffffff;
    @!p not.b32 %r1343, %r1343;
}

	// end inline asm
	mov.b32 	%r1348, 2;
	// begin inline asm
	{
    .reg .pred p;
    and.b32 %r1346, %r1365, %r1348;    setp.ne.u32 p, %r1346, 0;
    vote.ballot.sync.b32 %r1346, p, 0xffffffff;
    @!p not.b32 %r1346, %r1346;
}

	// end inline asm
	and.b32  	%r1371, %r1346, %r1343;
	mov.b32 	%r1351, 4;
	// begin inline asm
	{
    .reg .pred p;
    and.b32 %r1349, %r1365, %r1351;    setp.ne.u32 p, %r1349, 0;
    vote.ballot.sync.b32 %r1349, p, 0xffffffff;
    @!p not.b32 %r1349, %r1349;
}

	// end inline asm
	and.b32  	%r1372, %r1349, %r1371;
	mov.b32 	%r1354, 8;
	// begin inline asm
	{
    .reg .pred p;
    and.b32 %r1352, %r1365, %r1354;    setp.ne.u32 p, %r1352, 0;
    vote.ballot.sync.b32 %r1352, p, 0xffffffff;
    @!p not.b32 %r1352, %r1352;
}

	// end inline asm
	and.b32  	%r1373, %r1352, %r1372;
	mov.b32 	%r1357, 16;
	// begin inline asm
	{
    .reg .pred p;
    and.b32 %r1355, %r1365, %r1357;    setp.ne.u32 p, %r1355, 0;
    vote.ballot.sync.b32 %r1355, p, 0xffffffff;
    @!p not.b32 %r1355, %r1355;
}

	// end inline asm
	and.b32  	%r1374, %r1355, %r1373;
	mov.b32 	%r1360, 32;
	// begin inline asm
	{
    .reg .pred p;
    and.b32 %r1358, %r1365, %r1360;    setp.ne.u32 p, %r1358, 0;
    vote.ballot.sync.b32 %r1358, p, 0xffffffff;
    @!p not.b32 %r1358, %r1358;
}

	// end inline asm
	and.b32  	%r1375, %r1358, %r1374;
	mov.b32 	%r1363, 64;
	// begin inline asm
	{
    .reg .pred p;
    and.b32 %r1361, %r1365, %r1363;    setp.ne.u32 p, %r1361, 0;
    vote.ballot.sync.b32 %r1361, p, 0xffffffff;
    @!p not.b32 %r1361, %r1361;
}

	// end inline asm
	and.b32  	%r1376, %r1361, %r1375;
	mov.b32 	%r1366, 128;
	// begin inline asm
	{
    .reg .pred p;
    and.b32 %r1364, %r1365, %r1366;    setp.ne.u32 p, %r1364, 0;
    vote.ballot.sync.b32 %r1364, p, 0xffffffff;
    @!p not.b32 %r1364, %r1364;
}

	// end inline asm
	and.b32  	%r1377, %r1364, %r1376;
	clz.b32 	%r1378, %r1377;
	sub.s32 	%r280, 31, %r1378;
	and.b32  	%r1379, %r680, %r1377;
	popc.b32 	%r281, %r1379;
	setp.ne.s32 	%p176, %r300, %r280;
	mov.b32 	%r1848, 0;
	@%p176 bra 	$L__BB5_147;
	shl.b32 	%r1380, %r1365, 2;
	add.s32 	%r1381, %r98, %r1380;
	atom.shared.add.u32 	%r1848, [%r1381], %r281;
$L__BB5_147:
	shfl.sync.idx.b32	%r1382|%p178, %r1848, %r280, 31, -1;
	add.s32 	%r1383, %r281, %r1382;
	bar.sync 	0;
	shl.b32 	%r1384, %r182, 2;
	mov.u32 	%r1385, _ZZN3cub18CUB_300001_SM_10006detail10radix_sort29DeviceRadixSortOnesweepKernelINS1_5radix10policy_hubIfNS0_8NullTypeEyE10Policy1000ELNS0_9SortOrderE0EfS6_yiiNS1_21identity_decomposer_tEEEvPT5_SC_PT3_PKSD_PT1_PKSH_PT2_PKSL_T4_iiT6_E1s;
	add.s32 	%r1386, %r1385, %r1384;
	st.shared.u32 	[%r1386+-4], %r1813;
	shl.b32 	%r1387, %r188, 2;
	add.s32 	%r1388, %r1385, %r1387;
	st.shared.u32 	[%r1388+-4], %r1814;
	shl.b32 	%r1389, %r194, 2;
	add.s32 	%r1390, %r1385, %r1389;
	st.shared.u32 	[%r1390+-4], %r1815;
	shl.b32 	%r1391, %r200, 2;
	add.s32 	%r1392, %r1385, %r1391;
	st.shared.u32 	[%r1392+-4], %r1816;
	shl.b32 	%r1393, %r206, 2;
	add.s32 	%r1394, %r1385, %r1393;
	st.shared.u32 	[%r1394+-4], %r1817;
	shl.b32 	%r1395, %r212, 2;
	add.s32 	%r1396, %r1385, %r1395;
	st.shared.u32 	[%r1396+-4], %r1818;
	shl.b32 	%r1397, %r218, 2;
	add.s32 	%r1398, %r1385, %r1397;
	st.shared.u32 	[%r1398+-4], %r1819;
	shl.b32 	%r1399, %r224, 2;
	add.s32 	%r1400, %r1385, %r1399;
	st.shared.u32 	[%r1400+-4], %r1820;
	shl.b32 	%r1401, %r230, 2;
	add.s32 	%r1402, %r1385, %r1401;
	st.shared.u32 	[%r1402+-4], %r1821;
	shl.b32 	%r1403, %r236, 2;
	add.s32 	%r1404, %r1385, %r1403;
	st.shared.u32 	[%r1404+-4], %r1822;
	shl.b32 	%r1405, %r242, 2;
	add.s32 	%r1406, %r1385, %r1405;
	st.shared.u32 	[%r1406+-4], %r1823;
	shl.b32 	%r1407, %r248, 2;
	add.s32 	%r1408, %r1385, %r1407;
	st.shared.u32 	[%r1408+-4], %r1824;
	shl.b32 	%r1409, %r254, 2;
	add.s32 	%r1410, %r1385, %r1409;
	st.shared.u32 	[%r1410+-4], %r1825;
	shl.b32 	%r1411, %r260, 2;
	add.s32 	%r1412, %r1385, %r1411;
	st.shared.u32 	[%r1412+-4], %r1826;
	shl.b32 	%r1413, %r266, 2;
	add.s32 	%r1414, %r1385, %r1413;
	st.shared.u32 	[%r1414+-4], %r1827;
	shl.b32 	%r1415, %r272, 2;
	add.s32 	%r1416, %r1385, %r1415;
	st.shared.u32 	[%r1416+-4], %r1828;
	shl.b32 	%r1417, %r278, 2;
	add.s32 	%r1418, %r1385, %r1417;
	st.shared.u32 	[%r1418+-4], %r1829;
	shl.b32 	%r1419, %r1383, 2;
	add.s32 	%r1420, %r1385, %r1419;
	st.shared.u32 	[%r1420+-4], %r1830;
	shl.b32 	%r1421, %r1, 3;
	add.s32 	%r1422, %r1385, %r1421;
	add.s32 	%r284, %r1422, 27648;
	@%p123 bra 	$L__BB5_155;
	ld.param.u64 	%rd227, [_ZN3cub18CUB_300001_SM_10006detail10radix_sort29DeviceRadixSortOnesweepKernelINS1_5radix10policy_hubIfNS0_8NullTypeEyE10Policy1000ELNS0_9SortOrderE0EfS6_yiiNS1_21identity_decomposer_tEEEvPT5_SC_PT3_PKSD_PT1_PKSH_PT2_PKSL_T4_iiT6__param_3];
	cvta.to.global.u64 	%rd57, %rd227;
	shl.b64 	%rd58, %rd7, 3;
	add.s64 	%rd59, %rd57, %rd58;
	ld.global.u64 	%rd60, [%rd59];
	cvt.s64.s32 	%rd61, %r175;
	sub.s64 	%rd229, %rd60, %rd61;
	st.shared.u64 	[%r284], %rd229;
	setp.lt.s32 	%p179, %r4, 1;
	mov.u32 	%r1852, %r1808;
	@%p179 bra 	$L__BB5_154;
	mov.b32 	%r1850, -1;
	mov.u32 	%r1849, %r4;
	mov.u32 	%r1852, %r1808;
$L__BB5_150:
	ld.param.u64 	%rd220, [_ZN3cub18CUB_300001_SM_10006detail10radix_sort29DeviceRadixSortOnesweepKernelINS1_5radix10policy_hubIfNS0_8NullTypeEyE10Policy1000ELNS0_9SortOrderE0EfS6_yiiNS1_21identity_decomposer_tEEEvPT5_SC_PT3_PKSD_PT1_PKSH_PT2_PKSL_T4_iiT6__param_0];
	add.s32 	%r288, %r1849, -1;
	shl.b32 	%r1424, %r288, 8;
	add.s32 	%r1425, %r1424, %r1;
	cvta.to.global.u64 	%rd62, %rd220;
	mul.wide.s32 	%rd63, %r1425, 4;
	add.s64 	%rd16, %rd62, %rd63;
$L__BB5_151:
	membar.cta;
	ld.volatile.global.u32 	%r289, [%rd16];
	setp.eq.s32 	%p180, %r289, 0;
	@%p180 bra 	$L__BB5_151;
	and.b32  	%r1426, %r289, 1073741823;
	add.s32 	%r1852, %r1426, %r1852;
	setp.gt.s32 	%p181, %r289, -1;
	vote.sync.ballot.b32 	%r1850, %p181, %r1850;
	setp.gt.u32 	%p183, %r1849, 1;
	and.pred  	%p184, %p181, %p183;
	mov.u32 	%r1849, %r288;
	@%p184 bra 	$L__BB5_150;
	ld.shared.u64 	%rd229, [%r284];
$L__BB5_154:
	ld.param.u64 	%rd221, [_ZN3cub18CUB_300001_SM_10006detail10radix_sort29DeviceRadixSortOnesweepKernelINS1_5radix10policy_hubIfNS0_8NullTypeEyE10Policy1000ELNS0_9SortOrderE0EfS6_yiiNS1_21identity_decomposer_tEEEvPT5_SC_PT3_PKSD_PT1_PKSH_PT2_PKSL_T4_iiT6__param_0];
	or.b32  	%r1427, %r1852, -2147483648;
	cvta.to.global.u64 	%rd64, %rd221;
	shl.b32 	%r1428, %r4, 8;
	add.s32 	%r1429, %r1428, %r1;
	mul.wide.s32 	%rd65, %r1429, 4;
	add.s64 	%rd66, %rd64, %rd65;
	st.volatile.global.u32 	[%rd66], %r1427;
	sub.s32 	%r1430, %r1852, %r1808;
	cvt.s64.s32 	%rd67, %r1430;
	add.s64 	%rd68, %rd229, %rd67;
	st.shared.u64 	[%r284], %rd68;
$L__BB5_155:
	ld.param.u32 	%r1762, [_ZN3cub18CUB_300001_SM_10006detail10radix_sort29DeviceRadixSortOnesweepKernelINS1_5radix10policy_hubIfNS0_8NullTypeEyE10Policy1000ELNS0_9SortOrderE0EfS6_yiiNS1_21identity_decomposer_tEEEvPT5_SC_PT3_PKSD_PT1_PKSH_PT2_PKSL_T4_iiT6__param_8];
	ld.param.u64 	%rd224, [_ZN3cub18CUB_300001_SM_10006detail10radix_sort29DeviceRadixSortOnesweepKernelINS1_5radix10policy_hubIfNS0_8NullTypeEyE10Policy1000ELNS0_9SortOrderE0EfS6_yiiNS1_21identity_decomposer_tEEEvPT5_SC_PT3_PKSD_PT1_PKSH_PT2_PKSL_T4_iiT6__param_2];
	setp.gt.u32 	%p185, %r1, 255;
	mad.lo.s32 	%r293, %r4, 6912, 6912;
	setp.lt.s32 	%p186, %r293, %r1762;
	setp.eq.s64 	%p187, %rd224, 0;
	or.pred  	%p188, %p187, %p186;
	or.pred  	%p189, %p185, %p188;
	@%p189 bra 	$L__BB5_157;
	ld.param.u64 	%rd225, [_ZN3cub18CUB_300001_SM_10006detail10radix_sort29DeviceRadixSortOnesweepKernelINS1_5radix10policy_hubIfNS0_8NullTypeEyE10Policy1000ELNS0_9SortOrderE0EfS6_yiiNS1_21identity_decomposer_tEEEvPT5_SC_PT3_PKSD_PT1_PKSH_PT2_PKSL_T4_iiT6__param_2];
	ld.shared.u64 	%rd69, [%r284];
	cvt.s64.s32 	%rd70, %r1808;
	cvt.s64.s32 	%rd71, %r175;
	add.s64 	%rd72, %rd71, %rd70;
	add.s64 	%rd73, %rd72, %rd69;
	cvta.to.global.u64 	%rd74, %rd225;
	shl.b64 	%rd75, %rd7, 3;
	add.s64 	%rd76, %rd74, %rd75;
	st.global.u64 	[%rd76], %rd73;
$L__BB5_157:
	ld.param.u32 	%r1763, [_ZN3cub18CUB_300001_SM_10006detail10radix_sort29DeviceRadixSortOnesweepKernelINS1_5radix10policy_hubIfNS0_8NullTypeEyE10Policy1000ELNS0_9SortOrderE0EfS6_yiiNS1_21identity_decomposer_tEEEvPT5_SC_PT3_PKSD_PT1_PKSH_PT2_PKSL_T4_iiT6__param_8];
	shl.b32 	%r1431, %r1, 2;
	add.s32 	%r294, %r1385, %r1431;
	setp.gt.s32 	%p190, %r293, %r1763;
	bar.sync 	0;
	@%p190 bra 	$L__BB5_159;
	ld.shared.u32 	%r1433, [%r294];
	setp.eq.s32 	%p191, %r1433, 2147483647;
	selp.b32 	%r1434, -2147483648, %r1433, %p191;
	shr.u32 	%r1435, %r1434, %r298;
	and.b32  	%r1436, %r1435, %r97;
	shl.b32 	%r1437, %r1436, 3;
	add.s32 	%r1439, %r1385, 27648;
	add.s32 	%r1440, %r1439, %r1437;
	ld.shared.u64 	%rd77, [%r1440];
	add.s64 	%rd78, %rd77, %rd7;
	setp.gt.s32 	%p192, %r1433, -1;
	selp.b32 	%r1441, -1, -2147483648, %p192;
	xor.b32  	%r1442, %r1441, %r1433;
	shl.b64 	%rd79, %rd78, 2;
	add.s64 	%rd80, %rd1, %rd79;
	st.global.u32 	[%rd80], %r1442;
	bar.warp.sync 	-1;
	ld.shared.u32 	%r1443, [%r294+1536];
	setp.eq.s32 	%p193, %r1443, 2147483647;
	selp.b32 	%r1444, -2147483648, %r1443, %p193;
	shr.u32 	%r1445, %r1444, %r298;
	and.b32  	%r1446, %r1445, %r97;
	shl.b32 	%r1447, %r1446, 3;
	add.s32 	%r1448, %r1439, %r1447;
	ld.shared.u64 	%rd81, [%r1448];
	add.s64 	%rd82, %rd81, %rd7;
	setp.gt.s32 	%p194, %r1443, -1;
	selp.b32 	%r1449, -1, -2147483648, %p194;
	xor.b32  	%r1450, %r1449, %r1443;
	shl.b64 	%rd83, %rd82, 2;
	add.s64 	%rd84, %rd1, %rd83;
	st.global.u32 	[%rd84+1536], %r1450;
	bar.warp.sync 	-1;
	ld.shared.u32 	%r1451, [%r294+3072];
	setp.eq.s32 	%p195, %r1451, 2147483647;
	selp.b32 	%r1452, -2147483648, %r1451, %p195;
	shr.u32 	%r1453, %r1452, %r298;
	and.b32  	%r1454, %r1453, %r97;
	shl.b32 	%r1455, %r1454, 3;
	add.s32 	%r1456, %r1439, %r1455;
	ld.shared.u64 	%rd85, [%r1456];
	add.s64 	%rd86, %rd85, %rd7;
	setp.gt.s32 	%p196, %r1451, -1;
	selp.b32 	%r1457, -1, -2147483648, %p196;
	xor.b32  	%r1458, %r1457, %r1451;
	shl.b64 	%rd87, %rd86, 2;
	add.s64 	%rd88, %rd1, %rd87;
	st.global.u32 	[%rd88+3072], %r1458;
	bar.warp.sync 	-1;
	ld.shared.u32 	%r1459, [%r294+4608];
	setp.eq.s32 	%p197, %r1459, 2147483647;
	selp.b32 	%r1460, -2147483648, %r1459, %p197;
	shr.u32 	%r1461, %r1460, %r298;
	and.b32  	%r1462, %r1461, %r97;
	shl.b32 	%r1463, %r1462, 3;
	add.s32 	%r1464, %r1439, %r1463;
	ld.shared.u64 	%rd89, [%r1464];
	add.s64 	%rd90, %rd89, %rd7;
	setp.gt.s32 	%p198, %r1459, -1;
	selp.b32 	%r1465, -1, -2147483648, %p198;
	xor.b32  	%r1466, %r1465, %r1459;
	shl.b64 	%rd91, %rd90, 2;
	add.s64 	%rd92, %rd1, %rd91;
	st.global.u32 	[%rd92+4608], %r1466;
	bar.warp.sync 	-1;
	ld.shared.u32 	%r1467, [%r294+6144];
	setp.eq.s32 	%p199, %r1467, 2147483647;
	selp.b32 	%r1468, -2147483648, %r1467, %p199;
	shr.u32 	%r1469, %r1468, %r298;
	and.b32  	%r1470, %r1469, %r97;
	shl.b32 	%r1471, %r1470, 3;
	add.s32 	%r1472, %r1439, %r1471;
	ld.shared.u64 	%rd93, [%r1472];
	add.s64 	%rd94, %rd93, %rd7;
	setp.gt.s32 	%p200, %r1467, -1;
	selp.b32 	%r1473, -1, -2147483648, %p200;
	xor.b32  	%r1474, %r1473, %r1467;
	shl.b64 	%rd95, %rd94, 2;
	add.s64 	%rd96, %rd1, %rd95;
	st.global.u32 	[%rd96+6144], %r1474;
	bar.warp.sync 	-1;
	ld.shared.u32 	%r1475, [%r294+7680];
	setp.eq.s32 	%p201, %r1475, 2147483647;
	selp.b32 	%r1476, -2147483648, %r1475, %p201;
	shr.u32 	%r1477, %r1476, %r298;
	and.b32  	%r1478, %r1477, %r97;
	shl.b32 	%r1479, %r1478, 3;
	add.s32 	%r1480, %r1439, %r1479;
	ld.shared.u64 	%rd97, [%r1480];
	add.s64 	%rd98, %rd97, %rd7;
	setp.gt.s32 	%p202, %r1475, -1;
	selp.b32 	%r1481, -1, -2147483648, %p202;
	xor.b32  	%r1482, %r1481, %r1475;
	shl.b64 	%rd99, %rd98, 2;
	add.s64 	%rd100, %rd1, %rd99;
	st.global.u32 	[%rd100+7680], %r1482;
	bar.warp.sync 	-1;
	ld.shared.u32 	%r1483, [%r294+9216];
	setp.eq.s32 	%p203, %r1483, 2147483647;
	selp.b32 	%r1484, -2147483648, %r1483, %p203;
	shr.u32 	%r1485, %r1484, %r298;
	and.b32  	%r1486, %r1485, %r97;
	shl.b32 	%r1487, %r1486, 3;
	add.s32 	%r1488, %r1439, %r1487;
	ld.shared.u64 	%rd101, [%r1488];
	add.s64 	%rd102, %rd101, %rd7;
	setp.gt.s32 	%p204, %r1483, -1;
	selp.b32 	%r1489, -1, -2147483648, %p204;
	xor.b32  	%r1490, %r1489, %r1483;
	shl.b64 	%rd103, %rd102, 2;
	add.s64 	%rd104, %rd1, %rd103;
	st.global.u32 	[%rd104+9216], %r1490;
	bar.warp.sync 	-1;
	ld.shared.u32 	%r1491, [%r294+10752];
	setp.eq.s32 	%p205, %r1491, 2147483647;
	selp.b32 	%r1492, -2147483648, %r1491, %p205;
	shr.u32 	%r1493, %r1492, %r298;
	and.b32  	%r1494, %r1493, %r97;
	shl.b32 	%r1495, %r1494, 3;
	add.s32 	%r1496, %r1439, %r1495;
	ld.shared.u64 	%rd105, [%r1496];
	add.s64 	%rd106, %rd105, %rd7;
	setp.gt.s32 	%p206, %r1491, -1;
	selp.b32 	%r1497, -1, -2147483648, %p206;
	xor.b32  	%r1498, %r1497, %r1491;
	shl.b64 	%rd107, %rd106, 2;
	add.s64 	%rd108, %rd1, %rd107;
	st.global.u32 	[%rd108+10752], %r1498;
	bar.warp.sync 	-1;
	ld.shared.u32 	%r1499, [%r294+12288];
	setp.eq.s32 	%p207, %r1499, 2147483647;
	selp.b32 	%r1500, -2147483648, %r1499, %p207;
	shr.u32 	%r1501, %r1500, %r298;
	and.b32  	%r1502, %r1501, %r97;
	shl.b32 	%r1503, %r1502, 3;
	add.s32 	%r1504, %r1439, %r1503;
	ld.shared.u64 	%rd109, [%r1504];
	add.s64 	%rd110, %rd109, %rd7;
	setp.gt.s32 	%p208, %r1499, -1;
	selp.b32 	%r1505, -1, -2147483648, %p208;
	xor.b32  	%r1506, %r1505, %r1499;
	shl.b64 	%rd111, %rd110, 2;
	add.s64 	%rd112, %rd1, %rd111;
	st.global.u32 	[%rd112+12288], %r1506;
	bar.warp.sync 	-1;
	ld.shared.u32 	%r1507, [%r294+13824];
	setp.eq.s32 	%p209, %r1507, 2147483647;
	selp.b32 	%r1508, -2147483648, %r1507, %p209;
	shr.u32 	%r1509, %r1508, %r298;
	and.b32  	%r1510, %r1509, %r97;
	shl.b32 	%r1511, %r1510, 3;
	add.s32 	%r1512, %r1439, %r1511;
	ld.shared.u64 	%rd113, [%r1512];
	add.s64 	%rd114, %rd113, %rd7;
	setp.gt.s32 	%p210, %r1507, -1;
	selp.b32 	%r1513, -1, -2147483648, %p210;
	xor.b32  	%r1514, %r1513, %r1507;
	shl.b64 	%rd115, %rd114, 2;
	add.s64 	%rd116, %rd1, %rd115;
	st.global.u32 	[%rd116+13824], %r1514;
	bar.warp.sync 	-1;
	ld.shared.u32 	%r1515, [%r294+15360];
	setp.eq.s32 	%p211, %r1515, 2147483647;
	selp.b32 	%r1516, -2147483648, %r1515, %p211;
	shr.u32 	%r1517, %r1516, %r298;
	and.b32  	%r1518, %r1517, %r97;
	shl.b32 	%r1519, %r1518, 3;
	add.s32 	%r1520, %r1439, %r1519;
	ld.shared.u64 	%rd117, [%r1520];
	add.s64 	%rd118, %rd117, %rd7;
	setp.gt.s32 	%p212, %r1515, -1;
	selp.b32 	%r1521, -1, -2147483648, %p212;
	xor.b32  	%r1522, %r1521, %r1515;
	shl.b64 	%rd119, %rd118, 2;
	add.s64 	%rd120, %rd1, %rd119;
	st.global.u32 	[%rd120+15360], %r1522;
	bar.warp.sync 	-1;
	ld.shared.u32 	%r1523, [%r294+16896];
	setp.eq.s32 	%p213, %r1523, 2147483647;
	selp.b32 	%r1524, -2147483648, %r1523, %p213;
	shr.u32 	%r1525, %r1524, %r298;
	and.b32  	%r1526, %r1525, %r97;
	shl.b32 	%r1527, %r1526, 3;
	add.s32 	%r1528, %r1439, %r1527;
	ld.shared.u64 	%rd121, [%r1528];
	add.s64 	%rd122, %rd121, %rd7;
	setp.gt.s32 	%p214, %r1523, -1;
	selp.b32 	%r1529, -1, -2147483648, %p214;
	xor.b32  	%r1530, %r1529, %r1523;
	shl.b64 	%rd123, %rd122, 2;
	add.s64 	%rd124, %rd1, %rd123;
	st.global.u32 	[%rd124+16896], %r1530;
	bar.warp.sync 	-1;
	ld.shared.u32 	%r1531, [%r294+18432];
	setp.eq.s32 	%p215, %r1531, 2147483647;
	selp.b32 	%r1532, -2147483648, %r1531, %p215;
	shr.u32 	%r1533, %r1532, %r298;
	and.b32  	%r1534, %r1533, %r97;
	shl.b32 	%r1535, %r1534, 3;
	add.s32 	%r1536, %r1439, %r1535;
	ld.shared.u64 	%rd125, [%r1536];
	add.s64 	%rd126, %rd125, %rd7;
	setp.gt.s32 	%p216, %r1531, -1;
	selp.b32 	%r1537, -1, -2147483648, %p216;
	xor.b32  	%r1538, %r1537, %r1531;
	shl.b64 	%rd127, %rd126, 2;
	add.s64 	%rd128, %rd1, %rd127;
	st.global.u32 	[%rd128+18432], %r1538;
	bar.warp.sync 	-1;
	ld.shared.u32 	%r1539, [%r294+19968];
	setp.eq.s32 	%p217, %r1539, 2147483647;
	selp.b32 	%r1540, -2147483648, %r1539, %p217;
	shr.u32 	%r1541, %r1540, %r298;
	and.b32  	%r1542, %r1541, %r97;
	shl.b32 	%r1543, %r1542, 3;
	add.s32 	%r1544, %r1439, %r1543;
	ld.shared.u64 	%rd129, [%r1544];
	add.s64 	%rd130, %rd129, %rd7;
	setp.gt.s32 	%p218, %r1539, -1;
	selp.b32 	%r1545, -1, -2147483648, %p218;
	xor.b32  	%r1546, %r1545, %r1539;
	shl.b64 	%rd131, %rd130, 2;
	add.s64 	%rd132, %rd1, %rd131;
	st.global.u32 	[%rd132+19968], %r1546;
	bar.warp.sync 	-1;
	ld.shared.u32 	%r1547, [%r294+21504];
	setp.eq.s32 	%p219, %r1547, 2147483647;
	selp.b32 	%r1548, -2147483648, %r1547, %p219;
	shr.u32 	%r1549, %r1548, %r298;
	and.b32  	%r1550, %r1549, %r97;
	shl.b32 	%r1551, %r1550, 3;
	add.s32 	%r1552, %r1439, %r1551;
	ld.shared.u64 	%rd133, [%r1552];
	add.s64 	%rd134, %rd133, %rd7;
	setp.gt.s32 	%p220, %r1547, -1;
	selp.b32 	%r1553, -1, -2147483648, %p220;
	xor.b32  	%r1554, %r1553, %r1547;
	shl.b64 	%rd135, %rd134, 2;
	add.s64 	%rd136, %rd1, %rd135;
	st.global.u32 	[%rd136+21504], %r1554;
	bar.warp.sync 	-1;
	ld.shared.u32 	%r1555, [%r294+23040];
	setp.eq.s32 	%p221, %r1555, 2147483647;
	selp.b32 	%r1556, -2147483648, %r1555, %p221;
	shr.u32 	%r1557, %r1556, %r298;
	and.b32  	%r1558, %r1557, %r97;
	shl.b32 	%r1559, %r1558, 3;
	add.s32 	%r1560, %r1439, %r1559;
	ld.shared.u64 	%rd137, [%r1560];
	add.s64 	%rd138, %rd137, %rd7;
	setp.gt.s32 	%p222, %r1555, -1;
	selp.b32 	%r1561, -1, -2147483648, %p222;
	xor.b32  	%r1562, %r1561, %r1555;
	shl.b64 	%rd139, %rd138, 2;
	add.s64 	%rd140, %rd1, %rd139;
	st.global.u32 	[%rd140+23040], %r1562;
	bar.warp.sync 	-1;
	ld.shared.u32 	%r1563, [%r294+24576];
	setp.eq.s32 	%p223, %r1563, 2147483647;
	selp.b32 	%r1564, -2147483648, %r1563, %p223;
	shr.u32 	%r1565, %r1564, %r298;
	and.b32  	%r1566, %r1565, %r97;
	shl.b32 	%r1567, %r1566, 3;
	add.s32 	%r1568, %r1439, %r1567;
	ld.shared.u64 	%rd141, [%r1568];
	add.s64 	%rd142, %rd141, %rd7;
	setp.gt.s32 	%p224, %r1563, -1;
	selp.b32 	%r1569, -1, -2147483648, %p224;
	xor.b32  	%r1570, %r1569, %r1563;
	shl.b64 	%rd143, %rd142, 2;
	add.s64 	%rd144, %rd1, %rd143;
	st.global.u32 	[%rd144+24576], %r1570;
	bar.warp.sync 	-1;
	ld.shared.u32 	%r1571, [%r294+26112];
	setp.eq.s32 	%p225, %r1571, 2147483647;
	selp.b32 	%r1572, -2147483648, %r1571, %p225;
	shr.u32 	%r1573, %r1572, %r298;
	and.b32  	%r1574, %r1573, %r97;
	shl.b32 	%r1575, %r1574, 3;
	add.s32 	%r1576, %r1439, %r1575;
	ld.shared.u64 	%rd145, [%r1576];
	add.s64 	%rd146, %rd145, %rd7;
	setp.gt.s32 	%p226, %r1571, -1;
	selp.b32 	%r1577, -1, -2147483648, %p226;
	xor.b32  	%r1578, %r1577, %r1571;
	shl.b64 	%rd147, %rd146, 2;
	add.s64 	%rd148, %rd1, %rd147;
	st.global.u32 	[%rd148+26112], %r1578;
	bar.warp.sync 	-1;
	bra.uni 	$L__BB5_196;
$L__BB5_159:
	ld.param.u32 	%r1764, [_ZN3cub18CUB_300001_SM_10006detail10radix_sort29DeviceRadixSortOnesweepKernelINS1_5radix10policy_hubIfNS0_8NullTypeEyE10Policy1000ELNS0_9SortOrderE0EfS6_yiiNS1_21identity_decomposer_tEEEvPT5_SC_PT3_PKSD_PT1_PKSH_PT2_PKSL_T4_iiT6__param_8];
	mad.lo.s32 	%r295, %r4, -6912, %r1764;
	setp.ge.s32 	%p227, %r1, %r295;
	@%p227 bra 	$L__BB5_161;
	ld.shared.u32 	%r1579, [%r294];
	setp.eq.s32 	%p228, %r1579, 2147483647;
	selp.b32 	%r1580, -2147483648, %r1579, %p228;
	shr.u32 	%r1581, %r1580, %r298;
	and.b32  	%r1582, %r1581, %r97;
	shl.b32 	%r1583, %r1582, 3;
	add.s32 	%r1585, %r1385, %r1583;
	ld.shared.u64 	%rd149, [%r1585+27648];
	setp.gt.s32 	%p229, %r1579, -1;
	selp.b32 	%r1586, -1, -2147483648, %p229;
	xor.b32  	%r1587, %r1586, %r1579;
	add.s64 	%rd150, %rd149, %rd7;
	shl.b64 	%rd151, %rd150, 2;
	add.s64 	%rd152, %rd1, %rd151;
	st.global.u32 	[%rd152], %r1587;
$L__BB5_161:
	bar.warp.sync 	-1;
	add.s32 	%r1588, %r1, 384;
	setp.ge.s32 	%p230, %r1588, %r295;
	@%p230 bra 	$L__BB5_163;
	ld.shared.u32 	%r1589, [%r294+1536];
	setp.eq.s32 	%p231, %r1589, 2147483647;
	selp.b32 	%r1590, -2147483648, %r1589, %p231;
	shr.u32 	%r1591, %r1590, %r298;
	and.b32  	%r1592, %r1591, %r97;
	shl.b32 	%r1593, %r1592, 3;
	add.s32 	%r1595, %r1385, %r1593;
	ld.shared.u64 	%rd153, [%r1595+27648];
	setp.gt.s32 	%p232, %r1589, -1;
	selp.b32 	%r1596, -1, -2147483648, %p232;
	xor.b32  	%r1597, %r1596, %r1589;
	add.s64 	%rd154, %rd153, %rd7;
	shl.b64 	%rd155, %rd154, 2;
	add.s64 	%rd156, %rd1, %rd155;
	st.global.u32 	[%rd156+1536], %r1597;
$L__BB5_163:
	bar.warp.sync 	-1;
	add.s32 	%r1598, %r1, 768;
	setp.ge.s32 	%p233, %r1598, %r295;
	@%p233 bra 	$L__BB5_165;
	ld.shared.u32 	%r1599, [%r294+3072];
	setp.eq.s32 	%p234, %r1599, 2147483647;
	selp.b32 	%r1600, -2147483648, %r1599, %p234;
	shr.u32 	%r1601, %r1600, %r298;
	and.b32  	%r1602, %r1601, %r97;
	shl.b32 	%r1603, %r1602, 3;
	add.s32 	%r1605, %r1385, %r1603;
	ld.shared.u64 	%rd157, [%r1605+27648];
	setp.gt.s32 	%p235, %r1599, -1;
	selp.b32 	%r1606, -1, -2147483648, %p235;
	xor.b32  	%r1607, %r1606, %r1599;
	add.s64 	%rd158, %rd157, %rd7;
	shl.b64 	%rd159, %rd158, 2;
	add.s64 	%rd160, %rd1, %rd159;
	st.global.u32 	[%rd160+3072], %r1607;
$L__BB5_165:
	bar.warp.sync 	-1;
	add.s32 	%r1608, %r1, 1152;
	setp.ge.s32 	%p236, %r1608, %r295;
	@%p236 bra 	$L__BB5_167;
	ld.shared.u32 	%r1609, [%r294+4608];
	setp.eq.s32 	%p237, %r1609, 2147483647;
	selp.b32 	%r1610, -2147483648, %r1609, %p237;
	shr.u32 	%r1611, %r1610, %r298;
	and.b32  	%r1612, %r1611, %r97;
	shl.b32 	%r1613, %r1612, 3;
	add.s32 	%r1615, %r1385, %r1613;
	ld.shared.u64 	%rd161, [%r1615+27648];
	setp.gt.s32 	%p238, %r1609, -1;
	selp.b32 	%r1616, -1, -2147483648, %p238;
	xor.b32  	%r1617, %r1616, %r1609;
	add.s64 	%rd162, %rd161, %rd7;
	shl.b64 	%rd163, %rd162, 2;
	add.s64 	%rd164, %rd1, %rd163;
	st.global.u32 	[%rd164+4608], %r1617;
$L__BB5_167:
	bar.warp.sync 	-1;
	add.s32 	%r1618, %r1, 1536;
	setp.ge.s32 	%p239, %r1618, %r295;
	@%p239 bra 	$L__BB5_169;
	ld.shared.u32 	%r1619, [%r294+6144];
	setp.eq.s32 	%p240, %r1619, 2147483647;
	selp.b32 	%r1620, -2147483648, %r1619, %p240;
	shr.u32 	%r1621, %r1620, %r298;
	and.b32  	%r1622, %r1621, %r97;
	shl.b32 	%r1623, %r1622, 3;
	add.s32 	%r1625, %r1385, %r1623;
	ld.shared.u64 	%rd165, [%r1625+27648];
	setp.gt.s32 	%p241, %r1619, -1;
	selp.b32 	%r1626, -1, -2147483648, %p241;
	xor.b32  	%r1627, %r1626, %r1619;
	add.s64 	%rd166, %rd165, %rd7;
	shl.b64 	%rd167, %rd166, 2;
	add.s64 	%rd168, %rd1, %rd167;
	st.global.u32 	[%rd168+6144], %r1627;
$L__BB5_169:
	bar.warp.sync 	-1;
	add.s32 	%r1628, %r1, 1920;
	setp.ge.s32 	%p242, %r1628, %r295;
	@%p242 bra 	$L__BB5_171;
	ld.shared.u32 	%r1629, [%r294+7680];
	setp.eq.s32 	%p243, %r1629, 2147483647;
	selp.b32 	%r1630, -2147483648, %r1629, %p243;
	shr.u32 	%r1631, %r1630, %r298;
	and.b32  	%r1632, %r1631, %r97;
	shl.b32 	%r1633, %r1632, 3;
	add.s32 	%r1635, %r1385, %r1633;
	ld.shared.u64 	%rd169, [%r1635+27648];
	setp.gt.s32 	%p244, %r1629, -1;
	selp.b32 	%r1636, -1, -2147483648, %p244;
	xor.b32  	%r1637, %r1636, %r1629;
	add.s64 	%rd170, %rd169, %rd7;
	shl.b64 	%rd171, %rd170, 2;
	add.s64 	%rd172, %rd1, %rd171;
	st.global.u32 	[%rd172+7680], %r1637;
$L__BB5_171:
	bar.warp.sync 	-1;
	add.s32 	%r1638, %r1, 2304;
	setp.ge.s32 	%p245, %r1638, %r295;
	@%p245 bra 	$L__BB5_173;
	ld.shared.u32 	%r1639, [%r294+9216];
	setp.eq.s32 	%p246, %r1639, 2147483647;
	selp.b32 	%r1640, -2147483648, %r1639, %p246;
	shr.u32 	%r1641, %r1640, %r298;
	and.b32  	%r1642, %r1641, %r97;
	shl.b32 	%r1643, %r1642, 3;
	add.s32 	%r1645, %r1385, %r1643;
	ld.shared.u64 	%rd173, [%r1645+27648];
	setp.gt.s32 	%p247, %r1639, -1;
	selp.b32 	%r1646, -1, -2147483648, %p247;
	xor.b32  	%r1647, %r1646, %r1639;
	add.s64 	%rd174, %rd173, %rd7;
	shl.b64 	%rd175, %rd174, 2;
	add.s64 	%rd176, %rd1, %rd175;
	st.global.u32 	[%rd176+9216], %r1647;
$L__BB5_173:
	bar.warp.sync 	-1;
	add.s32 	%r1648, %r1, 2688;
	setp.ge.s32 	%p248, %r1648, %r295;
	@%p248 bra 	$L__BB5_175;
	ld.shared.u32 	%r1649, [%r294+10752];
	setp.eq.s32 	%p249, %r1649, 2147483647;
	selp.b32 	%r1650, -2147483648, %r1649, %p249;
	shr.u32 	%r1651, %r1650, %r298;
	and.b32  	%r1652, %r1651, %r97;
	shl.b32 	%r1653, %r1652, 3;
	add.s32 	%r1655, %r1385, %r1653;
	ld.shared.u64 	%rd177, [%r1655+27648];
	setp.gt.s32 	%p250, %r1649, -1;
	selp.b32 	%r1656, -1, -2147483648, %p250;
	xor.b32  	%r1657, %r1656, %r1649;
	add.s64 	%rd178, %rd177, %rd7;
	shl.b64 	%rd179, %rd178, 2;
	add.s64 	%rd180, %rd1, %rd179;
	st.global.u32 	[%rd180+10752], %r1657;
$L__BB5_175:
	bar.warp.sync 	-1;
	or.b32  	%r1658, %r1, 3072;
	setp.ge.s32 	%p251, %r1658, %r295;
	@%p251 bra 	$L__BB5_177;
	ld.shared.u32 	%r1659, [%r294+12288];
	setp.eq.s32 	%p252, %r1659, 2147483647;
	selp.b32 	%r1660, -2147483648, %r1659, %p252;
	shr.u32 	%r1661, %r1660, %r298;
	and.b32  	%r1662, %r1661, %r97;
	shl.b32 	%r1663, %r1662, 3;
	add.s32 	%r1665, %r1385, %r1663;
	ld.shared.u64 	%rd181, [%r1665+27648];
	setp.gt.s32 	%p253, %r1659, -1;
	selp.b32 	%r1666, -1, -2147483648, %p253;
	xor.b32  	%r1667, %r1666, %r1659;
	add.s64 	%rd182, %rd181, %rd7;
	shl.b64 	%rd183, %rd182, 2;
	add.s64 	%rd184, %rd1, %rd183;
	st.global.u32 	[%rd184+12288], %r1667;
$L__BB5_177:
	bar.warp.sync 	-1;
	add.s32 	%r1668, %r1, 3456;
	setp.ge.s32 	%p254, %r1668, %r295;
	@%p254 bra 	$L__BB5_179;
	ld.shared.u32 	%r1669, [%r294+13824];
	setp.eq.s32 	%p255, %r1669, 2147483647;
	selp.b32 	%r1670, -2147483648, %r1669, %p255;
	shr.u32 	%r1671, %r1670, %r298;
	and.b32  	%r1672, %r1671, %r97;
	shl.b32 	%r1673, %r1672, 3;
	add.s32 	%r1675, %r1385, %r1673;
	ld.shared.u64 	%rd185, [%r1675+27648];
	setp.gt.s32 	%p256, %r1669, -1;
	selp.b32 	%r1676, -1, -2147483648, %p256;
	xor.b32  	%r1677, %r1676, %r1669;
	add.s64 	%rd186, %rd185, %rd7;
	shl.b64 	%rd187, %rd186, 2;
	add.s64 	%rd188, %rd1, %rd187;
	st.global.u32 	[%rd188+13824], %r1677;
$L__BB5_179:
	bar.warp.sync 	-1;
	add.s32 	%r1678, %r1, 3840;
	setp.ge.s32 	%p257, %r1678, %r295;
	@%p257 bra 	$L__BB5_181;
	ld.shared.u32 	%r1679, [%r294+15360];
	setp.eq.s32 	%p258, %r1679, 2147483647;
	selp.b32 	%r1680, -2147483648, %r1679, %p258;
	shr.u32 	%r1681, %r1680, %r298;
	and.b32  	%r1682, %r1681, %r97;
	shl.b32 	%r1683, %r1682, 3;
	add.s32 	%r1685, %r1385, %r1683;
	ld.shared.u64 	%rd189, [%r1685+27648];
	setp.gt.s32 	%p259, %r1679, -1;
	selp.b32 	%r1686, -1, -2147483648, %p259;
	xor.b32  	%r1687, %r1686, %r1679;
	add.s64 	%rd190, %rd189, %rd7;
	shl.b64 	%rd191, %rd190, 2;
	add.s64 	%rd192, %rd1, %rd191;
	st.global.u32 	[%rd192+15360], %r1687;
$L__BB5_181:
	bar.warp.sync 	-1;
	add.s32 	%r1688, %r1, 4224;
	setp.ge.s32 	%p260, %r1688, %r295;
	@%p260 bra 	$L__BB5_183;
	ld.shared.u32 	%r1689, [%r294+16896];
	setp.eq.s32 	%p261, %r1689, 2147483647;
	selp.b32 	%r1690, -2147483648, %r1689, %p261;
	shr.u32 	%r1691, %r1690, %r298;
	and.b32  	%r1692, %r1691, %r97;
	shl.b32 	%r1693, %r1692, 3;
	add.s32 	%r1695, %r1385, %r1693;
	ld.shared.u64 	%rd193, [%r1695+27648];
	setp.gt.s32 	%p262, %r1689, -1;
	selp.b32 	%r1696, -1, -2147483648, %p262;
	xor.b32  	%r1697, %r1696, %r1689;
	add.s64 	%rd194, %rd193, %rd7;
	shl.b64 	%rd195, %rd194, 2;
	add.s64 	%rd196, %rd1, %rd195;
	st.global.u32 	[%rd196+16896], %r1697;
$L__BB5_183:
	bar.warp.sync 	-1;
	add.s32 	%r1698, %r1, 4608;
	setp.ge.s32 	%p263, %r1698, %r295;
	@%p263 bra 	$L__BB5_185;
	ld.shared.u32 	%r1699, [%r294+18432];
	setp.eq.s32 	%p264, %r1699, 2147483647;
	selp.b32 	%r1700, -2147483648, %r1699, %p264;
	shr.u32 	%r1701, %r1700, %r298;
	and.b32  	%r1702, %r1701, %r97;
	shl.b32 	%r1703, %r1702, 3;
	add.s32 	%r1705, %r1385, %r1703;
	ld.shared.u64 	%rd197, [%r1705+27648];
	setp.gt.s32 	%p265, %r1699, -1;
	selp.b32 	%r1706, -1, -2147483648, %p265;
	xor.b32  	%r1707, %r1706, %r1699;
	add.s64 	%rd198, %rd197, %rd7;
	shl.b64 	%rd199, %rd198, 2;
	add.s64 	%rd200, %rd1, %rd199;
	st.global.u32 	[%rd200+18432], %r1707;
$L__BB5_185:
	bar.warp.sync 	-1;
	add.s32 	%r1708, %r1, 4992;
	setp.ge.s32 	%p266, %r1708, %r295;
	@%p266 bra 	$L__BB5_187;
	ld.shared.u32 	%r1709, [%r294+19968];
	setp.eq.s32 	%p267, %r1709, 2147483647;
	selp.b32 	%r1710, -2147483648, %r1709, %p267;
	shr.u32 	%r1711, %r1710, %r298;
	and.b32  	%r1712, %r1711, %r97;
	shl.b32 	%r1713, %r1712, 3;
	add.s32 	%r1715, %r1385, %r1713;
	ld.shared.u64 	%rd201, [%r1715+27648];
	setp.gt.s32 	%p268, %r1709, -1;
	selp.b32 	%r1716, -1, -2147483648, %p268;
	xor.b32  	%r1717, %r1716, %r1709;
	add.s64 	%rd202, %rd201, %rd7;
	shl.b64 	%rd203, %rd202, 2;
	add.s64 	%rd204, %rd1, %rd203;
	st.global.u32 	[%rd204+19968], %r1717;
$L__BB5_187:
	bar.warp.sync 	-1;
	add.s32 	%r1718, %r1, 5376;
	setp.ge.s32 	%p269, %r1718, %r295;
	@%p269 bra 	$L__BB5_189;
	ld.shared.u32 	%r1719, [%r294+21504];
	setp.eq.s32 	%p270, %r1719, 2147483647;
	selp.b32 	%r1720, -2147483648, %r1719, %p270;
	shr.u32 	%r1721, %r1720, %r298;
	and.b32  	%r1722, %r1721, %r97;
	shl.b32 	%r1723, %r1722, 3;
	add.s32 	%r1725, %r1385, %r1723;
	ld.shared.u64 	%rd205, [%r1725+27648];
	setp.gt.s32 	%p271, %r1719, -1;
	selp.b32 	%r1726, -1, -2147483648, %p271;
	xor.b32  	%r1727, %r1726, %r1719;
	add.s64 	%rd206, %rd205, %rd7;
	shl.b64 	%rd207, %rd206, 2;
	add.s64 	%rd208, %rd1, %rd207;
	st.global.u32 	[%rd208+21504], %r1727;
$L__BB5_189:
	bar.warp.sync 	-1;
	add.s32 	%r1728, %r1, 5760;
	setp.ge.s32 	%p272, %r1728, %r295;
	@%p272 bra 	$L__BB5_191;
	ld.shared.u32 	%r1729, [%r294+23040];
	setp.eq.s32 	%p273, %r1729, 2147483647;
	selp.b32 	%r1730, -2147483648, %r1729, %p273;
	shr.u32 	%r1731, %r1730, %r298;
	and.b32  	%r1732, %r1731, %r97;
	shl.b32 	%r1733, %r1732, 3;
	add.s32 	%r1735, %r1385, %r1733;
	ld.shared.u64 	%rd209, [%r1735+27648];
	setp.gt.s32 	%p274, %r1729, -1;
	selp.b32 	%r1736, -1, -2147483648, %p274;
	xor.b32  	%r1737, %r1736, %r1729;
	add.s64 	%rd210, %rd209, %rd7;
	shl.b64 	%rd211, %rd210, 2;
	add.s64 	%rd212, %rd1, %rd211;
	st.global.u32 	[%rd212+23040], %r1737;
$L__BB5_191:
	bar.warp.sync 	-1;
	or.b32  	%r1738, %r1, 6144;
	setp.ge.s32 	%p275, %r1738, %r295;
	@%p275 bra 	$L__BB5_193;
	ld.shared.u32 	%r1739, [%r294+24576];
	setp.eq.s32 	%p276, %r1739, 2147483647;
	selp.b32 	%r1740, -2147483648, %r1739, %p276;
	shr.u32 	%r1741, %r1740, %r298;
	and.b32  	%r1742, %r1741, %r97;
	shl.b32 	%r1743, %r1742, 3;
	add.s32 	%r1745, %r1385, %r1743;
	ld.shared.u64 	%rd213, [%r1745+27648];
	setp.gt.s32 	%p277, %r1739, -1;
	selp.b32 	%r1746, -1, -2147483648, %p277;
	xor.b32  	%r1747, %r1746, %r1739;
	add.s64 	%rd214, %rd213, %rd7;
	shl.b64 	%rd215, %rd214, 2;
	add.s64 	%rd216, %rd1, %rd215;
	st.global.u32 	[%rd216+24576], %r1747;
$L__BB5_193:
	bar.warp.sync 	-1;
	add.s32 	%r1748, %r1, 6528;
	ld.shared.u32 	%r296, [%r294+26112];
	setp.eq.s32 	%p278, %r296, 2147483647;
	selp.b32 	%r1749, -2147483648, %r296, %p278;
	shr.u32 	%r1750, %r1749, %r298;
	and.b32  	%r1751, %r1750, %r97;
	shl.b32 	%r1752, %r1751, 3;
	add.s32 	%r1754, %r1385, %r1752;
	ld.shared.u64 	%rd217, [%r1754+27648];
	add.s64 	%rd19, %rd217, %rd7;
	setp.ge.s32 	%p279, %r1748, %r295;
	@%p279 bra 	$L__BB5_195;
	setp.gt.s32 	%p280, %r296, -1;
	selp.b32 	%r1755, -1, -2147483648, %p280;
	xor.b32  	%r1756, %r1755, %r296;
	shl.b64 	%rd218, %rd19, 2;
	add.s64 	%rd219, %rd1, %rd218;
	st.global.u32 	[%rd219+26112], %r1756;
$L__BB5_195:
	bar.warp.sync 	-1;
$L__BB5_196:
	ret;

}


// ===== COMPILED SASS (sm_100) =====

	.target	sm_100

	.elftype	@"ET_EXEC"


//--------------------- .note.nv.tkinfo           --------------------------
	.section	.note.nv.tkinfo,"",@"SHT_NOTE"
	.sectionflags	@"SHF_NOTE_NV_TKINFO"
	.tkinfo
        /*0018*/ 	.word	0x00000002
        /*0030*/ 	.string	""
        /*0030*/ 	.string	"ptxas"
        /*0030*/ 	.string	"Cuda compilation tools, release 13.0, V13.0.88"
        /*0030*/ 	.string	"Build cuda_13.0.r13.0/compiler.36424714_0"
        /*0030*/ 	.string	"-arch sm_100 -m 64 "



//--------------------- .note.nv.cuinfo           --------------------------
	.section	.note.nv.cuinfo,"",@"SHT_NOTE"
	.sectionflags	@"SHF_NOTE_NV_CUINFO"
        /*0018*/ 	.short	0x0002
        /*001a*/ 	.short	0x0064
        /*001c*/ 	.short	0x0082
	.zero		2


//--------------------- .nv.info                  --------------------------
	.section	.nv.info,"",@"SHT_CUDA_INFO"
	.align	4


	//----- nvinfo : EIATTR_REGCOUNT
	.align		4
        /*0000*/ 	.byte	0x04, 0x2f
        /*0002*/ 	.short	(.L_46 - .L_45)
	.align		4
.L_45:
        /*0004*/ 	.word	index@(_Z12binarySearchPffPii)
        /*0008*/ 	.word	0x0000000c


	//----- nvinfo : EIATTR_FRAME_SIZE
	.align		4
.L_46:
        /*000c*/ 	.byte	0x04, 0x11
        /*000e*/ 	.short	(.L_48 - .L_47)
	.align		4
.L_47:
        /*0010*/ 	.word	index@(_Z12binarySearchPffPii)
        /*0014*/ 	.word	0x00000000


	//----- nvinfo : EIATTR_REGCOUNT
	.align		4
.L_48:
        /*0018*/ 	.byte	0x04, 0x2f
        /*001a*/ 	.short	(.L_50 - .L_49)
	.align		4
.L_49:
        /*001c*/ 	.word	index@(_ZN3cub18CUB_300001_SM_10006detail11EmptyKernelIvEEvv)
        /*0020*/ 	.word	0x00000004


	//----- nvinfo : EIATTR_FRAME_SIZE
	.align		4
.L_50:
        /*0024*/ 	.byte	0x04, 0x11
        /*0026*/ 	.short	(.L_52 - .L_51)
	.align		4
.L_51:
        /*0028*/ 	.word	index@(_ZN3cub18CUB_300001_SM_10006detail11EmptyKernelIvEEvv)
        /*002c*/ 	.word	0x00000000


	//----- nvinfo : EIATTR_REGCOUNT
	.align		4
.L_52:
        /*0030*/ 	.byte	0x04, 0x2f
        /*0032*/ 	.short	(.L_54 - .L_53)
	.align		4
.L_53:
        /*0034*/ 	.word	index@(_ZN3cub18CUB_300001_SM_10006detail10radix_sort31DeviceRadixSortSingleTileKernelINS1_5radix10policy_hubIfNS0_8NullTypeEyE10Policy1000ELNS0_9SortOrderE0EfS6_yNS1_21identity_decomposer_tEEEvPKT1_PSB_PKT2_PSF_T3_iiT4_)
        /*0038*/ 	.word	0x0000007f


	//----- nvinfo : EIATTR_FRAME_SIZE
	.align		4
.L_54:
        /*003c*/ 	.byte	0x04, 0x11
        /*003e*/ 	.short	(.L_56 - .L_55)
	.align		4
.L_55:
        /*0040*/ 	.word	index@(_ZN3cub18CUB_300001_SM_10006detail10radix_sort31DeviceRadixSortSingleTileKernelINS1_5radix10policy_hubIfNS0_8NullTypeEyE10Policy1000ELNS0_9SortOrderE0EfS6_yNS1_21identity_decomposer_tEEEvPKT1_PSB_PKT2_PSF_T3_iiT4_)
        /*0044*/ 	.word	0x00000000


	//----- nvinfo : EIATTR_REGCOUNT
	.align		4
.L_56:
        /*0048*/ 	.byte	0x04, 0x2f
        /*004a*/ 	.short	(.L_58 - .L_57)
	.align		4
.L_57:
        /*004c*/ 	.word	index@(_ZN3cub18CUB_300001_SM_10006detail10radix_sort30DeviceRadixSortHistogramKernelINS1_5radix10policy_hubIfNS0_8NullTypeEyE10Policy1000ELNS0_9SortOrderE0EfyNS1_21identity_decomposer_tEEEvPT2_PKT1_SB_iiT3_)
        /*0050*/ 	.word	0x00000020


	//----- nvinfo : EIATTR_FRAME_SIZE
	.align		4
.L_58:
        /*0054*/ 	.byte	0x04, 0x11
        /*0056*/ 	.short	(.L_60 - .L_59)
	.align		4
.L_59:
        /*0058*/ 	.word	index@(_ZN3cub18CUB_300001_SM_10006detail10radix_sort30DeviceRadixSortHistogramKernelINS1_5radix10policy_hubIfNS0_8NullTypeEyE10Policy1000ELNS0_9SortOrderE0EfyNS1_21identity_decomposer_tEEEvPT2_PKT1_SB_iiT3_)
        /*005c*/ 	.word	0x00000000


	//----- nvinfo : EIATTR_REGCOUNT
	.align		4
.L_60:
        /*0060*/ 	.byte	0x04, 0x2f
        /*0062*/ 	.short	(.L_62 - .L_61)
	.align		4
.L_61:
        /*0064*/ 	.word	index@(_ZN3cub18CUB_300001_SM_10006detail10radix_sort33DeviceRadixSortExclusiveSumKernelINS1_5radix10policy_hubIfNS0_8NullTypeEyE10Policy1000EyEEvPT0_)
        /*0068*/ 	.word	0x00000020


	//----- nvinfo : EIATTR_FRAME_SIZE
	.align		4
.L_62:
        /*006c*/ 	.byte	0x04, 0x11
        /*006e*/ 	.short	(.L_64 - .L_63)
	.align		4
.L_63:
        /*0070*/ 	.word	index@(_ZN3cub18CUB_300001_SM_10006detail10radix_sort33DeviceRadixSortExclusiveSumKernelINS1_5radix10policy_hubIfNS0_8NullTypeEyE10Policy1000EyEEvPT0_)
        /*0074*/ 	.word	0x00000000


	//----- nvinfo : EIATTR_REGCOUNT
	.align		4
.L_64:
        /*0078*/ 	.byte	0x04, 0x2f
        /*007a*/ 	.short	(.L_66 - .L_65)
	.align		4
.L_65:
        /*007c*/ 	.word	index@(_ZN3cub18CUB_300001_SM_10006detail10radix_sort29DeviceRadixSortOnesweepKernelINS1_5radix10policy_hubIfNS0_8NullTypeEyE10Policy1000ELNS0_9SortOrderE0EfS6_yiiNS1_21identity_decomposer_tEEEvPT5_SC_PT3_PKSD_PT1_PKSH_PT2_PKSL_T4_iiT6_)
        /*0080*/ 	.word	0x00000038


	//----- nvinfo : EIATTR_FRAME_SIZE
	.align		4
.L_66:
        /*0084*/ 	.byte	0x04, 0x11
        /*0086*/ 	.short	(.L_68 - .L_67)
	.align		4
.L_67:
        /*0088*/ 	.word	index@(_ZN3cub18CUB_300001_SM_10006detail10radix_sort29DeviceRadixSortOnesweepKernelINS1_5radix10policy_hubIfNS0_8NullTypeEyE10Policy1000ELNS0_9SortOrderE0EfS6_yiiNS1_21identity_decomposer_tEEEvPT5_SC_PT3_PKSD_PT1_PKSH_PT2_PKSL_T4_iiT6_)
        /*008c*/ 	.word	0x00000000


	//----- nvinfo : EIATTR_MIN_STACK_SIZE
	.align		4
.L_68:
        /*0090*/ 	.byte	0x04, 0x12
        /*0092*/ 	.short	(.L_70 - .L_69)
	.align		4
.L_69:
        /*0094*/ 	.word	index@(_ZN3cub18CUB_300001_SM_10006detail10radix_sort29DeviceRadixSortOnesweepKernelINS1_5radix10policy_hubIfNS0_8NullTypeEyE10Policy1000ELNS0_9SortOrderE0EfS6_yiiNS1_21identity_decomposer_tEEEvPT5_SC_PT3_PKSD_PT1_PKSH_PT2_PKSL_T4_iiT6_)
        /*0098*/ 	.word	0x00000000


	//----- nvinfo : EIATTR_MIN_STACK_SIZE
	.align		4
.L_70:
        /*009c*/ 	.byte	0x04, 0x12
        /*009e*/ 	.short	(.L_72 - .L_71)
	.align		4
.L_71:
        /*00a0*/ 	.word	index@(_ZN3cub18CUB_300001_SM_10006detail10radix_sort33DeviceRadixSortExclusiveSumKernelINS1_5radix10policy_hubIfNS0_8NullTypeEyE10Policy1000EyEEvPT0_)
        /*00a4*/ 	.word	0x00000000


	//----- nvinfo : EIATTR_MIN_STACK_SIZE
	.align		4
.L_72:
        /*00a8*/ 	.byte	0x04, 0x12
        /*00aa*/ 	.short	(.L_74 - .L_73)
	.align		4
.L_73:
        /*00ac*/ 	.word	index@(_ZN3cub18CUB_300001_SM_10006detail10radix_sort30DeviceRadixSortHistogramKernelINS1_5radix10policy_hubIfNS0_8NullTypeEyE10Policy1000ELNS0_9SortOrderE0EfyNS1_21identity_decomposer_tEEEvPT2_PKT1_SB_iiT3_)
        /*00b0*/ 	.word	0x00000000


	//----- nvinfo : EIATTR_MIN_STACK_SIZE
	.align		4
.L_74:
        /*00b4*/ 	.byte	0x04, 0x12
        /*00b6*/ 	.short	(.L_76 - .L_75)
	.align		4
.L_75:
        /*00b8*/ 	.word	index@(_ZN3cub18CUB_300001_SM_10006detail10radix_sort31DeviceRadixSortSingleTileKernelINS1_5radix10policy_hubIfNS0_8NullTypeEyE10Policy1000ELNS0_9SortOrderE0EfS6_yNS1_21identity_decomposer_tEEEvPKT1_PSB_PKT2_PSF_T3_iiT4_)
        /*00bc*/ 	.word	0x00000000


	//----- nvinfo : EIATTR_MIN_STACK_SIZE
	.align		4
.L_76:
        /*00c0*/ 	.byte	0x04, 0x12
        /*00c2*/ 	.short	(.L_78 - .L_77)
	.align		4
.L_77:
        /*00c4*/ 	.word	index@(_ZN3cub18CUB_300001_SM_10006detail11EmptyKernelIvEEvv)
        /*00c8*/ 	.word	0x00000000


	//----- nvinfo : EIATTR_MIN_STACK_SIZE
	.align		4
.L_78:
        /*00cc*/ 	.byte	0x04, 0x12
        /*00ce*/ 	.short	(.L_80 - .L_79)
	.align		4
.L_79:
        /*00d0*/ 	.word	index@(_Z12binarySearchPffPii)
        /*00d4*/ 	.word	0x00000000
.L_80:


//--------------------- .nv.compat                --------------------------
	.section	.nv.compat,"",@"SHT_CUDA_COMPAT_INFO"
	.align	4
        /*0000*/ 	.byte	0x02, 0x09, 0x00, 0x00, 0x02, 0x02, 0x01, 0x00, 0x02, 0x05, 0x05, 0x00, 0x03, 0x07, 0x01, 0x01
        /*0010*/ 	.byte	0x02, 0x03, 0x00, 0x00, 0x02, 0x06, 0x01, 0x00, 0x04, 0x0b, 0x08, 0x00, 0x09, 0x00, 0x00, 0x00
        /*0020*/ 	.byte	0x00, 0x00, 0x00, 0x00


//--------------------- .nv.info._ZN3cub18CUB_300001_SM_10006detail10radix_sort29DeviceRadixSortOnesweepKernelINS1_5radix10policy_hubIfNS0_8NullTypeEyE10Policy1000ELNS0_9SortOrderE0EfS6_yiiNS1_21identity_decomposer_tEEEvPT5_SC_PT3_PKSD_PT1_PKSH_PT2_PKSL_T4_iiT6_ --------------------------
	.section	.nv.info._ZN3cub18CUB_300001_SM_10006detail10radix_sort29DeviceRadixSortOnesweepKernelINS1_5radix10policy_hubIfNS0_8NullTypeEyE10Policy1000ELNS0_9SortOrderE0EfS6_yiiNS1_21identity_decomposer_tEEEvPT5_SC_PT3_PKSD_PT1_PKSH_PT2_PKSL_T4_iiT6_,"",@"SHT_CUDA_INFO"
	.sectionflags	@""
	.align	4


	//----- nvinfo : EIATTR_CUDA_API_VERSION
	.align		4
        /*0000*/ 	.byte	0x04, 0x37
        /*0002*/ 	.short	(.L_82 - .L_81)
.L_81:
        /*0004*/ 	.word	0x00000082


	//----- nvinfo : EIATTR_KPARAM_INFO
	.align		4
.L_82:
        /*0008*/ 	.byte	0x04, 0x17
        /*000a*/ 	.short	(.L_84 - .L_83)
.L_83:
        /*000c*/ 	.word	0x00000000
        /*0010*/ 	.short	0x000b
        /*0012*/ 	.short	0x004c
        /*0014*/ 	.byte	0x00, 0xf0, 0x05, 0x00


	//----- nvinfo : EIATTR_KPARAM_INFO
	.align		4
.L_84:
        /*0018*/ 	.byte	0x04, 0x17
        /*001a*/ 	.short	(.L_86 - .L_85)
.L_85:
        /*001c*/ 	.word	0x00000000
        /*0020*/ 	.short	0x000a
        /*0022*/ 	.short	0x0048
        /*0024*/ 	.byte	0x00, 0xf0, 0x11, 0x00


	//----- nvinfo : EIATTR_KPARAM_INFO
	.align		4
.L_86:
        /*0028*/ 	.byte	0x04, 0x17
        /*002a*/ 	.short	(.L_88 - .L_87)
.L_87:
        /*002c*/ 	.word	0x00000000
        /*0030*/ 	.short	0x0009
        /*0032*/ 	.short	0x0044
        /*0034*/ 	.byte	0x00, 0xf0, 0x11, 0x00


	//----- nvinfo : EIATTR_KPARAM_INFO
	.align		4
.L_88:
        /*0038*/ 	.byte	0x04, 0x17
        /*003a*/ 	.short	(.L_90 - .L_89)
.L_89:
        /*003c*/ 	.word	0x00000000
        /*0040*/ 	.short	0x0008
        /*0042*/ 	.short	0x0040
        /*0044*/ 	.byte	0x00, 0xf0, 0x11, 0x00


	//----- nvinfo : EIATTR_KPARAM_INFO
	.align		4
.L_90:
        /*0048*/ 	.byte	0x04, 0x17
        /*004a*/ 	.short	(.L_92 - .L_91)
.L_91:
        /*004c*/ 	.word	0x00000000
        /*0050*/ 	.short	0x0007
        /*0052*/ 	.short	0x0038
        /*0054*/ 	.byte	0x00, 0xf5, 0x21, 0x00


	//----- nvinfo : EIATTR_KPARAM_INFO
	.align		4
.L_92:
        /*0058*/ 	.byte	0x04, 0x17
        /*005a*/ 	.short	(.L_94 - .L_93)
.L_93:
        /*005c*/ 	.word	0x00000000
        /*0060*/ 	.short	0x0006
        /*0062*/ 	.short	0x0030
        /*0064*/ 	.byte	0x00, 0xf5, 0x21, 0x00


	//----- nvinfo : EIATTR_KPARAM_INFO
	.align		4
.L_94:
        /*0068*/ 	.byte	0x04, 0x17
        /*006a*/ 	.short	(.L_96 - .L_95)
.L_95:
        /*006c*/ 	.word	0x00000000
        /*0070*/ 	.short	0x0005
        /*0072*/ 	.short	0x0028
        /*0074*/ 	.byte	0x00, 0xf5, 0x21, 0x00


	//----- nvinfo : EIATTR_KPARAM_INFO
	.align		4
.L_96:
        /*0078*/ 	.byte	0x04, 0x17
        /*007a*/ 	.short	(.L_98 - .L_97)
.L_97:
        /*007c*/ 	.word	0x00000000
        /*0080*/ 	.short	0x0004
        /*0082*/ 	.short	0x0020
        /*0084*/ 	.byte	0x00, 0xf5, 0x21, 0x00


	//----- nvinfo : EIATTR_KPARAM_INFO
	.align		4
.L_98:
        /*0088*/ 	.byte	0x04, 0x17
        /*008a*/ 	.short	(.L_100 - .L_99)
.L_99:
        /*008c*/ 	.word	0x00000000
        /*0090*/ 	.short	0x0003
        /*0092*/ 	.short	0x0018
        /*0094*/ 	.byte	0x00, 0xf5, 0x21, 0x00


	//----- nvinfo : EIATTR_KPARAM_INFO
	.align		4
.L_100:
        /*0098*/ 	.byte	0x04, 0x17
        /*009a*/ 	.short	(.L_102 - .L_101)
.L_101:
        /*009c*/ 	.word	0x00000000
        /*00a0*/ 	.short	0x0002
        /*00a2*/ 	.short	0x0010
        /*00a4*/ 	.byte	0x00, 0xf5, 0x21, 0x00


	//----- nvinfo : EIATTR_KPARAM_INFO
	.align		4
.L_102:
        /*00a8*/ 	.byte	0x04, 0x17
        /*00aa*/ 	.short	(.L_104 - .L_103)
.L_103:
        /*00ac*/ 	.word	0x00000000
        /*00b0*/ 	.short	0x0001
        /*00b2*/ 	.short	0x0008
        /*00b4*/ 	.byte	0x00, 0xf5, 0x21, 0x00


	//----- nvinfo : EIATTR_KPARAM_INFO
	.align		4
.L_104:
        /*00b8*/ 	.byte	0x04, 0x17
        /*00ba*/ 	.short	(.L_106 - .L_105)
.L_105:
        /*00bc*/ 	.word	0x00000000
        /*00c0*/ 	.short	0x0000
        /*00c2*/ 	.short	0x0000
        /*00c4*/ 	.byte	0x00, 0xf5, 0x21, 0x00


	//----- nvinfo : EIATTR_SPARSE_MMA_MASK
	.align		4
.L_106:
        /*00c8*/ 	.byte	0x03, 0x50
        /*00ca*/ 	.short	0x0000


	//----- nvinfo : EIATTR_MAXREG_COUNT
	.align		4
        /*00cc*/ 	.byte	0x03, 0x1b
        /*00ce*/ 	.short	0x00a8


	//----- nvinfo : EIATTR_NUM_BARRIERS
	.align		4
        /*00d0*/ 	.byte	0x02, 0x4c
        /*00d2*/ 	.byte	0x01
	.zero		1


	//----- nvinfo : EIATTR_MERCURY_ISA_VERSION
	.align		4
        /*00d4*/ 	.byte	0x03, 0x5f
        /*00d6*/ 	.short	0x0101


	//----- nvinfo : EIATTR_COOP_GROUP_MASK_REGIDS
	.align		4
        /*00d8*/ 	.byte	0x04, 0x29
        /*00da*/ 	.short	(.L_108 - .L_107)


	//   ....[0]....
.L_107:
        /*00dc*/ 	.word	0xffffffff


	//   ....[1]....
        /*00e0*/ 	.word	0x0500001a


	//   ....[2]....
        /*00e4*/ 	.word	0xffffffff


	//   ....[3]....
        /*00e8*/ 	.word	0xffffffff


	//   ....[4]....
        /*00ec*/ 	.word	0xffffffff


	//   ....[5]....
        /*00f0*/ 	.word	0xffffffff


	//   ....[6]....
        /*00f4*/ 	.word	0xffffffff


	//   ....[7]....
        /*00f8*/ 	.word	0xffffffff


	//   ....[8]....
        /*00fc*/ 	.word	0xffffffff


	//   ....[9]....
        /*0100*/ 	.word	0xffffffff


	//   ....[10]....
        /*0104*/ 	.word	0xffffffff


	//   ....[11]....
        /*0108*/ 	.word	0xffffffff


	//   ....[12]....
        /*010c*/ 	.word	0xffffffff


	//   ....[13]....
        /*0110*/ 	.word	0xffffffff


	//   ....[14]....
        /*0114*/ 	.word	0xffffffff


	//   ....[15]....
        /*0118*/ 	.word	0xffffffff


	//   ....[16]....
        /*011c*/ 	.word	0xffffffff


	//   ....[17]....
        /*0120*/ 	.word	0xffffffff


	//   ....[18]....
        /*0124*/ 	.word	0xffffffff


	//   ....[19]....
        /*0128*/ 	.word	0xffffffff


	//   ....[20]....
        /*012c*/ 	.word	0xffffffff


	//   ....[21]....
        /*0130*/ 	.word	0xffffffff


	//   ....[22]....
        /*0134*/ 	.word	0xffffffff


	//   ....[23]....
        /*0138*/ 	.word	0xffffffff


	//   ....[24]....
        /*013c*/ 	.word	0xffffffff


	//   ....[25]....
        /*0140*/ 	.word	0xffffffff


	//   ....[26]....
        /*0144*/ 	.word	0xffffffff


	//   ....[27]....
        /*0148*/ 	.word	0xffffffff


	//   ....[28]....
        /*014c*/ 	.word	0xffffffff


	//   ....[29]....
        /*0150*/ 	.word	0xffffffff


	//   ....[30]....
        /*0154*/ 	.word	0xffffffff


	//   ....[31]....
        /*0158*/ 	.word	0xffffffff


	//   ....[32]....
        /*015c*/ 	.word	0xffffffff


	//   ....[33]....
        /*0160*/ 	.word	0xffffffff


	//   ....[34]....
        /*0164*/ 	.word	0xffffffff


	//   ....[35]....
        /*0168*/ 	.word	0xffffffff


	//   ....[36]....
        /*016c*/ 	.word	0xffffffff


	//   ....[37]....
        /*0170*/ 	.word	0xffffffff


	//   ....[38]....
        /*0174*/ 	.word	0xffffffff


	//   ....[39]....
        /*0178*/ 	.word	0xffffffff


	//   ....[40]....
        /*017c*/ 	.word	0xffffffff


	//   ....[41]....
        /*0180*/ 	.word	0xffffffff


	//   ....[42]....
        /*0184*/ 	.word	0xffffffff


	//   ....[43]....
        /*0188*/ 	.word	0xffffffff


	//   ....[44]....
        /*018c*/ 	.word	0xffffffff


	//   ....[45]....
        /*0190*/ 	.word	0xffffffff


	//   ....[46]....
        /*0194*/ 	.word	0xffffffff


	//   ....[47]....
        /*0198*/ 	.word	0xffffffff


	//   ....[48]....
        /*019c*/ 	.word	0xffffffff


	//   ....[49]....
        /*01a0*/ 	.word	0xffffffff


	//   ....[50]....
        /*01a4*/ 	.word	0xffffffff


	//   ....[51]....
        /*01a8*/ 	.word	0xffffffff


	//   ....[52]....
        /*01ac*/ 	.word	0xffffffff


	//   ....[53]....
        /*01b0*/ 	.word	0xffffffff


	//   ....[54]....
        /*01b4*/ 	.word	0xffffffff


	//   ....[55]....
        /*01b8*/ 	.word	0xffffffff


	//   ....[56]....
        /*01bc*/ 	.word	0xffffffff


	//   ....[57]....
        /*01c0*/ 	.word	0xffffffff


	//   ....[58]....
        /*01c4*/ 	.word	0xffffffff


	//   ....[59]....
        /*01c8*/ 	.word	0xffffffff


	//   ....[60]....
        /*01cc*/ 	.word	0xffffffff


	//   ....[61]....
        /*01d0*/ 	.word	0xffffffff


	//   ....[62]....
        /*01d4*/ 	.word	0xffffffff


	//   ....[63]....
        /*01d8*/ 	.word	0xffffffff


	//   ....[64]....
        /*01dc*/ 	.word	0xffffffff


	//   ....[65]....
        /*01e0*/ 	.word	0xffffffff


	//   ....[66]....
        /*01e4*/ 	.word	0xffffffff


	//   ....[67]....
        /*01e8*/ 	.word	0xffffffff


	//   ....[68]....
        /*01ec*/ 	.word	0xffffffff


	//   ....[69]....
        /*01f0*/ 	.word	0xffffffff


	//   ....[70]....
        /*01f4*/ 	.word	0xffffffff


	//   ....[71]....
        /*01f8*/ 	.word	0xffffffff


	//   ....[72]....
        /*01fc*/ 	.word	0xffffffff


	//   ....[73]....
        /*0200*/ 	.word	0xffffffff


	//   ....[74]....
        /*0204*/ 	.word	0xffffffff


	//   ....[75]....
        /*0208*/ 	.word	0xffffffff


	//   ....[76]....
        /*020c*/ 	.word	0xffffffff


	//   ....[77]....
        /*0210*/ 	.word	0xffffffff


	//   ....[78]....
        /*0214*/ 	.word	0xffffffff


	//   ....[79]....
        /*0218*/ 	.word	0xffffffff


	//   ....[80]....
        /*021c*/ 	.word	0xffffffff


	//   ....[81]....
        /*0220*/ 	.word	0xffffffff


	//   ....[82]....
        /*0224*/ 	.word	0xffffffff


	//   ....[83]....
        /*0228*/ 	.word	0xffffffff


	//   ....[84]....
        /*022c*/ 	.word	0xffffffff


	//   ....[85]....
        /*0230*/ 	.word	0xffffffff


	//   ....[86]....
        /*0234*/ 	.word	0xffffffff


	//   ....[87]....
        /*0238*/ 	.word	0xffffffff


	//   ....[88]....
        /*023c*/ 	.word	0xffffffff


	//   ....[89]....
        /*0240*/ 	.word	0xffffffff


	//   ....[90]....
        /*0244*/ 	.word	0xffffffff


	//   ....[91]....
        /*0248*/ 	.word	0xffffffff


	//   ....[92]....
        /*024c*/ 	.word	0xffffffff


	//   ....[93]....
        /*0250*/ 	.word	0xffffffff


	//   ....[94]....
        /*0254*/ 	.word	0xffffffff


	//   ....[95]....
        /*0258*/ 	.word	0xffffffff


	//   ....[96]....
        /*025c*/ 	.word	0xffffffff


	//   ....[97]....
        /*0260*/ 	.word	0xffffffff


	//   ....[98]....
        /*0264*/ 	.word	0xffffffff


	//   ....[99]....
        /*0268*/ 	.word	0xffffffff


	//   ....[100]....
        /*026c*/ 	.word	0xffffffff


	//   ....[101]....
        /*0270*/ 	.word	0xffffffff


	//   ....[102]....
        /*0274*/ 	.word	0xffffffff


	//   ....[103]....
        /*0278*/ 	.word	0xffffffff


	//   ....[104]....
        /*027c*/ 	.word	0xffffffff


	//   ....[105]....
        /*0280*/ 	.word	0xffffffff


	//   ....[106]....
        /*0284*/ 	.word	0xffffffff


	//   ....[107]....
        /*0288*/ 	.word	0xffffffff


	//   ....[108]....
        /*028c*/ 	.word	0xffffffff


	//   ....[109]....
        /*0290*/ 	.word	0xffffffff


	//   ....[110]....
        /*0294*/ 	.word	0xffffffff


	//   ....[111]....
        /*0298*/ 	.word	0xffffffff


	//   ....[112]....
        /*029c*/ 	.word	0xffffffff


	//   ....[113]....
        /*02a0*/ 	.word	0xffffffff


	//   ....[114]....
        /*02a4*/ 	.word	0xffffffff


	//   ....[115]....
        /*02a8*/ 	.word	0xffffffff


	//   ....[116]....
        /*02ac*/ 	.word	0xffffffff


	//   ....[117]....
        /*02b0*/ 	.word	0xffffffff


	//   ....[118]....
        /*02b4*/ 	.word	0xffffffff


	//   ....[119]....
        /*02b8*/ 	.word	0xffffffff


	//   ....[120]....
        /*02bc*/ 	.word	0xffffffff


	//   ....[121]....
        /*02c0*/ 	.word	0xffffffff


	//   ....[122]....
        /*02c4*/ 	.word	0xffffffff


	//   ....[123]....
        /*02c8*/ 	.word	0xffffffff


	//   ....[124]....
        /*02cc*/ 	.word	0xffffffff


	//   ....[125]....
        /*02d0*/ 	.word	0xffffffff


	//   ....[126]....
        /*02d4*/ 	.word	0xffffffff


	//   ....[127]....
        /*02d8*/ 	.word	0xffffffff


	//   ....[128]....
        /*02dc*/ 	.word	0xffffffff


	//   ....[129]....
        /*02e0*/ 	.word	0xffffffff


	//   ....[130]....
        /*02e4*/ 	.word	0xffffffff


	//   ....[131]....
        /*02e8*/ 	.word	0xffffffff


	//   ....[132]....
        /*02ec*/ 	.word	0xffffffff


	//   ....[133]....
        /*02f0*/ 	.word	0xffffffff


	//   ....[134]....
        /*02f4*/ 	.word	0xffffffff


	//   ....[135]....
        /*02f8*/ 	.word	0xffffffff


	//   ....[136]....
        /*02fc*/ 	.word	0xffffffff


	//   ....[137]....
        /*0300*/ 	.word	0xffffffff


	//   ....[138]....
        /*0304*/ 	.word	0xffffffff


	//   ....[139]....
        /*0308*/ 	.word	0xffffffff


	//   ....[140]....
        /*030c*/ 	.word	0xffffffff


	//   ....[141]....
        /*0310*/ 	.word	0xffffffff


	//   ....[142]....
        /*0314*/ 	.word	0xffffffff


	//   ....[143]....
        /*0318*/ 	.word	0xffffffff


	//   ....[144]....
        /*031c*/ 	.word	0xffffffff


	//   ....[145]....
        /*0320*/ 	.word	0xffffffff


	//   ....[146]....
        /*0324*/ 	.word	0xffffffff


	//   ....[147]....
        /*0328*/ 	.word	0xffffffff


	//   ....[148]....
        /*032c*/ 	.word	0xffffffff


	//   ....[149]....
        /*0330*/ 	.word	0xffffffff


	//   ....[150]....
        /*0334*/ 	.word	0xffffffff


	//   ....[151]....
        /*0338*/ 	.word	0xffffffff


	//   ....[152]....
        /*033c*/ 	.word	0xffffffff


	//   ....[153]....
        /*0340*/ 	.word	0xffffffff


	//   ....[154]....
        /*0344*/ 	.word	0xffffffff


	//   ....[155]....
        /*0348*/ 	.word	0xffffffff


	//   ....[156]....
        /*034c*/ 	.word	0xffffffff


	//   ....[157]....
        /*0350*/ 	.word	0xffffffff


	//   ....[158]....
        /*0354*/ 	.word	0xffffffff


	//   ....[159]....
        /*0358*/ 	.word	0xffffffff


	//   ....[160]....
        /*035c*/ 	.word	0xffffffff


	//   ....[161]....
        /*0360*/ 	.word	0xffffffff


	//   ....[162]....
        /*0364*/ 	.word	0xffffffff


	//   ....[163]....
        /*0368*/ 	.word	0xffffffff


	//   ....[164]....
        /*036c*/ 	.word	0xffffffff


	//   ....[165]....
        /*0370*/ 	.word	0xffffffff


	//   ....[166]....
        /*0374*/ 	.word	0xffffffff


	//   ....[167]....
        /*0378*/ 	.word	0xffffffff


	//   ....[168]....
        /*037c*/ 	.word	0xffffffff


	//   ....[169]....
        /*0380*/ 	.word	0x05000004


	//   ....[170]....
        /*0384*/ 	.word	0xffffffff


	//   ....[171]....
        /*0388*/ 	.word	0xffffffff


	//   ....[172]....
        /*038c*/ 	.word	0xffffffff


	//   ....[173]....
        /*0390*/ 	.word	0xffffffff


	//   ....[174]....
        /*0394*/ 	.word	0xffffffff


	//   ....[175]....
        /*0398*/ 	.word	0xffffffff


	//   ....[176]....
        /*039c*/ 	.word	0xffffffff


	//   ....[177]....
        /*03a0*/ 	.word	0xffffffff


	//   ....[178]....
        /*03a4*/ 	.word	0xffffffff


	//   ....[179]....
        /*03a8*/ 	.word	0xffffffff


	//   ....[180]....
        /*03ac*/ 	.word	0xffffffff


	//   ....[181]....
        /*03b0*/ 	.word	0xffffffff


	//   ....[182]....
        /*03b4*/ 	.word	0xffffffff


	//   ....[183]....
        /*03b8*/ 	.word	0xffffffff


	//   ....[184]....
        /*03bc*/ 	.word	0xffffffff


	//   ....[185]....
        /*03c0*/ 	.word	0xffffffff


	//   ....[186]....
        /*03c4*/ 	.word	0xffffffff


	//   ....[187]....
        /*03c8*/ 	.word	0xffffffff


	//   ....[188]....
        /*03cc*/ 	.word	0xffffffff


	//   ....[189]....
        /*03d0*/ 	.word	0xffffffff


	//   ....[190]....
        /*03d4*/ 	.word	0xffffffff


	//   ....[191]....
        /*03d8*/ 	.word	0xffffffff


	//   ....[192]....
        /*03dc*/ 	.word	0xffffffff


	//   ....[193]....
        /*03e0*/ 	.word	0xffffffff


	//   ....[194]....
        /*03e4*/ 	.word	0xffffffff


	//   ....[195]....
        /*03e8*/ 	.word	0xffffffff


	//   ....[196]....
        /*03ec*/ 	.word	0xffffffff


	//   ....[197]....
        /*03f0*/ 	.word	0xffffffff


	//   ....[198]....
        /*03f4*/ 	.word	0xffffffff


	//   ....[199]....
        /*03f8*/ 	.word	0xffffffff


	//   ....[200]....
        /*03fc*/ 	.word	0xffffffff


	//   ....[201]....
        /*0400*/ 	.word	0xffffffff


	//   ....[202]....
        /*0404*/ 	.word	0xffffffff


	//   ....[203]....
        /*0408*/ 	.word	0xffffffff


	//   ....[204]....
        /*040c*/ 	.word	0xffffffff


	//   ....[205]....
        /*0410*/ 	.word	0xffffffff


	//   ....[206]....
        /*0414*/ 	.word	0x0500002e


	//   ....[207]....
        /*0418*/ 	.word	0x0500002e


	//   ....[208]....
        /*041c*/ 	.word	0x0500002e


	//   ....[209]....
        /*0420*/ 	.word	0x0500002e


	//   ....[210]....
        /*0424*/ 	.word	0x0500002e


	//----- nvinfo : EIATTR_COOP_GROUP_INSTR_OFFSETS
	.align		4
.L_108:
        /*0428*/ 	.byte	0x04, 0x28
        /*042a*/ 	.short	(.L_110 - .L_109)


	//   ....[0]....
.L_109:
        /*042c*/ 	.word	0x00001220


	//   ....[1]....
        /*0430*/ 	.word	0x00001d00


	//   ....[2]....
        /*0434*/ 	.word	0x00002a50


	//   ....[3]....
        /*0438*/ 	.word	0x00002a70


	//   ....[4]....
        /*043c*/ 	.word	0x00002a90


	//   ....[5]....
        /*0440*/ 	.word	0x00002ab0


	//   ....[6]....
        /*0444*/ 	.word	0x00002ad0


	//   ....[7]....
        /*0448*/ 	.word	0x00002fa0


	//   ....[8]....
        /*044c*/ 	.word	0x00002fb0


	//   ....[9]....
        /*0450*/ 	.word	0x00002fd0


	//   ....[10]....
        /*0454*/ 	.word	0x00002ff0


	//   ....[11]....
        /*0458*/ 	.word	0x00003040


	//   ....[12]....
        /*045c*/ 	.word	0x00003070


	//   ....[13]....
        /*0460*/ 	.word	0x000030b0


	//   ....[14]....
        /*0464*/ 	.word	0x000030f0


	//   ....[15]....
        /*0468*/ 	.word	0x000031e0


	//   ....[16]....
        /*046c*/ 	.word	0x00003240


	//   ....[17]....
        /*0470*/ 	.word	0x00003250


	//   ....[18]....
        /*0474*/ 	.word	0x00003270


	//   ....[19]....
        /*0478*/ 	.word	0x000032b0


	//   ....[20]....
        /*047c*/ 	.word	0x000032e0


	//   ....[21]....
        /*0480*/ 	.word	0x00003320


	//   ....[22]....
        /*0484*/ 	.word	0x00003340


	//   ....[23]....
        /*0488*/ 	.word	0x00003360


	//   ....[24]....
        /*048c*/ 	.word	0x000034a0


	//   ....[25]....
        /*0490*/ 	.word	0x000034d0


	//   ....[26]....
        /*0494*/ 	.word	0x000034e0


	//   ....[27]....
        /*0498*/ 	.word	0x00003500


	//   ....[28]....
        /*049c*/ 	.word	0x00003540


	//   ....[29]....
        /*04a0*/ 	.word	0x00003570


	//   ....[30]....
        /*04a4*/ 	.word	0x000035b0


	//   ....[31]....
        /*04a8*/ 	.word	0x000035d0


	//   ....[32]....
        /*04ac*/ 	.word	0x000035f0


	//   ....[33]....
        /*04b0*/ 	.word	0x00003720


	//   ....[34]....
        /*04b4*/ 	.word	0x00003740


	//   ....[35]....
        /*04b8*/ 	.word	0x00003750


	//   ....[36]....
        /*04bc*/ 	.word	0x00003770


	//   ....[37]....
        /*04c0*/ 	.word	0x000037b0


	//   ....[38]....
        /*04c4*/ 	.word	0x000037e0


	//   ....[39]....
        /*04c8*/ 	.word	0x00003820


	//   ....[40]....
        /*04cc*/ 	.word	0x00003840


	//   ....[41]....
        /*04d0*/ 	.word	0x00003860


	//   ....[42]....
        /*04d4*/ 	.word	0x000039a0


	//   ....[43]....
        /*04d8*/ 	.word	0x000039d0


	//   ....[44]....
        /*04dc*/ 	.word	0x000039e0


	//   ....[45]....
        /*04e0*/ 	.word	0x00003a00


	//   ....[46]....
        /*04e4*/ 	.word	0x00003a40


	//   ....[47]....
        /*04e8*/ 	.word	0x00003a70


	//   ....[48]....
        /*04ec*/ 	.word	0x00003ab0


	//   ....[49]....
        /*04f0*/ 	.word	0x00003ad0


	//   ....[50]....
        /*04f4*/ 	.word	0x00003af0


	//   ....[51]....
        /*04f8*/ 	.word	0x00003c20


	//   ....[52]....
        /*04fc*/ 	.word	0x00003c40


	//   ....[53]....
        /*0500*/ 	.word	0x00003c50


	//   ....[54]....
        /*0504*/ 	.word	0x00003c70


	//   ....[55]....
        /*0508*/ 	.word	0x00003cb0


	//   ....[56]....
        /*050c*/ 	.word	0x00003ce0


	//   ....[57]....
        /*0510*/ 	.word	0x00003d20


	//   ....[58]....
        /*0514*/ 	.word	0x00003d40


	//   ....[59]....
        /*0518*/ 	.word	0x00003d60


	//   ....[60]....
        /*051c*/ 	.word	0x00003ea0


	//   ....[61]....
        /*0520*/ 	.word	0x00003ed0


	//   ....[62]....
        /*0524*/ 	.word	0x00003ee0


	//   ....[63]....
        /*0528*/ 	.word	0x00003f00


	//   ....[64]....
        /*052c*/ 	.word	0x00003f40


	//   ....[65]....
        /*0530*/ 	.word	0x00003f70


	//   ....[66]....
        /*0534*/ 	.word	0x00003fb0


	//   ....[67]....
        /*0538*/ 	.word	0x00003fd0


	//   ....[68]....
        /*053c*/ 	.word	0x00003ff0


	//   ....[69]....
        /*0540*/ 	.word	0x00004120


	//   ....[70]....
        /*0544*/ 	.word	0x00004140


	//   ....[71]....
        /*0548*/ 	.word	0x00004150


	//   ....[72]....
        /*054c*/ 	.word	0x00004180


	//   ....[73]....
        /*0550*/ 	.word	0x000041a0


	//   ....[74]....
        /*0554*/ 	.word	0x000041f0


	//   ....[75]....
        /*0558*/ 	.word	0x00004210


	//   ....[76]....
        /*055c*/ 	.word	0x00004250


	//   ....[77]....
        /*0560*/ 	.word	0x00004270


	//   ....[78]....
        /*0564*/ 	.word	0x000043a0


	//   ....[79]....
        /*0568*/ 	.word	0x000043d0


	//   ....[80]....
        /*056c*/ 	.word	0x000043e0


	//   ....[81]....
        /*0570*/ 	.word	0x00004430


	//   ....[82]....
        /*0574*/ 	.word	0x00004460


	//   ....[83]....
        /*0578*/ 	.word	0x00004490


	//   ....[84]....
        /*057c*/ 	.word	0x000044c0


	//   ....[85]....
        /*0580*/ 	.word	0x000044f0


	//   ....[86]....
        /*0584*/ 	.word	0x00004520


	//   ....[87]....
        /*0588*/ 	.word	0x00004620


	//   ....[88]....
        /*058c*/ 	.word	0x00004640


	//   ....[89]....
        /*0590*/ 	.word	0x00004650


	//   ....[90]....
        /*0594*/ 	.word	0x000046a0


	//   ....[91]....
        /*0598*/ 	.word	0x000046d0


	//   ....[92]....
        /*059c*/ 	.word	0x000046e0


	//   ....[93]....
        /*05a0*/ 	.word	0x00004720


	//   ....[94]....
        /*05a4*/ 	.word	0x00004760


	//   ....[95]....
        /*05a8*/ 	.word	0x00004790


	//   ....[96]....
        /*05ac*/ 	.word	0x000048b0


	//   ....[97]....
        /*05b0*/ 	.word	0x000048e0


	//   ....[98]....
        /*05b4*/ 	.word	0x000048f0


	//   ....[99]....
        /*05b8*/ 	.word	0x00004940


	//   ....[100]....
        /*05bc*/ 	.word	0x00004970


	//   ....[101]....
        /*05c0*/ 	.word	0x000049a0


	//   ....[102]....
        /*05c4*/ 	.word	0x000049d0


	//   ....[103]....
        /*05c8*/ 	.word	0x00004a00


	//   ....[104]....
        /*05cc*/ 	.word	0x00004a30


	//   ....[105]....
        /*05d0*/ 	.word	0x00004b50


	//   ....[106]....
        /*05d4*/ 	.word	0x00004b80


	//   ....[107]....
        /*05d8*/ 	.word	0x00004b90


	//   ....[108]....
        /*05dc*/ 	.word	0x00004be0


	//   ....[109]....
        /*05e0*/ 	.word	0x00004c10


	//   ....[110]....
        /*05e4*/ 	.word	0x00004c40


	//   ....[111]....
        /*05e8*/ 	.word	0x00004c70


	//   ....[112]....
        /*05ec*/ 	.word	0x00004ca0


	//   ....[113]....
        /*05f0*/ 	.word	0x00004cd0


	//   ....[114]....
        /*05f4*/ 	.word	0x00004df0


	//   ....[115]....
        /*05f8*/ 	.word	0x00004e20


	//   ....[116]....
        /*05fc*/ 	.word	0x00004e30


	//   ....[117]....
        /*0600*/ 	.word	0x00004e80


	//   ....[118]....
        /*0604*/ 	.word	0x00004eb0


	//   ....[119]....
        /*0608*/ 	.word	0x00004ee0


	//   ....[120]....
        /*060c*/ 	.word	0x00004f10


	//   ....[121]....
        /*0610*/ 	.word	0x00004f40


	//   ....[122]....
        /*0614*/ 	.word	0x00004f70


	//   ....[123]....
        /*0618*/ 	.word	0x00005090


	//   ....[124]....
        /*061c*/ 	.word	0x000050c0


	//   ....[125]....
        /*0620*/ 	.word	0x000050d0


	//   ....[126]....
        /*0624*/ 	.word	0x00005120


	//   ....[127]....
        /*0628*/ 	.word	0x00005150


	//   ....[128]....
        /*062c*/ 	.word	0x00005180


	//   ....[129]....
        /*0630*/ 	.word	0x000051b0


	//   ....[130]....
        /*0634*/ 	.word	0x000051e0


	//   ....[131]....
        /*0638*/ 	.word	0x00005210


	//   ....[132]....
        /*063c*/ 	.word	0x00005330


	//   ....[133]....
        /*0640*/ 	.word	0x00005360


	//   ....[134]....
        /*0644*/ 	.word	0x00005370


	//   ....[135]....
        /*0648*/ 	.word	0x000053c0


	//   ....[136]....
        /*064c*/ 	.word	0x000053f0


	//   ....[137]....
        /*0650*/ 	.word	0x00005420


	//   ....[138]....
        /*0654*/ 	.word	0x00005450


	//   ....[139]....
        /*0658*/ 	.word	0x00005480


	//   ....[140]....
        /*065c*/ 	.word	0x000054b0


	//   ....[141]....
        /*0660*/ 	.word	0x000055d0


	//   ....[142]....
        /*0664*/ 	.word	0x00005600


	//   ....[143]....
        /*0668*/ 	.word	0x00005610


	//   ....[144]....
        /*066c*/ 	.word	0x00005660


	//   ....[145]....
        /*0670*/ 	.word	0x00005690


	//   ....[146]....
        /*0674*/ 	.word	0x000056c0


	//   ....[147]....
        /*0678*/ 	.word	0x000056f0


	//   ....[148]....
        /*067c*/ 	.word	0x00005720


	//   ....[149]....
        /*0680*/ 	.word	0x00005750


	//   ....[150]....
        /*0684*/ 	.word	0x00005870


	//   ....[151]....
        /*0688*/ 	.word	0x000058a0


	//   ....[152]....
        /*068c*/ 	.word	0x000058b0


	//   ....[153]....
        /*0690*/ 	.word	0x00005900


	//   ....[154]....
        /*0694*/ 	.word	0x00005930


	//   ....[155]....
        /*0698*/ 	.word	0x00005960


	//   ....[156]....
        /*069c*/ 	.word	0x00005990


	//   ....[157]....
        /*06a0*/ 	.word	0x000059c0


	//   ....[158]....
        /*06a4*/ 	.word	0x000059f0


	//   ....[159]....
        /*06a8*/ 	.word	0x00005b00


	//   ....[160]....
        /*06ac*/ 	.word	0x00005b20


	//   ....[161]....
        /*06b0*/ 	.word	0x00005b30


	//   ....[162]....
        /*06b4*/ 	.word	0x00005b60


	//   ....[163]....
        /*06b8*/ 	.word	0x00005b80


	//   ....[164]....
        /*06bc*/ 	.word	0x00005bd0


	//   ....[165]....
        /*06c0*/ 	.word	0x00005c00


	//   ....[166]....
        /*06c4*/ 	.word	0x00005c50


	//   ....[167]....
        /*06c8*/ 	.word	0x00005c80


	//   ....[168]....
        /*06cc*/ 	.word	0x00005da0


	//   ....[169]....
        /*06d0*/ 	.word	0x00006200


	//   ....[170]....
        /*06d4*/ 	.word	0x00006590


	//   ....[171]....
        /*06d8*/ 	.word	0x00006690


	//   ....[172]....
        /*06dc*/ 	.word	0x00006790


	//   ....[173]....
        /*06e0*/ 	.word	0x00006890


	//   ....[174]....
        /*06e4*/ 	.word	0x00006990


	//   ....[175]....
        /*06e8*/ 	.word	0x00006a90


	//   ....[176]....
        /*06ec*/ 	.word	0x00006b90


	//   ....[177]....
        /*06f0*/ 	.word	0x00006c90


	//   ....[178]....
        /*06f4*/ 	.word	0x00006d90


	//   ....[179]....
        /*06f8*/ 	.word	0x00006e90


	//   ....[180]....
        /*06fc*/ 	.word	0x00006f90


	//   ....[181]....
        /*0700*/ 	.word	0x00007090


	//   ....[182]....
        /*0704*/ 	.word	0x00007190


	//   ....[183]....
        /*0708*/ 	.word	0x00007290


	//   ....[184]....
        /*070c*/ 	.word	0x00007390


	//   ....[185]....
        /*0710*/ 	.word	0x00007490


	//   ....[186]....
        /*0714*/ 	.word	0x00007590


	//   ....[187]....
        /*0718*/ 	.word	0x00007690


	//   ....[188]....
        /*071c*/ 	.word	0x000078d0


	//   ....[189]....
        /*0720*/ 	.word	0x00007a50


	//   ....[190]....
        /*0724*/ 	.word	0x00007bd0


	//   ....[191]....
        /*0728*/ 	.word	0x00007d50


	//   ....[192]....
        /*072c*/ 	.word	0x00007ed0


	//   ....[193]....
        /*0730*/ 	.word	0x00008050


	//   ....[194]....
        /*0734*/ 	.word	0x000081d0


	//   ....[195]....
        /*0738*/ 	.word	0x00008350


	//   ....[196]....
        /*073c*/ 	.word	0x000084d0


	//   ....[197]....
        /*0740*/ 	.word	0x00008650


	//   ....[198]....
        /*0744*/ 	.word	0x000087d0


	//   ....[199]....
        /*0748*/ 	.word	0x00008940


	//   ....[200]....
        /*074c*/ 	.word	0x00008aa0


	//   ....[201]....
        /*0750*/ 	.word	0x00008c00


	//   ....[202]....
        /*0754*/ 	.word	0x00008d60


	//   ....[203]....
        /*0758*/ 	.word	0x00008ec0


	//   ....[204]....
        /*075c*/ 	.word	0x00009020


	//   ....[205]....
        /*0760*/ 	.word	0x000091a0


	//   ....[206]....
        /*0764*/ 	.word	0x00009210


	//   ....[207]....
        /*0768*/ 	.word	0x00009280


	//   ....[208]....
        /*076c*/ 	.word	0x000092f0


	//   ....[209]....
        /*0770*/ 	.word	0x00009360


	//   ....[210]....
        /*0774*/ 	.word	0x000093d0


	//----- nvinfo : EIATTR_VRC_CTA_INIT_COUNT
	.align		4
.L_110:
        /*0778*/ 	.byte	0x02, 0x4a
	.zero		1
	.zero		1


	//----- nvinfo : EIATTR_EXIT_INSTR_OFFSETS
	.align		4
        /*077c*/ 	.byte	0x04, 0x1c
        /*077e*/ 	.short	(.L_112 - .L_111)


	//   ....[0]....
.L_111:
        /*0780*/ 	.word	0x00002460


	//   ....[1]....
        /*0784*/ 	.word	0x00002840


	//   ....[2]....
        /*0788*/ 	.word	0x00002860


	//   ....[3]....
        /*078c*/ 	.word	0x000076a0


	//   ....[4]....
        /*0790*/ 	.word	0x000091b0


	//----- nvinfo : EIATTR_MAX_THREADS
	.align		4
.L_112:
        /*0794*/ 	.byte	0x04, 0x05
        /*0796*/ 	.short	(.L_114 - .L_113)
.L_113:
        /*0798*/ 	.word	0x00000180
        /*079c*/ 	.word	0x00000001
        /*07a0*/ 	.word	0x00000001


	//----- nvinfo : EIATTR_CRS_STACK_SIZE
	.align		4
.L_114:
        /*07a4*/ 	.byte	0x04, 0x1e
        /*07a6*/ 	.short	(.L_116 - .L_115)
.L_115:
        /*07a8*/ 	.word	0x00000000


	//----- nvinfo : EIATTR_CBANK_PARAM_SIZE
	.align		4
.L_116:
        /*07ac*/ 	.byte	0x03, 0x19
        /*07ae*/ 	.short	0x004d


	//----- nvinfo : EIATTR_PARAM_CBANK
	.align		4
        /*07b0*/ 	.byte	0x04, 0x0a
        /*07b2*/ 	.short	(.L_118 - .L_117)
	.align		4
.L_117:
        /*07b4*/ 	.word	index@(.nv.constant0._ZN3cub18CUB_300001_SM_10006detail10radix_sort29DeviceRadixSortOnesweepKernelINS1_5radix10policy_hubIfNS0_8NullTypeEyE10Policy1000ELNS0_9SortOrderE0EfS6_yiiNS1_21identity_decomposer_tEEEvPT5_SC_PT3_PKSD_PT1_PKSH_PT2_PKSL_T4_iiT6_)
        /*07b8*/ 	.short	0x0380
        /*07ba*/ 	.short	0x004d


	//----- nvinfo : EIATTR_SW_WAR
	.align		4
.L_118:
        /*07bc*/ 	.byte	0x04, 0x36
        /*07be*/ 	.short	(.L_120 - .L_119)
.L_119:
        /*07c0*/ 	.word	0x00000008
.L_120:


//--------------------- .nv.info._ZN3cub18CUB_300001_SM_10006detail10radix_sort33DeviceRadixSortExclusiveSumKernelINS1_5radix10policy_hubIfNS0_8NullTypeEyE10Policy1000EyEEvPT0_ --------------------------
	.section	.nv.info._ZN3cub18CUB_300001_SM_10006detail10radix_sort33DeviceRadixSortExclusiveSumKernelINS1_5radix10policy_hubIfNS0_8NullTypeEyE10Policy1000EyEEvPT0_,"",@"SHT_CUDA_INFO"
	.sectionflags	@""
	.align	4


	//----- nvinfo : EIATTR_CUDA_API_VERSION
	.align		4
        /*0000*/ 	.byte	0x04, 0x37
        /*0002*/ 	.short	(.L_122 - .L_121)
.L_121:
        /*0004*/ 	.word	0x00000082


	//----- nvinfo : EIATTR_KPARAM_INFO
	.align		4
.L_122:
        /*0008*/ 	.byte	0x04, 0x17
        /*000a*/ 	.short	(.L_124 - .L_123)
.L_123:
        /*000c*/ 	.word	0x00000000
        /*0010*/ 	.short	0x0000
        /*0012*/ 	.short	0x0000
        /*0014*/ 	.byte	0x00, 0xf5, 0x21, 0x00


	//----- nvinfo : EIATTR_SPARSE_MMA_MASK
	.align		4
.L_124:
        /*0018*/ 	.byte	0x03, 0x50
        /*001a*/ 	.short	0x0000


	//----- nvinfo : EIATTR_MAXREG_COUNT
	.align		4
        /*001c*/ 	.byte	0x03, 0x1b
        /*001e*/ 	.short	0x00ff


	//----- nvinfo : EIATTR_NUM_BARRIERS
	.align		4
        /*0020*/ 	.byte	0x02, 0x4c
        /*0022*/ 	.byte	0x01
	.zero		1


	//----- nvinfo : EIATTR_MERCURY_ISA_VERSION
	.align		4
        /*0024*/ 	.byte	0x03, 0x5f
        /*0026*/ 	.short	0x0101


	//----- nvinfo : EIATTR_COOP_GROUP_MASK_REGIDS
	.align		4
        /*0028*/ 	.byte	0x04, 0x29
        /*002a*/ 	.short	(.L_126 - .L_125)


	//   ....[0]....
.L_125:
        /*002c*/ 	.word	0xffffffff


	//   ....[1]....
        /*0030*/ 	.word	0xffffffff


	//   ....[2]....
        /*0034*/ 	.word	0xffffffff


	//   ....[3]....
        /*0038*/ 	.word	0xffffffff


	//   ....[4]....
        /*003c*/ 	.word	0xffffffff


	//   ....[5]....
        /*0040*/ 	.word	0xffffffff


	//   ....[6]....
        /*0044*/ 	.word	0xffffffff


	//   ....[7]....
        /*0048*/ 	.word	0xffffffff


	//   ....[8]....
        /*004c*/ 	.word	0xffffffff


	//   ....[9]....
        /*0050*/ 	.word	0xffffffff


	//   ....[10]....
        /*0054*/ 	.word	0x05000015


	//   ....[11]....
        /*0058*/ 	.word	0x05000015


	//   ....[12]....
        /*005c*/ 	.word	0x05000015


	//   ....[13]....
        /*0060*/ 	.word	0x05000015


	//   ....[14]....
        /*0064*/ 	.word	0x05000015


	//   ....[15]....
        /*0068*/ 	.word	0x05000015


	//   ....[16]....
        /*006c*/ 	.word	0x05000015


	//   ....[17]....
        /*0070*/ 	.word	0x05000015


	//   ....[18]....
        /*0074*/ 	.word	0x05000015


	//   ....[19]....
        /*0078*/ 	.word	0x05000015


	//----- nvinfo : EIATTR_COOP_GROUP_INSTR_OFFSETS
	.align		4
.L_126:
        /*007c*/ 	.byte	0x04, 0x28
        /*007e*/ 	.short	(.L_128 - .L_127)


	//   ....[0]....
.L_127:
        /*0080*/ 	.word	0x00000250


	//   ....[1]....
        /*0084*/ 	.word	0x00000260


	//   ....[2]....
        /*0088*/ 	.word	0x000002a0


	//   ....[3]....
        /*008c*/ 	.word	0x000002c0


	//   ....[4]....
        /*0090*/ 	.word	0x00000310


	//   ....[5]....
        /*0094*/ 	.word	0x00000320


	//   ....[6]....
        /*0098*/ 	.word	0x00000360


	//   ....[7]....
        /*009c*/ 	.word	0x00000380


	//   ....[8]....
        /*00a0*/ 	.word	0x000003d0


	//   ....[9]....
        /*00a4*/ 	.word	0x000003e0


	//   ....[10]....
        /*00a8*/ 	.word	0x00000660


	//   ....[11]....
        /*00ac*/ 	.word	0x000006b0


	//   ....[12]....
        /*00b0*/ 	.word	0x00000740


	//   ....[13]....
        /*00b4*/ 	.word	0x00000790


	//   ....[14]....
        /*00b8*/ 	.word	0x00000820


	//   ....[15]....
        /*00bc*/ 	.word	0x00000870


	//   ....[16]....
        /*00c0*/ 	.word	0x00000900


	//   ....[17]....
        /*00c4*/ 	.word	0x00000950


	//   ....[18]....
        /*00c8*/ 	.word	0x000009e0


	//   ....[19]....
        /*00cc*/ 	.word	0x00000a30


	//----- nvinfo : EIATTR_VRC_CTA_INIT_COUNT
	.align		4
.L_128:
        /*00d0*/ 	.byte	0x02, 0x4a
	.zero		1
	.zero		1


	//----- nvinfo : EIATTR_EXIT_INSTR_OFFSETS
	.align		4
        /*00d4*/ 	.byte	0x04, 0x1c
        /*00d6*/ 	.short	(.L_130 - .L_129)


	//   ....[0]....
.L_129:
        /*00d8*/ 	.word	0x000005d0


	//   ....[1]....
        /*00dc*/ 	.word	0x00000600


	//----- nvinfo : EIATTR_CRS_STACK_SIZE
	.align		4
.L_130:
        /*00e0*/ 	.byte	0x04, 0x1e
        /*00e2*/ 	.short	(.L_132 - .L_131)
.L_131:
        /*00e4*/ 	.word	0x00000000


	//----- nvinfo : EIATTR_CBANK_PARAM_SIZE
	.align		4
.L_132:
        /*00e8*/ 	.byte	0x03, 0x19
        /*00ea*/ 	.short	0x0008


	//----- nvinfo : EIATTR_PARAM_CBANK
	.align		4
        /*00ec*/ 	.byte	0x04, 0x0a
        /*00ee*/ 	.short	(.L_134 - .L_133)
	.align		4
.L_133:
        /*00f0*/ 	.word	index@(.nv.constant0._ZN3cub18CUB_300001_SM_10006detail10radix_sort33DeviceRadixSortExclusiveSumKernelINS1_5radix10policy_hubIfNS0_8NullTypeEyE10Policy1000EyEEvPT0_)
        /*00f4*/ 	.short	0x0380
        /*00f6*/ 	.short	0x0008


	//----- nvinfo : EIATTR_SW_WAR
	.align		4
.L_134:
        /*00f8*/ 	.byte	0x04, 0x36
        /*00fa*/ 	.short	(.L_136 - .L_135)
.L_135:
        /*00fc*/ 	.word	0x00000008
.L_136:


//--------------------- .nv.info._ZN3cub18CUB_300001_SM_10006detail10radix_sort30DeviceRadixSortHistogramKernelINS1_5radix10policy_hubIfNS0_8NullTypeEyE10Policy1000ELNS0_9SortOrderE0EfyNS1_21identity_decomposer_tEEEvPT2_PKT1_SB_iiT3_ --------------------------
	.section	.nv.info._ZN3cub18CUB_300001_SM_10006detail10radix_sort30DeviceRadixSortHistogramKernelINS1_5radix10policy_hubIfNS0_8NullTypeEyE10Policy1000ELNS0_9SortOrderE0EfyNS1_21identity_decomposer_tEEEvPT2_PKT1_SB_iiT3_,"",@"SHT_CUDA_INFO"
	.sectionflags	@""
	.align	4


	//----- nvinfo : EIATTR_CUDA_API_VERSION
	.align		4
        /*0000*/ 	.byte	0x04, 0x37
        /*0002*/ 	.short	(.L_138 - .L_137)
.L_137:
        /*0004*/ 	.word	0x00000082


	//----- nvinfo : EIATTR_KPARAM_INFO
	.align		4
.L_138:
        /*0008*/ 	.byte	0x04, 0x17
        /*000a*/ 	.short	(.L_140 - .L_139)
.L_139:
        /*000c*/ 	.word	0x00000000
        /*0010*/ 	.short	0x0005
        /*0012*/ 	.short	0x0020
        /*0014*/ 	.byte	0x00, 0xf0, 0x05, 0x00


	//----- nvinfo : EIATTR_KPARAM_INFO
	.align		4
.L_140:
        /*0018*/ 	.byte	0x04, 0x17
        /*001a*/ 	.short	(.L_142 - .L_141)
.L_141:
        /*001c*/ 	.word	0x00000000
        /*0020*/ 	.short	0x0004
        /*0022*/ 	.short	0x001c
        /*0024*/ 	.byte	0x00, 0xf0, 0x11, 0x00


	//----- nvinfo : EIATTR_KPARAM_INFO
	.align		4
.L_142:
        /*0028*/ 	.byte	0x04, 0x17
        /*002a*/ 	.short	(.L_144 - .L_143)
.L_143:
        /*002c*/ 	.word	0x00000000
        /*0030*/ 	.short	0x0003
        /*0032*/ 	.short	0x0018
        /*0034*/ 	.byte	0x00, 0xf0, 0x11, 0x00


	//----- nvinfo : EIATTR_KPARAM_INFO
	.align		4
.L_144:
        /*0038*/ 	.byte	0x04, 0x17
        /*003a*/ 	.short	(.L_146 - .L_145)
.L_145:
        /*003c*/ 	.word	0x00000000
        /*0040*/ 	.short	0x0002
        /*0042*/ 	.short	0x0010
        /*0044*/ 	.byte	0x00, 0xf0, 0x21, 0x00


	//----- nvinfo : EIATTR_KPARAM_INFO
	.align		4
.L_146:
        /*0048*/ 	.byte	0x04, 0x17
        /*004a*/ 	.short	(.L_148 - .L_147)
.L_147:
        /*004c*/ 	.word	0x00000000
        /*0050*/ 	.short	0x0001
        /*0052*/ 	.short	0x0008
        /*0054*/ 	.byte	0x00, 0xf5, 0x21, 0x00


	//----- nvinfo : EIATTR_KPARAM_INFO
	.align		4
.L_148:
        /*0058*/ 	.byte	0x04, 0x17
        /*005a*/ 	.short	(.L_150 - .L_149)
.L_149:
        /*005c*/ 	.word	0x00000000
        /*0060*/ 	.short	0x0000
        /*0062*/ 	.short	0x0000
        /*0064*/ 	.byte	0x00, 0xf5, 0x21, 0x00


	//----- nvinfo : EIATTR_SPARSE_MMA_MASK
	.align		4
.L_150:
        /*0068*/ 	.byte	0x03, 0x50
        /*006a*/ 	.short	0x0000


	//----- nvinfo : EIATTR_MAXREG_COUNT
	.align		4
        /*006c*/ 	.byte	0x03, 0x1b
        /*006e*/ 	.short	0x00ff


	//----- nvinfo : EIATTR_NUM_BARRIERS
	.align		4
        /*0070*/ 	.byte	0x02, 0x4c
        /*0072*/ 	.byte	0x01
	.zero		1


	//----- nvinfo : EIATTR_MERCURY_ISA_VERSION
	.align		4
        /*0074*/ 	.byte	0x03, 0x5f
        /*0076*/ 	.short	0x0101


	//----- nvinfo : EIATTR_VRC_CTA_INIT_COUNT
	.align		4
        /*0078*/ 	.byte	0x02, 0x4a
	.zero		1
	.zero		1


	//----- nvinfo : EIATTR_EXIT_INSTR_OFFSETS
	.align		4
        /*007c*/ 	.byte	0x04, 0x1c
        /*007e*/ 	.short	(.L_152 - .L_151)


	//   ....[0]....
.L_151:
        /*0080*/ 	.word	0x00000040


	//   ....[1]....
        /*0084*/ 	.word	0x00003310


	//----- nvinfo : EIATTR_MAX_THREADS
	.align		4
.L_152:
        /*0088*/ 	.byte	0x04, 0x05
        /*008a*/ 	.short	(.L_154 - .L_153)
.L_153:
        /*008c*/ 	.word	0x00000080
        /*0090*/ 	.word	0x00000001
        /*0094*/ 	.word	0x00000001


	//----- nvinfo : EIATTR_CRS_STACK_SIZE
	.align		4
.L_154:
        /*0098*/ 	.byte	0x04, 0x1e
        /*009a*/ 	.short	(.L_156 - .L_155)
.L_155:
        /*009c*/ 	.word	0x00000000


	//----- nvinfo : EIATTR_CBANK_PARAM_SIZE
	.align		4
.L_156:
        /*00a0*/ 	.byte	0x03, 0x19
        /*00a2*/ 	.short	0x0021


	//----- nvinfo : EIATTR_PARAM_CBANK
	.align		4
        /*00a4*/ 	.byte	0x04, 0x0a
        /*00a6*/ 	.short	(.L_158 - .L_157)
	.align		4
.L_157:
        /*00a8*/ 	.word	index@(.nv.constant0._ZN3cub18CUB_300001_SM_10006detail10radix_sort30DeviceRadixSortHistogramKernelINS1_5radix10policy_hubIfNS0_8NullTypeEyE10Policy1000ELNS0_9SortOrderE0EfyNS1_21identity_decomposer_tEEEvPT2_PKT1_SB_iiT3_)
        /*00ac*/ 	.short	0x0380
        /*00ae*/ 	.short	0x0021


	//----- nvinfo : EIATTR_SW_WAR
	.align		4
.L_158:
        /*00b0*/ 	.byte	0x04, 0x36
        /*00b2*/ 	.short	(.L_160 - .L_159)
.L_159:
        /*00b4*/ 	.word	0x00000008
.L_160:


//--------------------- .nv.info._ZN3cub18CUB_300001_SM_10006detail10radix_sort31DeviceRadixSortSingleTileKernelINS1_5radix10policy_hubIfNS0_8NullTypeEyE10Policy1000ELNS0_9SortOrderE0EfS6_yNS1_21identity_decomposer_tEEEvPKT1_PSB_PKT2_PSF_T3_iiT4_ --------------------------
	.section	.nv.info._ZN3cub18CUB_300001_SM_10006detail10radix_sort31DeviceRadixSortSingleTileKernelINS1_5radix10policy_hubIfNS0_8NullTypeEyE10Policy1000ELNS0_9SortOrderE0EfS6_yNS1_21identity_decomposer_tEEEvPKT1_PSB_PKT2_PSF_T3_iiT4_,"",@"SHT_CUDA_INFO"
	.sectionflags	@""
	.align	4


	//----- nvinfo : EIATTR_CUDA_API_VERSION
	.align		4
        /*0000*/ 	.byte	0x04, 0x37
        /*0002*/ 	.short	(.L_162 - .L_161)
.L_161:
        /*0004*/ 	.word	0x00000082


	//----- nvinfo : EIATTR_KPARAM_INFO
	.align		4
.L_162:
        /*0008*/ 	.byte	0x04, 0x17
        /*000a*/ 	.short	(.L_164 - .L_163)
.L_163:
        /*000c*/ 	.word	0x00000000
        /*0010*/ 	.short	0x0007
        /*0012*/ 	.short	0x0030
        /*0014*/ 	.byte	0x00, 0xf0, 0x05, 0x00


	//----- nvinfo : EIATTR_KPARAM_INFO
	.align		4
.L_164:
        /*0018*/ 	.byte	0x04, 0x17
        /*001a*/ 	.short	(.L_166 - .L_165)
.L_165:
        /*001c*/ 	.word	0x00000000
        /*0020*/ 	.short	0x0006
        /*0022*/ 	.short	0x002c
        /*0024*/ 	.byte	0x00, 0xf0, 0x11, 0x00


	//----- nvinfo : EIATTR_KPARAM_INFO
	.align		4
.L_166:
        /*0028*/ 	.byte	0x04, 0x17
        /*002a*/ 	.short	(.L_168 - .L_167)
.L_167:
        /*002c*/ 	.word	0x00000000
        /*0030*/ 	.short	0x0005
        /*0032*/ 	.short	0x0028
        /*0034*/ 	.byte	0x00, 0xf0, 0x11, 0x00


	//----- nvinfo : EIATTR_KPARAM_INFO
	.align		4
.L_168:
        /*0038*/ 	.byte	0x04, 0x17
        /*003a*/ 	.short	(.L_170 - .L_169)
.L_169:
        /*003c*/ 	.word	0x00000000
        /*0040*/ 	.short	0x0004
        /*0042*/ 	.short	0x0020
        /*0044*/ 	.byte	0x00, 0xf0, 0x21, 0x00


	//----- nvinfo : EIATTR_KPARAM_INFO
	.align		4
.L_170:
        /*0048*/ 	.byte	0x04, 0x17
        /*004a*/ 	.short	(.L_172 - .L_171)
.L_171:
        /*004c*/ 	.word	0x00000000
        /*0050*/ 	.short	0x0003
        /*0052*/ 	.short	0x0018
        /*0054*/ 	.byte	0x00, 0xf5, 0x21, 0x00


	//----- nvinfo : EIATTR_KPARAM_INFO
	.align		4
.L_172:
        /*0058*/ 	.byte	0x04, 0x17
        /*005a*/ 	.short	(.L_174 - .L_173)
.L_173:
        /*005c*/ 	.word	0x00000000
        /*0060*/ 	.short	0x0002
        /*0062*/ 	.short	0x0010
        /*0064*/ 	.byte	0x00, 0xf5, 0x21, 0x00


	//----- nvinfo : EIATTR_KPARAM_INFO
	.align		4
.L_174:
        /*0068*/ 	.byte	0x04, 0x17
        /*006a*/ 	.short	(.L_176 - .L_175)
.L_175:
        /*006c*/ 	.word	0x00000000
        /*0070*/ 	.short	0x0001
        /*0072*/ 	.short	0x0008
        /*0074*/ 	.byte	0x00, 0xf5, 0x21, 0x00


	//----- nvinfo : EIATTR_KPARAM_INFO
	.align		4
.L_176:
        /*0078*/ 	.byte	0x04, 0x17
        /*007a*/ 	.short	(.L_178 - .L_177)
.L_177:
        /*007c*/ 	.word	0x00000000
        /*0080*/ 	.short	0x0000
        /*0082*/ 	.short	0x0000
        /*0084*/ 	.byte	0x00, 0xf5, 0x21, 0x00


	//----- nvinfo : EIATTR_SPARSE_MMA_MASK
	.align		4
.L_178:
        /*0088*/ 	.byte	0x03, 0x50
        /*008a*/ 	.short	0x0000


	//----- nvinfo : EIATTR_MAXREG_COUNT
	.align		4
        /*008c*/ 	.byte	0x03, 0x1b
        /*008e*/ 	.short	0x00ff


	//----- nvinfo : EIATTR_NUM_BARRIERS
	.align		4
        /*0090*/ 	.byte	0x02, 0x4c
        /*0092*/ 	.byte	0x01
	.zero		1


	//----- nvinfo : EIATTR_MERCURY_ISA_VERSION
	.align		4
        /*0094*/ 	.byte	0x03, 0x5f
        /*0096*/ 	.short	0x0101


	//----- nvinfo : EIATTR_COOP_GROUP_MASK_REGIDS
	.align		4
        /*0098*/ 	.byte	0x04, 0x29
        /*009a*/ 	.short	(.L_180 - .L_179)


	//   ....[0]....
.L_179:
        /*009c*/ 	.word	0xffffffff


	//   ....[1]....
        /*00a0*/ 	.word	0xffffffff


	//   ....[2]....
        /*00a4*/ 	.word	0xffffffff


	//   ....[3]....
        /*00a8*/ 	.word	0xffffffff


	//   ....[4]....
        /*00ac*/ 	.word	0xffffffff


	//----- nvinfo : EIATTR_COOP_GROUP_INSTR_OFFSETS
	.align		4
.L_180:
        /*00b0*/ 	.byte	0x04, 0x28
        /*00b2*/ 	.short	(.L_182 - .L_181)


	//   ....[0]....
.L_181:
        /*00b4*/ 	.word	0x00001ec0


	//   ....[1]....
        /*00b8*/ 	.word	0x00001ee0


	//   ....[2]....
        /*00bc*/ 	.word	0x00001f00


	//   ....[3]....
        /*00c0*/ 	.word	0x00001f20


	//   ....[4]....
        /*00c4*/ 	.word	0x00001f40


	//----- nvinfo : EIATTR_VRC_CTA_INIT_COUNT
	.align		4
.L_182:
        /*00c8*/ 	.byte	0x02, 0x4a
	.zero		1
	.zero		1


	//----- nvinfo : EIATTR_EXIT_INSTR_OFFSETS
	.align		4
        /*00cc*/ 	.byte	0x04, 0x1c
        /*00ce*/ 	.short	(.L_184 - .L_183)


	//   ....[0]....
.L_183:
        /*00d0*/ 	.word	0x00003910


	//   ....[1]....
        /*00d4*/ 	.word	0x00003980


	//----- nvinfo : EIATTR_MAX_THREADS
	.align		4
.L_184:
        /*00d8*/ 	.byte	0x04, 0x05
        /*00da*/ 	.short	(.L_186 - .L_185)
.L_185:
        /*00dc*/ 	.word	0x00000100
        /*00e0*/ 	.word	0x00000001
        /*00e4*/ 	.word	0x00000001


	//----- nvinfo : EIATTR_CBANK_PARAM_SIZE
	.align		4
.L_186:
        /*00e8*/ 	.byte	0x03, 0x19
        /*00ea*/ 	.short	0x0031


	//----- nvinfo : EIATTR_PARAM_CBANK
	.align		4
        /*00ec*/ 	.byte	0x04, 0x0a
        /*00ee*/ 	.short	(.L_188 - .L_187)
	.align		4
.L_187:
        /*00f0*/ 	.word	index@(.nv.constant0._ZN3cub18CUB_300001_SM_10006detail10radix_sort31DeviceRadixSortSingleTileKernelINS1_5radix10policy_hubIfNS0_8NullTypeEyE10Policy1000ELNS0_9SortOrderE0EfS6_yNS1_21identity_decomposer_tEEEvPKT1_PSB_PKT2_PSF_T3_iiT4_)
        /*00f4*/ 	.short	0x0380
        /*00f6*/ 	.short	0x0031


	//----- nvinfo : EIATTR_SW_WAR
	.align		4
.L_188:
        /*00f8*/ 	.byte	0x04, 0x36
        /*00fa*/ 	.short	(.L_190 - .L_189)
.L_189:
        /*00fc*/ 	.word	0x00000008
.L_190:


//--------------------- .nv.info._ZN3cub18CUB_300001_SM_10006detail11EmptyKernelIvEEvv --------------------------
	.section	.nv.info._ZN3cub18CUB_300001_SM_10006detail11EmptyKernelIvEEvv,"",@"SHT_CUDA_INFO"
	.sectionflags	@""
	.align	4


	//----- nvinfo : EIATTR_CUDA_API_VERSION
	.align		4
        /*0000*/ 	.byte	0x04, 0x37
        /*0002*/ 	.short	(.L_192 - .L_191)
.L_191:
        /*0004*/ 	.word	0x00000082


	//----- nvinfo : EIATTR_SPARSE_MMA_MASK
	.align		4
.L_192:
        /*0008*/ 	.byte	0x03, 0x50
        /*000a*/ 	.short	0x0000


	//----- nvinfo : EIATTR_MAXREG_COUNT
	.align		4
        /*000c*/ 	.byte	0x03, 0x1b
        /*000e*/ 	.short	0x00ff


	//----- nvinfo : EIATTR_MERCURY_ISA_VERSION
	.align		4
        /*0010*/ 	.byte	0x03, 0x5f
        /*0012*/ 	.short	0x0101


	//----- nvinfo : EIATTR_VRC_CTA_INIT_COUNT
	.align		4
        /*0014*/ 	.byte	0x02, 0x4a
	.zero		1
	.zero		1


	//----- nvinfo : EIATTR_EXIT_INSTR_OFFSETS
	.align		4
        /*0018*/ 	.byte	0x04, 0x1c
        /*001a*/ 	.short	(.L_194 - .L_193)


	//   ....[0]....
.L_193:
        /*001c*/ 	.word	0x00000010


	//----- nvinfo : EIATTR_SW_WAR
	.align		4
.L_194:
        /*0020*/ 	.byte	0x04, 0x36
        /*0022*/ 	.short	(.L_196 - .L_195)
.L_195:
        /*0024*/ 	.word	0x00000008
.L_196:


//--------------------- .nv.info._Z12binarySearchPffPii --------------------------
	.section	.nv.info._Z12binarySearchPffPii,"",@"SHT_CUDA_INFO"
	.sectionflags	@""
	.align	4


	//----- nvinfo : EIATTR_CUDA_API_VERSION
	.align		4
        /*0000*/ 	.byte	0x04, 0x37
        /*0002*/ 	.short	(.L_198 - .L_197)
.L_197:
        /*0004*/ 	.word	0x00000082


	//----- nvinfo : EIATTR_KPARAM_INFO
	.align		4
.L_198:
        /*0008*/ 	.byte	0x04, 0x17
        /*000a*/ 	.short	(.L_200 - .L_199)
.L_199:
        /*000c*/ 	.word	0x00000000
        /*0010*/ 	.short	0x0003
        /*0012*/ 	.short	0x0018
        /*0014*/ 	.byte	0x00, 0xf0, 0x11, 0x00


	//----- nvinfo : EIATTR_KPARAM_INFO
	.align		4
.L_200:
        /*0018*/ 	.byte	0x04, 0x17
        /*001a*/ 	.short	(.L_202 - .L_201)
.L_201:
        /*001c*/ 	.word	0x00000000
        /*0020*/ 	.short	0x0002
        /*0022*/ 	.short	0x0010
        /*0024*/ 	.byte	0x00, 0xf5, 0x21, 0x00


	//----- nvinfo : EIATTR_KPARAM_INFO
	.align		4
.L_202:
        /*0028*/ 	.byte	0x04, 0x17
        /*002a*/ 	.short	(.L_204 - .L_203)
.L_203:
        /*002c*/ 	.word	0x00000000
        /*0030*/ 	.short	0x0001
        /*0032*/ 	.short	0x0008
        /*0034*/ 	.byte	0x00, 0xf0, 0x11, 0x00


	//----- nvinfo : EIATTR_KPARAM_INFO
	.align		4
.L_204:
        /*0038*/ 	.byte	0x04, 0x17
        /*003a*/ 	.short	(.L_206 - .L_205)
.L_205:
        /*003c*/ 	.word	0x00000000
        /*0040*/ 	.short	0x0000
        /*0042*/ 	.short	0x0000
        /*0044*/ 	.byte	0x00, 0xf5, 0x21, 0x00


	//----- nvinfo : EIATTR_SPARSE_MMA_MASK
	.align		4
.L_206:
        /*0048*/ 	.byte	0x03, 0x50
        /*004a*/ 	.short	0x0000


	//----- nvinfo : EIATTR_MAXREG_COUNT
	.align		4
        /*004c*/ 	.byte	0x03, 0x1b
        /*004e*/ 	.short	0x00ff


	//----- nvinfo : EIATTR_MERCURY_ISA_VERSION
	.align		4
        /*0050*/ 	.byte	0x03, 0x5f
        /*0052*/ 	.short	0x0101


	//----- nvinfo : EIATTR_VRC_CTA_INIT_COUNT
	.align		4
        /*0054*/ 	.byte	0x02, 0x4a
	.zero		1
	.zero		1


	//----- nvinfo : EIATTR_EXIT_INSTR_OFFSETS
	.align		4
        /*0058*/ 	.byte	0x04, 0x1c
        /*005a*/ 	.short	(.L_208 - .L_207)


	//   ....[0]....
.L_207:
        /*005c*/ 	.word	0x000001e0


	//----- nvinfo : EIATTR_CBANK_PARAM_SIZE
	.align		4
.L_208:
        /*0060*/ 	.byte	0x03, 0x19
        /*0062*/ 	.short	0x001c


	//----- nvinfo : EIATTR_PARAM_CBANK
	.align		4
        /*0064*/ 	.byte	0x04, 0x0a
        /*0066*/ 	.short	(.L_210 - .L_209)
	.align		4
.L_209:
        /*0068*/ 	.word	index@(.nv.constant0._Z12binarySearchPffPii)
        /*006c*/ 	.short	0x0380
        /*006e*/ 	.short	0x001c


	//----- nvinfo : EIATTR_SW_WAR
	.align		4
.L_210:
        /*0070*/ 	.byte	0x04, 0x36
        /*0072*/ 	.short	(.L_212 - .L_211)
.L_211:
        /*0074*/ 	.word	0x00000008
.L_212:


//--------------------- .nv.callgraph             --------------------------
	.section	.nv.callgraph,"",@"SHT_CUDA_CALLGRAPH"
	.align	4
	.sectionentsize	8
	.align		4
        /*0000*/ 	.word	0x00000000
	.align		4
        /*0004*/ 	.word	0xffffffff
	.align		4
        /*0008*/ 	.word	0x00000000
	.align		4
        /*000c*/ 	.word	0xfffffffe
	.align		4
        /*0010*/ 	.word	0x00000000
	.align		4
        /*0014*/ 	.word	0xfffffffd
	.align		4
        /*0018*/ 	.word	0x00000000
	.align		4
        /*001c*/ 	.word	0xfffffffc


//--------------------- .nv.constant4             --------------------------
	.section	.nv.constant4,"a",@progbits
	.align	8
	.align		8
.nv.constant4:
        /*0000*/ 	.dword	_ZN34_INTERNAL_dbf0c414_4_k_cu_174b1e324cuda3std3__45__cpo5beginE
	.align		8
        /*0008*/ 	.dword	_ZN34_INTERNAL_dbf0c414_4_k_cu_174b1e324cuda3std3__45__cpo3endE
	.align		8
        /*0010*/ 	.dword	_ZN34_INTERNAL_dbf0c414_4_k_cu_174b1e324cuda3std3__45__cpo6cbeginE
	.align		8
        /*0018*/ 	.dword	_ZN34_INTERNAL_dbf0c414_4_k_cu_174b1e324cuda3std3__45__cpo4cendE
	.align		8
        /*0020*/ 	.dword	_ZN34_INTERNAL_dbf0c414_4_k_cu_174b1e324cuda3std3__45__cpo6rbeginE
	.align		8
        /*0028*/ 	.dword	_ZN34_INTERNAL_dbf0c414_4_k_cu_174b1e324cuda3std3__45__cpo4rendE
	.align		8
        /*0030*/ 	.dword	_ZN34_INTERNAL_dbf0c414_4_k_cu_174b1e324cuda3std3__45__cpo7crbeginE
	.align		8
        /*0038*/ 	.dword	_ZN34_INTERNAL_dbf0c414_4_k_cu_174b1e324cuda3std3__45__cpo5crendE
	.align		8
        /*0040*/ 	.dword	_ZN34_INTERNAL_dbf0c414_4_k_cu_174b1e324cuda3std3__436_GLOBAL__N__dbf0c414_4_k_cu_174b1e326ignoreE
	.align		8
        /*0048*/ 	.dword	_ZN34_INTERNAL_dbf0c414_4_k_cu_174b1e324cuda3std3__419piecewise_constructE
	.align		8
        /*0050*/ 	.dword	_ZN34_INTERNAL_dbf0c414_4_k_cu_174b1e324cuda3std3__48in_placeE
	.align		8
        /*0058*/ 	.dword	_ZN34_INTERNAL_dbf0c414_4_k_cu_174b1e324cuda3std3__420unreachable_sentinelE
	.align		8
        /*0060*/ 	.dword	_ZN34_INTERNAL_dbf0c414_4_k_cu_174b1e324cuda3std3__47nulloptE
	.align		8
        /*0068*/ 	.dword	_ZN34_INTERNAL_dbf0c414_4_k_cu_174b1e324cuda3std3__48unexpectE
	.align		8
        /*0070*/ 	.dword	_ZN34_INTERNAL_dbf0c414_4_k_cu_174b1e324cuda3std6ranges3__45__cpo4swapE
	.align		8
        /*0078*/ 	.dword	_ZN34_INTERNAL_dbf0c414_4_k_cu_174b1e324cuda3std6ranges3__45__cpo9iter_moveE
	.align		8
        /*0080*/ 	.dword	_ZN34_INTERNAL_dbf0c414_4_k_cu_174b1e324cuda3std6ranges3__45__cpo5beginE
	.align		8
        /*0088*/ 	.dword	_ZN34_INTERNAL_dbf0c414_4_k_cu_174b1e324cuda3std6ranges3__45__cpo3endE
	.align		8
        /*0090*/ 	.dword	_ZN34_INTERNAL_dbf0c414_4_k_cu_174b1e324cuda3std6ranges3__45__cpo6cbeginE
	.align		8
        /*0098*/ 	.dword	_ZN34_INTERNAL_dbf0c414_4_k_cu_174b1e324cuda3std6ranges3__45__cpo4cendE
	.align		8
        /*00a0*/ 	.dword	_ZN34_INTERNAL_dbf0c414_4_k_cu_174b1e324cuda3std6ranges3__45__cpo7advanceE
	.align		8
        /*00a8*/ 	.dword	_ZN34_INTERNAL_dbf0c414_4_k_cu_174b1e324cuda3std6ranges3__45__cpo9iter_swapE
	.align		8
        /*00b0*/ 	.dword	_ZN34_INTERNAL_dbf0c414_4_k_cu_174b1e324cuda3std6ranges3__45__cpo4nextE
	.align		8
        /*00b8*/ 	.dword	_ZN34_INTERNAL_dbf0c414_4_k_cu_174b1e324cuda3std6ranges3__45__cpo4prevE
	.align		8
        /*00c0*/ 	.dword	_ZN34_INTERNAL_dbf0c414_4_k_cu_174b1e324cuda3std6ranges3__45__cpo4dataE
	.align		8
        /*00c8*/ 	.dword	_ZN34_INTERNAL_dbf0c414_4_k_cu_174b1e324cuda3std6ranges3__45__cpo5cdataE
	.align		8
        /*00d0*/ 	.dword	_ZN34_INTERNAL_dbf0c414_4_k_cu_174b1e324cuda3std6ranges3__45__cpo4sizeE
	.align		8
        /*00d8*/ 	.dword	_ZN34_INTERNAL_dbf0c414_4_k_cu_174b1e324cuda3std6ranges3__45__cpo5ssizeE
	.align		8
        /*00e0*/ 	.dword	_ZN34_INTERNAL_dbf0c414_4_k_cu_174b1e324cuda3std6ranges3__45__cpo8distanceE
	.align		8
        /*00e8*/ 	.dword	_ZN34_INTERNAL_dbf0c414_4_k_cu_174b1e326thrust24THRUST_300001_SM_1000_NS8cuda_cub3parE
	.align		8
        /*00f0*/ 	.dword	_ZN34_INTERNAL_dbf0c414_4_k_cu_174b1e326thrust24THRUST_300001_SM_1000_NS8cuda_cub10par_nosyncE
	.align		8
        /*00f8*/ 	.dword	_ZN34_INTERNAL_dbf0c414_4_k_cu_174b1e326thrust24THRUST_300001_SM_1000_NS6system6detail10sequential3seqE
	.align		8
        /*0100*/ 	.dword	_ZN34_INTERNAL_dbf0c414_4_k_cu_174b1e326thrust24THRUST_300001_SM_1000_NS6system3cpp3parE
	.align		8
        /*0108*/ 	.dword	_ZN34_INTERNAL_dbf0c414_4_k_cu_174b1e326thrust24THRUST_300001_SM_1000_NS12placeholders2_1E
	.align		8
        /*0110*/ 	.dword	_ZN34_INTERNAL_dbf0c414_4_k_cu_174b1e326thrust24THRUST_300001_SM_1000_NS12placeholders2_2E
	.align		8
        /*0118*/ 	.dword	_ZN34_INTERNAL_dbf0c414_4_k_cu_174b1e326thrust24THRUST_300001_SM_1000_NS12placeholders2_3E
	.align		8
        /*0120*/ 	.dword	_ZN34_INTERNAL_dbf0c414_4_k_cu_174b1e326thrust24THRUST_300001_SM_1000_NS12placeholders2_4E
	.align		8
        /*0128*/ 	.dword	_ZN34_INTERNAL_dbf0c414_4_k_cu_174b1e326thrust24THRUST_300001_SM_1000_NS12placeholders2_5E
	.align		8
        /*0130*/ 	.dword	_ZN34_INTERNAL_dbf0c414_4_k_cu_174b1e326thrust24THRUST_300001_SM_1000_NS12placeholders2_6E
	.align		8
        /*0138*/ 	.dword	_ZN34_INTERNAL_dbf0c414_4_k_cu_174b1e326thrust24THRUST_300001_SM_1000_NS12placeholders2_7E
	.align		8
        /*0140*/ 	.dword	_ZN34_INTERNAL_dbf0c414_4_k_cu_174b1e326thrust24THRUST_300001_SM_1000_NS12placeholders2_8E
	.align		8
        /*0148*/ 	.dword	_ZN34_INTERNAL_dbf0c414_4_k_cu_174b1e326thrust24THRUST_300001_SM_1000_NS12placeholders2_9E
	.align		8
        /*0150*/ 	.dword	_ZN34_INTERNAL_dbf0c414_4_k_cu_174b1e326thrust24THRUST_300001_SM_1000_NS12placeholders3_10E
	.align		8
        /*0158*/ 	.dword	_ZN34_INTERNAL_dbf0c414_4_k_cu_174b1e326thrust24THRUST_300001_SM_1000_NS3seqE
	.align		8
        /*0160*/ 	.dword	_ZN34_INTERNAL_dbf0c414_4_k_cu_174b1e326thrust24THRUST_300001_SM_1000_NS6deviceE


//--------------------- .text._ZN3cub18CUB_300001_SM_10006detail10radix_sort29DeviceRadixSortOnesweepKernelINS1_5radix10policy_hubIfNS0_8NullTypeEyE10Policy1000ELNS0_9SortOrderE0EfS6_yiiNS1_21identity_decomposer_tEEEvPT5_SC_PT3_PKSD_PT1_PKSH_PT2_PKSL_T4_iiT6_ --------------------------
	.section	.text._ZN3cub18CUB_300001_SM_10006detail10radix_sort29DeviceRadixSortOnesweepKernelINS1_5radix10policy_hubIfNS0_8NullTypeEyE10Policy1000ELNS0_9SortOrderE0EfS6_yiiNS1_21identity_decomposer_tEEEvPT5_SC_PT3_PKSD_PT1_PKSH_PT2_PKSL_T4_iiT6_,"ax",@progbits
	.align	128
        .global         _ZN3cub18CUB_300001_SM_10006detail10radix_sort29DeviceRadixSortOnesweepKernelINS1_5radix10policy_hubIfNS0_8NullTypeEyE10Policy1000ELNS0_9SortOrderE0EfS6_yiiNS1_21identity_decomposer_tEEEvPT5_SC_PT3_PKSD_PT1_PKSH_PT2_PKSL_T4_iiT6_
        .type           _ZN3cub18CUB_300001_SM_10006detail10radix_sort29DeviceRadixSortOnesweepKernelINS1_5radix10policy_hubIfNS0_8NullTypeEyE10Policy1000ELNS0_9SortOrderE0EfS6_yiiNS1_21identity_decomposer_tEEEvPT5_SC_PT3_PKSD_PT1_PKSH_PT2_PKSL_T4_iiT6_,@function
        .size           _ZN3cub18CUB_300001_SM_10006detail10radix_sort29DeviceRadixSortOnesweepKernelINS1_5radix10policy_hubIfNS0_8NullTypeEyE10Policy1000ELNS0_9SortOrderE0EfS6_yiiNS1_21identity_decomposer_tEEEvPT5_SC_PT3_PKSD_PT1_PKSH_PT2_PKSL_T4_iiT6_,(.L_x_224 - _ZN3cub18CUB_300001_SM_10006detail10radix_sort29DeviceRadixSortOnesweepKernelINS1_5radix10policy_hubIfNS0_8NullTypeEyE10Policy1000ELNS0_9SortOrderE0EfS6_yiiNS1_21identity_decomposer_tEEEvPT5_SC_PT3_PKSD_PT1_PKSH_PT2_PKSL_T4_iiT6_)
        .other          _ZN3cub18CUB_300001_SM_10006detail10radix_sort29DeviceRadixSortOnesweepKernelINS1_5radix10policy_hubIfNS0_8NullTypeEyE10Policy1000ELNS0_9SortOrderE0EfS6_yiiNS1_21identity_decomposer_tEEEvPT5_SC_PT3_PKSD_PT1_PKSH_PT2_PKSL_T4_iiT6_,@"STO_CUDA_ENTRY STV_DEFAULT"
_ZN3cub18CUB_300001_SM_10006detail10radix_sort29DeviceRadixSortOnesweepKernelINS1_5radix10policy_hubIfNS0_8NullTypeEyE10Policy1000ELNS0_9SortOrderE0EfS6_yiiNS1_21identity_decomposer_tEEEvPT5_SC_PT3_PKSD_PT1_PKSH_PT2_PKSL_T4_iiT6_:
.text._ZN3cub18CUB_300001_SM_10006detail10radix_sort29DeviceRadixSortOnesweepKernelINS1_5radix10policy_hubIfNS0_8NullTypeEyE10Policy1000ELNS0_9SortOrderE0EfS6_yiiNS1_21identity_decomposer_tEEEvPT5_SC_PT3_PKSD_PT1_PKSH_PT2_PKSL_T4_iiT6_:
[----:B------:R-:W-:Y:S01]  /*0000*/  LDC R1, c[0x0][0x37c] ;  /* 0x0000df00ff017b82 */ /* 0x000fe20000000800 */
[----:B------:R-:W0:Y:S01]  /*0010*/  S2R R3, SR_TID.X ;  /* 0x0000000000037919 */ /* 0x000e220000002100 */
[----:B------:R-:W-:Y:S01]  /*0020*/  MOV R29, 0x400 ;  /* 0x00000400001d7802 */ /* 0x000fe20000000f00 */
[----:B------:R-:W1:Y:S01]  /*0030*/  LDCU.64 UR6, c[0x0][0x358] ;  /* 0x00006b00ff0677ac */ /* 0x000e620008000a00 */
[----:B------:R-:W-:Y:S01]  /*0040*/  BSSY.RECONVERGENT B0, `(.L_x_0) ;  /* 0x000000c000007945 */ /* 0x000fe20003800200 */
[----:B------:R-:W2:Y:S01]  /*0050*/  S2R R0, SR_CgaCtaId ;  /* 0x0000000000007919 */ /* 0x000ea20000008800 */
[----:B0-----:R-:W-:Y:S02]  /*0060*/  ISETP.NE.AND P0, PT, R3, RZ, PT ;  /* 0x000000ff0300720c */ /* 0x001fe40003f05270 */
[----:B--2---:R-:W-:-:S11]  /*0070*/  LEA R29, R0, R29, 0x18 ;  /* 0x0000001d001d7211 */ /* 0x004fd600078ec0ff */
[----:B-1----:R-:W-:Y:S05]  /*0080*/  @P0 BRA `(.L_x_1) ;  /* 0x00000000001c0947 */ /* 0x002fea0003800000 */
[----:B------:R-:W0:Y:S01]  /*0090*/  LDC.64 R4, c[0x0][0x388] ;  /* 0x0000e200ff047b82 */ /* 0x000e220000000a00 */
[----:B------:R-:W-:-:S05]  /*00a0*/  IMAD.MOV.U32 R7, RZ, RZ, 0x1 ;  /* 0x00000001ff077424 */ /* 0x000fca00078e00ff */
[----:B0-----:R-:W2:Y:S02]  /*00b0*/  ATOMG.E.ADD.STRONG.GPU PT, R4, desc[UR6][R4.64], R7 ;  /* 0x80000007040479a8 */ /* 0x001ea400081ef106 */
[----:B------:R-:W0:Y:S01]  /*00c0*/  S2UR UR5, SR_CgaCtaId ;  /* 0x00000000000579c3 */ /* 0x000e220000008800 */
[----:B------:R-:W-:Y:S02]  /*00d0*/  UMOV UR4, 0x400 ;  /* 0x0000040000047882 */ /* 0x000fe40000000000 */
[----:B0-----:R-:W-:-:S09]  /*00e0*/  ULEA UR4, UR5, UR4, 0x18 ;  /* 0x0000000405047291 */ /* 0x001fd2000f8ec0ff */
[----:B--2---:R0:W-:Y:S03]  /*00f0*/  STS [UR4+0x6c00], R4 ;  /* 0x006c0004ff007988 */ /* 0x0041e60008000804 */
.L_x_1:
[----:B------:R-:W-:Y:S05]  /*0100*/  BSYNC.RECONVERGENT B0 ;  /* 0x0000000000007941 */ /* 0x000fea0003800200 */
.L_x_0:
[----:B------:R-:W-:Y:S01]  /*0110*/  BAR.SYNC.DEFER_BLOCKING 0x0 ;  /* 0x0000000000007b1d */ /* 0x000fe20000010000 */
[----:B------:R-:W-:-:S05]  /*0120*/  SHF.R.U32.HI R0, RZ, 0x5, R3 ;  /* 0x00000005ff007819 */ /* 0x000fca0000011603 */
[----:B------:R-:W1:Y:S01]  /*0130*/  LDCU UR4, c[0x0][0x3c0] ;  /* 0x00007800ff0477ac */ /* 0x000e620008000800 */
[----:B------:R-:W2:Y:S01]  /*0140*/  S2R R26, SR_LANEID ;  /* 0x00000000001a7919 */ /* 0x000ea20000000000 */
[----:B------:R-:W0:Y:S02]  /*0150*/  LDS R27, [R29+0x6c00] ;  /* 0x006c00001d1b7984 */ /* 0x000e240000000800 */
[----:B0-----:R-:W-:-:S04]  /*0160*/  IMAD R4, R27, 0x1b00, RZ ;  /* 0x00001b001b047824 */ /* 0x001fc800078e02ff */
[----:B------:R-:W-:Y:S01]  /*0170*/  VIADD R28, R4, 0x1b00 ;  /* 0x00001b00041c7836 */ /* 0x000fe20000000000 */
[----:B------:R-:W-:-:S04]  /*0180*/  SHF.R.S32.HI R8, RZ, 0x1f, R4 ;  /* 0x0000001fff087819 */ /* 0x000fc80000011404 */
[----:B-1----:R-:W-:-:S13]  /*0190*/  ISETP.GT.AND P0, PT, R28, UR4, PT ;  /* 0x000000041c007c0c */ /* 0x002fda000bf04270 */
[----:B--2---:R-:W-:Y:S05]  /*01a0*/  @P0 BRA `(.L_x_2) ;  /* 0x00000000006c0947 */ /* 0x004fea0003800000 */
[----:B------:R-:W0:Y:S01]  /*01b0*/  LDCU.64 UR4, c[0x0][0x3a8] ;  /* 0x00007500ff0477ac */ /* 0x000e220008000a00 */
[C---:B------:R-:W-:Y:S02]  /*01c0*/  LOP3.LUT R5, R3.reuse, 0x1f, RZ, 0xc0, !PT ;  /* 0x0000001f03057812 */ /* 0x040fe400078ec0ff */
[----:B------:R-:W-:-:S05]  /*01d0*/  LOP3.LUT R6, R3, 0x3e0, RZ, 0xc0, !PT ;  /* 0x000003e003067812 */ /* 0x000fca00078ec0ff */
[----:B------:R-:W-:-:S05]  /*01e0*/  IMAD R5, R6, 0x12, R5 ;  /* 0x0000001206057824 */ /* 0x000fca00078e0205 */
[----:B------:R-:W-:-:S05]  /*01f0*/  IADD3 R5, P0, PT, R4, R5, RZ ;  /* 0x0000000504057210 */ /* 0x000fca0007f1e0ff */
[----:B------:R-:W-:Y:S01]  /*0200*/  IMAD.X R8, RZ, RZ, R8, P0 ;  /* 0x000000ffff087224 */ /* 0x000fe200000e0608 */
[----:B0-----:R-:W-:-:S04]  /*0210*/  LEA R4, P0, R5, UR4, 0x2 ;  /* 0x0000000405047c11 */ /* 0x001fc8000f8010ff */
[----:B------:R-:W-:-:S05]  /*0220*/  LEA.HI.X R5, R5, UR5, R8, 0x2, P0 ;  /* 0x0000000505057c11 */ /* 0x000fca00080f1408 */
[----:B------:R0:W5:Y:S04]  /*0230*/  LDG.E R25, desc[UR6][R4.64] ;  /* 0x0000000604197981 */ /* 0x000168000c1e1900 */
        /* <DEDUP_REMOVED lines=16> */
[----:B------:R0:W5:Y:S01]  /*0340*/  LDG.E R8, desc[UR6][R4.64+0x880] ;  /* 0x0008800604087981 */ /* 0x000162000c1e1900 */
[----:B------:R-:W-:Y:S05]  /*0350*/  BRA `(.L_x_3) ;  /* 0x0000000400407947 */ /* 0x000fea0003800000 */
.L_x_2:
[----:B------:R-:W0:Y:S01]  /*0360*/  LDCU.64 UR8, c[0x0][0x3a8] ;  /* 0x00007500ff0877ac */ /* 0x000e220008000a00 */
[C---:B------:R-:W-:Y:S01]  /*0370*/  LOP3.LUT R5, R3.reuse, 0x1f, RZ, 0xc0, !PT ;  /* 0x0000001f03057812 */ /* 0x040fe200078ec0ff */
[----:B------:R-:W-:Y:S01]  /*0380*/  IMAD.MOV.U32 R25, RZ, RZ, 0x7fffffff ;  /* 0x7fffffffff197424 */ /* 0x000fe200078e00ff */
[----:B------:R-:W-:Y:S01]  /*0390*/  LOP3.LUT R6, R3, 0x3e0, RZ, 0xc0, !PT ;  /* 0x000003e003067812 */ /* 0x000fe200078ec0ff */
[----:B------:R-:W-:-:S04]  /*03a0*/  IMAD.MOV.U32 R24, RZ, RZ, 0x7fffffff ;  /* 0x7fffffffff187424 */ /* 0x000fc800078e00ff */
[----:B------:R-:W-:Y:S01]  /*03b0*/  IMAD R11, R6, 0x12, R5 ;  /* 0x00000012060b7824 */ /* 0x000fe200078e0205 */
[----:B------:R-:W-:-:S03]  /*03c0*/  IADD3 R6, PT, PT, -R4, UR4, RZ ;  /* 0x0000000404067c10 */ /* 0x000fc6000fffe1ff */
[C---:B------:R-:W-:Y:S01]  /*03d0*/  VIADD R5, R11.reuse, 0x20 ;  /* 0x000000200b057836 */ /* 0x040fe20000000000 */
[----:B------:R-:W-:Y:S01]  /*03e0*/  IADD3 R10, P0, PT, R4, R11, RZ ;  /* 0x0000000b040a7210 */ /* 0x000fe20007f1e0ff */
[C---:B------:R-:W-:Y:S01]  /*03f0*/  VIADD R7, R11.reuse, 0x40 ;  /* 0x000000400b077836 */ /* 0x040fe20000000000 */
[CC--:B------:R-:W-:Y:S01]  /*0400*/  ISETP.GE.AND P4, PT, R11.reuse, R6.reuse, PT ;  /* 0x000000060b00720c */ /* 0x0c0fe20003f86270 */
[----:B------:R-:W-:Y:S01]  /*0410*/  VIADD R9, R11, 0x60 ;  /* 0x000000600b097836 */ /* 0x000fe20000000000 */
[-C--:B------:R-:W-:Y:S01]  /*0420*/  ISETP.GE.AND P3, PT, R5, R6.reuse, PT ;  /* 0x000000060500720c */ /* 0x080fe20003f66270 */
[----:B------:R-:W-:Y:S01]  /*0430*/  VIADD R5, R11, 0x80 ;  /* 0x000000800b057836 */ /* 0x000fe20000000000 */
[-C--:B------:R-:W-:Y:S01]  /*0440*/  ISETP.GE.AND P2, PT, R7, R6.reuse, PT ;  /* 0x000000060700720c */ /* 0x080fe20003f46270 */
[----:B------:R-:W-:Y:S01]  /*0450*/  VIADD R7, R11, 0xa0 ;  /* 0x000000a00b077836 */ /* 0x000fe20000000000 */
[----:B0-----:R-:W-:Y:S01]  /*0460*/  LEA R4, P5, R10, UR8, 0x2 ;  /* 0x000000080a047c11 */ /* 0x001fe2000f8a10ff */
[----:B------:R-:W-:Y:S01]  /*0470*/  IMAD.X R13, RZ, RZ, R8, P0 ;  /* 0x000000ffff0d7224 */ /* 0x000fe200000e0608 */
[----:B------:R-:W-:-:S02]  /*0480*/  ISETP.GE.AND P0, PT, R5, R6, PT ;  /* 0x000000060500720c */ /* 0x000fc40003f06270 */
[-C--:B------:R-:W-:Y:S01]  /*0490*/  ISETP.GE.AND P6, PT, R7, R6.reuse, PT ;  /* 0x000000060700720c */ /* 0x080fe20003fc6270 */
[----:B------:R-:W-:Y:S01]  /*04a0*/  VIADD R7, R11, 0xe0 ;  /* 0x000000e00b077836 */ /* 0x000fe20000000000 */
[----:B------:R-:W-:Y:S01]  /*04b0*/  LEA.HI.X R5, R10, UR9, R13, 0x2, P5 ;  /* 0x000000090a057c11 */ /* 0x000fe2000a8f140d */
[----:B------:R-:W-:Y:S01]  /*04c0*/  IMAD.MOV.U32 R23, RZ, RZ, 0x7fffffff ;  /* 0x7fffffffff177424 */ /* 0x000fe200078e00ff */
[-C--:B------:R-:W-:Y:S01]  /*04d0*/  ISETP.GE.AND P1, PT, R9, R6.reuse, PT ;  /* 0x000000060900720c */ /* 0x080fe20003f26270 */
[----:B------:R-:W-:Y:S02]  /*04e0*/  VIADD R9, R11, 0xc0 ;  /* 0x000000c00b097836 */ /* 0x000fe40000000000 */
[----:B------:R1:W5:Y:S01]  /*04f0*/  @!P4 LDG.E R25, desc[UR6][R4.64] ;  /* 0x000000060419c981 */ /* 0x000362000c1e1900 */
[-C--:B------:R-:W-:Y:S01]  /*0500*/  ISETP.GE.AND P4, PT, R7, R6.reuse, PT ;  /* 0x000000060700720c */ /* 0x080fe20003f86270 */
[----:B------:R-:W-:Y:S01]  /*0510*/  VIADD R7, R11, 0x120 ;  /* 0x000001200b077836 */ /* 0x000fe20000000000 */
[-C--:B------:R-:W-:Y:S01]  /*0520*/  ISETP.GE.AND P5, PT, R9, R6.reuse, PT ;  /* 0x000000060900720c */ /* 0x080fe20003fa6270 */
[----:B------:R-:W-:Y:S01]  /*0530*/  IMAD.MOV.U32 R21, RZ, RZ, 0x7fffffff ;  /* 0x7fffffffff157424 */ /* 0x000fe200078e00ff */
[----:B------:R1:W5:Y:S01]  /*0540*/  @!P2 LDG.E R23, desc[UR6][R4.64+0x100] ;  /* 0x000100060417a981 */ /* 0x000362000c1e1900 */
[----:B------:R-:W-:Y:S01]  /*0550*/  VIADD R9, R11, 0x100 ;  /* 0x000001000b097836 */ /* 0x000fe20000000000 */
[----:B------:R-:W-:Y:S01]  /*0560*/  ISETP.GE.AND P2, PT, R7, R6, PT ;  /* 0x000000060700720c */ /* 0x000fe20003f46270 */
[----:B------:R-:W-:Y:S01]  /*0570*/  VIADD R7, R11, 0x160 ;  /* 0x000001600b077836 */ /* 0x000fe20000000000 */
[----:B------:R1:W5:Y:S01]  /*0580*/  @!P3 LDG.E R24, desc[UR6][R4.64+0x80] ;  /* 0x000080060418b981 */ /* 0x000362000c1e1900 */
[----:B------:R-:W-:-:S03]  /*0590*/  IMAD.MOV.U32 R20, RZ, RZ, 0x7fffffff ;  /* 0x7fffffffff147424 */ /* 0x000fc600078e00ff */
[----:B------:R1:W5:Y:S01]  /*05a0*/  @!P0 LDG.E R21, desc[UR6][R4.64+0x200] ;  /* 0x0002000604158981 */ /* 0x000362000c1e1900 */
[-C--:B------:R-:W-:Y:S01]  /*05b0*/  ISETP.GE.AND P0, PT, R7, R6.reuse, PT ;  /* 0x000000060700720c */ /* 0x080fe20003f06270 */
[----:B------:R-:W-:Y:S01]  /*05c0*/  VIADD R7, R11, 0x180 ;  /* 0x000001800b077836 */ /* 0x000fe20000000000 */
[-C--:B------:R-:W-:Y:S01]  /*05d0*/  ISETP.GE.AND P3, PT, R9, R6.reuse, PT ;  /* 0x000000060900720c */ /* 0x080fe20003f66270 */
[----:B------:R-:W-:Y:S01]  /*05e0*/  IMAD.MOV.U32 R22, RZ, RZ, 0x7fffffff ;  /* 0x7fffffffff167424 */ /* 0x000fe200078e00ff */
[----:B------:R1:W5:Y:S01]  /*05f0*/  @!P6 LDG.E R20, desc[UR6][R4.64+0x280] ;  /* 0x000280060414e981 */ /* 0x000362000c1e1900 */
[----:B------:R-:W-:Y:S01]  /*0600*/  VIADD R9, R11, 0x140 ;  /* 0x000001400b097836 */ /* 0x000fe20000000000 */
[-C--:B------:R-:W-:Y:S01]  /*0610*/  ISETP.GE.AND P6, PT, R7, R6.reuse, PT ;  /* 0x000000060700720c */ /* 0x080fe20003fc6270 */
[----:B------:R-:W-:Y:S02]  /*0620*/  IMAD.MOV.U32 R18, RZ, RZ, 0x7fffffff ;  /* 0x7fffffffff127424 */ /* 0x000fe400078e00ff */
[----:B------:R-:W-:Y:S01]  /*0630*/  VIADD R7, R11, 0x1c0 ;  /* 0x000001c00b077836 */ /* 0x000fe20000000000 */
[----:B------:R1:W5:Y:S01]  /*0640*/  @!P1 LDG.E R22, desc[UR6][R4.64+0x180] ;  /* 0x0001800604169981 */ /* 0x000362000c1e1900 */
[----:B------:R-:W-:Y:S01]  /*0650*/  ISETP.GE.AND P1, PT, R9, R6, PT ;  /* 0x000000060900720c */ /* 0x000fe20003f26270 */
[----:B------:R-:W-:-:S02]  /*0660*/  IMAD.MOV.U32 R19, RZ, RZ, 0x7fffffff ;  /* 0x7fffffffff137424 */ /* 0x000fc400078e00ff */
[----:B------:R1:W5:Y:S01]  /*0670*/  @!P4 LDG.E R18, desc[UR6][R4.64+0x380] ;  /* 0x000380060412c981 */ /* 0x000362000c1e1900 */
[----:B------:R-:W-:Y:S01]  /*0680*/  IMAD.MOV.U32 R17, RZ, RZ, 0x7fffffff ;  /* 0x7fffffffff117424 */ /* 0x000fe200078e00ff */
[-C--:B------:R-:W-:Y:S01]  /*0690*/  ISETP.GE.AND P4, PT, R7, R6.reuse, PT ;  /* 0x000000060700720c */ /* 0x080fe20003f86270 */
[C---:B------:R-:W-:Y:S01]  /*06a0*/  VIADD R9, R11.reuse, 0x1a0 ;  /* 0x000001a00b097836 */ /* 0x040fe20000000000 */
[----:B------:R1:W5:Y:S01]  /*06b0*/  @!P5 LDG.E R19, desc[UR6][R4.64+0x300] ;  /* 0x000300060413d981 */ /* 0x000362000c1e1900 */
[----:B------:R-:W-:Y:S02]  /*06c0*/  VIADD R7, R11, 0x1e0 ;  /* 0x000001e00b077836 */ /* 0x000fe40000000000 */
[----:B------:R-:W-:Y:S01]  /*06d0*/  IMAD.MOV.U32 R16, RZ, RZ, 0x7fffffff ;  /* 0x7fffffffff107424 */ /* 0x000fe200078e00ff */
[----:B------:R1:W5:Y:S01]  /*06e0*/  @!P3 LDG.E R17, desc[UR6][R4.64+0x400] ;  /* 0x000400060411b981 */ /* 0x000362000c1e1900 */
[----:B------:R-:W-:Y:S01]  /*06f0*/  IMAD.MOV.U32 R15, RZ, RZ, 0x7fffffff ;  /* 0x7fffffffff0f7424 */ /* 0x000fe200078e00ff */
[-C--:B------:R-:W-:Y:S01]  /*0700*/  ISETP.GE.AND P5, PT, R9, R6.reuse, PT ;  /* 0x000000060900720c */ /* 0x080fe20003fa6270 */
[----:B------:R-:W-:Y:S01]  /*0710*/  VIADD R9, R11, 0x200 ;  /* 0x000002000b097836 */ /* 0x000fe20000000000 */
[-C--:B------:R-:W-:Y:S01]  /*0720*/  ISETP.GE.AND P3, PT, R7, R6.reuse, PT ;  /* 0x000000060700720c */ /* 0x080fe20003f66270 */
[----:B------:R-:W-:Y:S01]  /*0730*/  VIADD R7, R11, 0x220 ;  /* 0x000002200b077836 */ /* 0x000fe20000000000 */
[----:B------:R1:W5:Y:S02]  /*0740*/  @!P2 LDG.E R16, desc[UR6][R4.64+0x480] ;  /* 0x000480060410a981 */ /* 0x000364000c1e1900 */
[----:B------:R-:W-:-:S02]  /*0750*/  ISETP.GE.AND P2, PT, R9, R6, PT ;  /* 0x000000060900720c */ /* 0x000fc40003f46270 */
[----:B------:R1:W5:Y:S01]  /*0760*/  @!P1 LDG.E R15, desc[UR6][R4.64+0x500] ;  /* 0x00050006040f9981 */ /* 0x000362000c1e1900 */
[----:B------:R-:W-:Y:S01]  /*0770*/  ISETP.GE.AND P1, PT, R7, R6, PT ;  /* 0x000000060700720c */ /* 0x000fe20003f26270 */
[----:B------:R-:W-:Y:S02]  /*0780*/  IMAD.MOV.U32 R14, RZ, RZ, 0x7fffffff ;  /* 0x7fffffffff0e7424 */ /* 0x000fe400078e00ff */
[----:B------:R-:W-:Y:S02]  /*0790*/  IMAD.MOV.U32 R13, RZ, RZ, 0x7fffffff ;  /* 0x7fffffffff0d7424 */ /* 0x000fe400078e00ff */
[----:B------:R-:W-:Y:S02]  /*07a0*/  IMAD.MOV.U32 R12, RZ, RZ, 0x7fffffff ;  /* 0x7fffffffff0c7424 */ /* 0x000fe400078e00ff */
[----:B------:R-:W-:Y:S01]  /*07b0*/  IMAD.MOV.U32 R11, RZ, RZ, 0x7fffffff ;  /* 0x7fffffffff0b7424 */ /* 0x000fe200078e00ff */
[----:B------:R1:W5:Y:S01]  /*07c0*/  @!P0 LDG.E R14, desc[UR6][R4.64+0x580] ;  /* 0x00058006040e8981 */ /* 0x000362000c1e1900 */
[----:B------:R-:W-:-:S02]  /*07d0*/  IMAD.MOV.U32 R10, RZ, RZ, 0x7fffffff ;  /* 0x7fffffffff0a7424 */ /* 0x000fc400078e00ff */
[----:B------:R-:W-:Y:S01]  /*07e0*/  IMAD.MOV.U32 R9, RZ, RZ, 0x7fffffff ;  /* 0x7fffffffff097424 */ /* 0x000fe200078e00ff */
[----:B------:R1:W5:Y:S01]  /*07f0*/  @!P6 LDG.E R13, desc[UR6][R4.64+0x600] ;  /* 0x00060006040de981 */ /* 0x000362000c1e1900 */
[----:B------:R-:W-:-:S03]  /*0800*/  IMAD.MOV.U32 R8, RZ, RZ, 0x7fffffff ;  /* 0x7fffffffff087424 */ /* 0x000fc600078e00ff */
[----:B------:R1:W5:Y:S04]  /*0810*/  @!P5 LDG.E R12, desc[UR6][R4.64+0x680] ;  /* 0x00068006040cd981 */ /* 0x000368000c1e1900 */
[----:B------:R1:W5:Y:S04]  /*0820*/  @!P4 LDG.E R11, desc[UR6][R4.64+0x700] ;  /* 0x00070006040bc981 */ /* 0x000368000c1e1900 */
[----:B------:R1:W5:Y:S04]  /*0830*/  @!P3 LDG.E R10, desc[UR6][R4.64+0x780] ;  /* 0x00078006040ab981 */ /* 0x000368000c1e1900 */
[----:B------:R1:W5:Y:S04]  /*0840*/  @!P2 LDG.E R9, desc[UR6][R4.64+0x800] ;  /* 0x000800060409a981 */ /* 0x000368000c1e1900 */
[----:B------:R1:W5:Y:S02]  /*0850*/  @!P1 LDG.E R8, desc[UR6][R4.64+0x880] ;  /* 0x0008800604089981 */ /* 0x000364000c1e1900 */
.L_x_3:
[----:B------:R-:W-:Y:S01]  /*0860*/  IMAD.MOV.U32 R7, RZ, RZ, -0x1 ;  /* 0xffffffffff077424 */ /* 0x000fe200078e00ff */
[----:B-----5:R-:W-:Y:S01]  /*0870*/  ISETP.GT.AND P0, PT, R25, -0x1, PT ;  /* 0xffffffff1900780c */ /* 0x020fe20003f04270 */
[----:B------:R-:W2:Y:S01]  /*0880*/  LDC R30, c[0x0][0x3c8] ;  /* 0x0000f200ff1e7b82 */ /* 0x000ea20000000800 */
[----:B------:R-:W-:Y:S01]  /*0890*/  ISETP.GT.AND P1, PT, R24, -0x1, PT ;  /* 0xffffffff1800780c */ /* 0x000fe20003f24270 */
[----:B------:R-:W-:Y:S01]  /*08a0*/  BSSY.RECONVERGENT B0, `(.L_x_4) ;  /* 0x0000058000007945 */ /* 0x000fe20003800200 */
[C---:B01----:R-:W-:Y:S01]  /*08b0*/  SEL R4, R7.reuse, 0x80000000, !P0 ;  /* 0x8000000007047807 */ /* 0x043fe20004000000 */
[----:B------:R-:W-:Y:S01]  /*08c0*/  IMAD.SHL.U32 R0, R0, 0x400, RZ ;  /* 0x0000040000007824 */ /* 0x000fe200078e00ff */
[----:B------:R-:W-:Y:S02]  /*08d0*/  SEL R5, R7, 0x80000000, !P1 ;  /* 0x8000000007057807 */ /* 0x000fe40004800000 */
[----:B------:R-:W-:Y:S02]  /*08e0*/  ISETP.GT.AND P0, PT, R22, -0x1, PT ;  /* 0xffffffff1600780c */ /* 0x000fe40003f04270 */
[----:B------:R-:W-:-:S02]  /*08f0*/  ISETP.GT.AND P1, PT, R21, -0x1, PT ;  /* 0xffffffff1500780c */ /* 0x000fc40003f24270 */
[----:B------:R-:W-:Y:S02]  /*0900*/  LOP3.LUT R25, R4, R25, RZ, 0x3c, !PT ;  /* 0x0000001904197212 */ /* 0x000fe400078e3cff */
[----:B------:R-:W-:Y:S02]  /*0910*/  LOP3.LUT R24, R5, R24, RZ, 0x3c, !PT ;  /* 0x0000001805187212 */ /* 0x000fe400078e3cff */
[C---:B------:R-:W-:Y:S02]  /*0920*/  SEL R5, R7.reuse, 0x80000000, !P0 ;  /* 0x8000000007057807 */ /* 0x040fe40004000000 */
[----:B------:R-:W-:Y:S02]  /*0930*/  SEL R4, R7, 0x80000000, !P1 ;  /* 0x8000000007047807 */ /* 0x000fe40004800000 */
[----:B------:R-:W-:Y:S02]  /*0940*/  ISETP.GT.AND P0, PT, R19, -0x1, PT ;  /* 0xffffffff1300780c */ /* 0x000fe40003f04270 */
[----:B------:R-:W-:-:S02]  /*0950*/  ISETP.GT.AND P2, PT, R23, -0x1, PT ;  /* 0xffffffff1700780c */ /* 0x000fc40003f44270 */
[----:B------:R-:W-:Y:S02]  /*0960*/  LOP3.LUT R21, R4, R21, RZ, 0x3c, !PT ;  /* 0x0000001504157212 */ /* 0x000fe400078e3cff */
[C---:B------:R-:W-:Y:S02]  /*0970*/  SEL R4, R7.reuse, 0x80000000, !P0 ;  /* 0x8000000007047807 */ /* 0x040fe40004000000 */
[----:B------:R-:W-:Y:S02]  /*0980*/  SEL R6, R7, 0x80000000, !P2 ;  /* 0x8000000007067807 */ /* 0x000fe40005000000 */
[----:B------:R-:W-:Y:S02]  /*0990*/  ISETP.GT.AND P0, PT, R18, -0x1, PT ;  /* 0xffffffff1200780c */ /* 0x000fe40003f04270 */
[----:B------:R-:W-:Y:S02]  /*09a0*/  ISETP.GT.AND P1, PT, R17, -0x1, PT ;  /* 0xffffffff1100780c */ /* 0x000fe40003f24270 */
[----:B------:R-:W-:-:S02]  /*09b0*/  ISETP.GT.AND P2, PT, R20, -0x1, PT ;  /* 0xffffffff1400780c */ /* 0x000fc40003f44270 */
[----:B------:R-:W-:Y:S02]  /*09c0*/  VIMNMX R33, PT, PT, R26, 0xe0, !PT ;  /* 0x000000e01a217848 */ /* 0x000fe40007fe0100 */
[----:B------:R-:W-:Y:S02]  /*09d0*/  LOP3.LUT R22, R5, R22, RZ, 0x3c, !PT ;  /* 0x0000001605167212 */ /* 0x000fe400078e3cff */
[----:B------:R-:W-:Y:S02]  /*09e0*/  LOP3.LUT R19, R4, R19, RZ, 0x3c, !PT ;  /* 0x0000001304137212 */ /* 0x000fe400078e3cff */
[C---:B------:R-:W-:Y:S02]  /*09f0*/  SEL R5, R7.reuse, 0x80000000, !P0 ;  /* 0x8000000007057807 */ /* 0x040fe40004000000 */
[C---:B------:R-:W-:Y:S02]  /*0a00*/  SEL R4, R7.reuse, 0x80000000, !P1 ;  /* 0x8000000007047807 */ /* 0x040fe40004800000 */
[----:B------:R-:W-:-:S02]  /*0a10*/  SEL R31, R7, 0x80000000, !P2 ;  /* 0x80000000071f7807 */ /* 0x000fc40005000000 */
[----:B------:R-:W-:Y:S02]  /*0a20*/  ISETP.GT.AND P0, PT, R15, -0x1, PT ;  /* 0xffffffff0f00780c */ /* 0x000fe40003f04270 */
[----:B------:R-:W-:Y:S02]  /*0a30*/  IADD3 R33, PT, PT, R33, 0x1f, -R26 ;  /* 0x0000001f21217810 */ /* 0x000fe40007ffe81a */
[----:B------:R-:W-:Y:S02]  /*0a40*/  ISETP.GT.AND P2, PT, R16, -0x1, PT ;  /* 0xffffffff1000780c */ /* 0x000fe40003f44270 */
[----:B------:R-:W-:Y:S02]  /*0a50*/  LOP3.LUT R17, R4, R17, RZ, 0x3c, !PT ;  /* 0x0000001104117212 */ /* 0x000fe400078e3cff */
[----:B------:R-:W-:Y:S02]  /*0a60*/  LOP3.LUT R20, R31, R20, RZ, 0x3c, !PT ;  /* 0x000000141f147212 */ /* 0x000fe400078e3cff */
[----:B------:R-:W-:-:S02]  /*0a70*/  SEL R4, R7, 0x80000000, !P0 ;  /* 0x8000000007047807 */ /* 0x000fc40004000000 */
[----:B------:R-:W-:Y:S02]  /*0a80*/  ISETP.GE.U32.AND P4, PT, R33, 0x1e0, PT ;  /* 0x000001e02100780c */ /* 0x000fe40003f86070 */
[----:B------:R-:W-:Y:S02]  /*0a90*/  SEL R31, R7, 0x80000000, !P2 ;  /* 0x80000000071f7807 */ /* 0x000fe40005000000 */
[----:B------:R-:W-:Y:S02]  /*0aa0*/  ISETP.GT.AND P0, PT, R14, -0x1, PT ;  /* 0xffffffff0e00780c */ /* 0x000fe40003f04270 */
[----:B------:R-:W-:Y:S02]  /*0ab0*/  ISETP.GT.AND P1, PT, R13, -0x1, PT ;  /* 0xffffffff0d00780c */ /* 0x000fe40003f24270 */
[----:B------:R-:W-:Y:S02]  /*0ac0*/  ISETP.GT.AND P2, PT, R12, -0x1, PT ;  /* 0xffffffff0c00780c */ /* 0x000fe40003f44270 */
[----:B------:R-:W-:-:S02]  /*0ad0*/  LOP3.LUT R18, R5, R18, RZ, 0x3c, !PT ;  /* 0x0000001205127212 */ /* 0x000fc400078e3cff */
[----:B------:R-:W-:Y:S02]  /*0ae0*/  LOP3.LUT R15, R4, R15, RZ, 0x3c, !PT ;  /* 0x0000000f040f7212 */ /* 0x000fe400078e3cff */
[----:B------:R-:W-:Y:S02]  /*0af0*/  LOP3.LUT R16, R31, R16, RZ, 0x3c, !PT ;  /* 0x000000101f107212 */ /* 0x000fe400078e3cff */
[C---:B------:R-:W-:Y:S02]  /*0b00*/  SEL R5, R7.reuse, 0x80000000, !P0 ;  /* 0x8000000007057807 */ /* 0x040fe40004000000 */
[C---:B------:R-:W-:Y:S02]  /*0b10*/  SEL R4, R7.reuse, 0x80000000, !P1 ;  /* 0x8000000007047807 */ /* 0x040fe40004800000 */
[----:B------:R-:W-:Y:S02]  /*0b20*/  SEL R31, R7, 0x80000000, !P2 ;  /* 0x80000000071f7807 */ /* 0x000fe40005000000 */
[----:B------:R-:W-:-:S02]  /*0b30*/  ISETP.GT.AND P1, PT, R10, -0x1, PT ;  /* 0xffffffff0a00780c */ /* 0x000fc40003f24270 */
[----:B------:R-:W-:Y:S02]  /*0b40*/  ISETP.GT.AND P0, PT, R11, -0x1, PT ;  /* 0xffffffff0b00780c */ /* 0x000fe40003f04270 */
[----:B------:R-:W-:Y:S02]  /*0b50*/  LEA.HI R33, R33, 0x1, RZ, 0x1b ;  /* 0x0000000121217811 */ /* 0x000fe400078fd8ff */
[----:B------:R-:W-:Y:S02]  /*0b60*/  ISETP.GT.AND P2, PT, R9, -0x1, PT ;  /* 0xffffffff0900780c */ /* 0x000fe40003f44270 */
[----:B------:R-:W-:Y:S02]  /*0b70*/  ISETP.GT.AND P3, PT, R8, -0x1, PT ;  /* 0xffffffff0800780c */ /* 0x000fe40003f64270 */
[----:B------:R-:W-:Y:S02]  /*0b80*/  LOP3.LUT R14, R5, R14, RZ, 0x3c, !PT ;  /* 0x0000000e050e7212 */ /* 0x000fe400078e3cff */
[----:B------:R-:W-:-:S02]  /*0b90*/  LOP3.LUT R23, R6, R23, RZ, 0x3c, !PT ;  /* 0x0000001706177212 */ /* 0x000fc400078e3cff */
[----:B------:R-:W-:Y:S02]  /*0ba0*/  LOP3.LUT R13, R4, R13, RZ, 0x3c, !PT ;  /* 0x0000000d040d7212 */ /* 0x000fe400078e3cff */
[----:B------:R-:W-:Y:S02]  /*0bb0*/  LOP3.LUT R12, R31, R12, RZ, 0x3c, !PT ;  /* 0x0000000c1f0c7212 */ /* 0x000fe400078e3cff */
[----:B------:R-:W-:Y:S02]  /*0bc0*/  SEL R5, R7, 0x80000000, !P1 ;  /* 0x8000000007057807 */ /* 0x000fe40004800000 */
[----:B------:R-:W-:Y:S02]  /*0bd0*/  LOP3.LUT R32, R33, 0xf, RZ, 0xc0, !PT ;  /* 0x0000000f21207812 */ /* 0x000fe400078ec0ff */
[C---:B------:R-:W-:Y:S02]  /*0be0*/  SEL R4, R7.reuse, 0x80000000, !P0 ;  /* 0x8000000007047807 */ /* 0x040fe40004000000 */
[----:B------:R-:W-:-:S02]  /*0bf0*/  SEL R6, R7, 0x80000000, !P2 ;  /* 0x8000000007067807 */ /* 0x000fc40005000000 */
[----:B------:R-:W-:Y:S02]  /*0c00*/  SEL R31, R7, 0x80000000, !P3 ;  /* 0x80000000071f7807 */ /* 0x000fe40005800000 */
[----:B------:R-:W-:Y:S01]  /*0c10*/  LOP3.LUT R10, R5, R10, RZ, 0x3c, !PT ;  /* 0x0000000a050a7212 */ /* 0x000fe200078e3cff */
[----:B------:R-:W-:Y:S01]  /*0c20*/  IMAD.MOV.U32 R5, RZ, RZ, R26 ;  /* 0x000000ffff057224 */ /* 0x000fe200078e001a */
[----:B------:R-:W-:Y:S02]  /*0c30*/  ISETP.NE.AND P1, PT, R32, RZ, PT ;  /* 0x000000ff2000720c */ /* 0x000fe40003f25270 */
[----:B------:R-:W-:Y:S02]  /*0c40*/  LOP3.LUT R11, R4, R11, RZ, 0x3c, !PT ;  /* 0x0000000b040b7212 */ /* 0x000fe400078e3cff */
[----:B------:R-:W-:Y:S02]  /*0c50*/  LOP3.LUT R9, R6, R9, RZ, 0x3c, !PT ;  /* 0x0000000906097212 */ /* 0x000fe400078e3cff */
[----:B------:R-:W-:Y:S01]  /*0c60*/  LOP3.LUT R8, R31, R8, RZ, 0x3c, !PT ;  /* 0x000000081f087212 */ /* 0x000fe200078e3cff */
[----:B--2---:R-:W-:Y:S06]  /*0c70*/  @!P4 BRA `(.L_x_5) ;  /* 0x000000000068c947 */ /* 0x004fec0003800000 */
[----:B------:R-:W-:Y:S01]  /*0c80*/  IMAD R6, R26, 0x4, R0 ;  /* 0x000000041a067824 */ /* 0x000fe200078e0200 */
[----:B------:R-:W-:Y:S01]  /*0c90*/  LOP3.LUT R4, R33, 0xffffff0, RZ, 0xc0, !PT ;  /* 0x0ffffff021047812 */ /* 0x000fe200078ec0ff */
[----:B------:R-:W-:-:S03]  /*0ca0*/  IMAD.MOV.U32 R5, RZ, RZ, R26 ;  /* 0x000000ffff057224 */ /* 0x000fc600078e001a */
[----:B------:R-:W-:Y:S01]  /*0cb0*/  IADD3 R6, PT, PT, R6, 0x400, R29 ;  /* 0x0000040006067810 */ /* 0x000fe20007ffe01d */
[----:B------:R-:W-:-:S07]  /*0cc0*/  IMAD.MOV R4, RZ, RZ, -R4 ;  /* 0x000000ffff047224 */ /* 0x000fce00078e0a04 */
.L_x_6:
[----:B------:R-:W-:Y:S01]  /*0cd0*/  VIADD R4, R4, 0x10 ;  /* 0x0000001004047836 */ /* 0x000fe20000000000 */
[----:B------:R-:W-:Y:S01]  /*0ce0*/  STS [R6+-0x400], RZ ;  /* 0xfffc00ff06007388 */ /* 0x000fe20000000800 */
[----:B------:R-:W-:-:S03]  /*0cf0*/  VIADD R5, R5, 0x200 ;  /* 0x0000020005057836 */ /* 0x000fc60000000000 */
[----:B------:R-:W-:Y:S01]  /*0d00*/  ISETP.NE.AND P0, PT, R4, RZ, PT ;  /* 0x000000ff0400720c */ /* 0x000fe20003f05270 */
[----:B------:R-:W-:Y:S04]  /*0d10*/  STS [R6+-0x380], RZ ;  /* 0xfffc80ff06007388 */ /* 0x000fe80000000800 */
[----:B------:R-:W-:Y:S04]  /*0d20*/  STS [R6+-0x300], RZ ;  /* 0xfffd00ff06007388 */ /* 0x000fe80000000800 */
[----:B------:R-:W-:Y:S04]  /*0d30*/  STS [R6+-0x280], RZ ;  /* 0xfffd80ff06007388 */ /* 0x000fe80000000800 */
[----:B------:R-:W-:Y:S04]  /*0d40*/  STS [R6+-0x200], RZ ;  /* 0xfffe00ff06007388 */ /* 0x000fe80000000800 */
[----:B------:R-:W-:Y:S04]  /*0d50*/  STS [R6+-0x180], RZ ;  /* 0xfffe80ff06007388 */ /* 0x000fe80000000800 */
[----:B------:R-:W-:Y:S04]  /*0d60*/  STS [R6+-0x100], RZ ;  /* 0xffff00ff06007388 */ /* 0x000fe80000000800 */
[----:B------:R-:W-:Y:S04]  /*0d70*/  STS [R6+-0x80], RZ ;  /* 0xffff80ff06007388 */ /* 0x000fe80000000800 */
[----:B------:R-:W-:Y:S04]  /*0d80*/  STS [R6], RZ ;  /* 0x000000ff06007388 */ /* 0x000fe80000000800 */
[----:B------:R-:W-:Y:S04]  /*0d90*/  STS [R6+0x80], RZ ;  /* 0x000080ff06007388 */ /* 0x000fe80000000800 */
[----:B------:R-:W-:Y:S04]  /*0da0*/  STS [R6+0x100], RZ ;  /* 0x000100ff06007388 */ /* 0x000fe80000000800 */
[----:B------:R-:W-:Y:S04]  /*0db0*/  STS [R6+0x180], RZ ;  /* 0x000180ff06007388 */ /* 0x000fe80000000800 */
[----:B------:R-:W-:Y:S04]  /*0dc0*/  STS [R6+0x200], RZ ;  /* 0x000200ff06007388 */ /* 0x000fe80000000800 */
[----:B------:R-:W-:Y:S04]  /*0dd0*/  STS [R6+0x280], RZ ;  /* 0x000280ff06007388 */ /* 0x000fe80000000800 */
[----:B------:R-:W-:Y:S04]  /*0de0*/  STS [R6+0x300], RZ ;  /* 0x000300ff06007388 */ /* 0x000fe80000000800 */
[----:B------:R0:W-:Y:S02]  /*0df0*/  STS [R6+0x380], RZ ;  /* 0x000380ff06007388 */ /* 0x0001e40000000800 */
[----:B0-----:R-:W-:Y:S01]  /*0e00*/  VIADD R6, R6, 0x800 ;  /* 0x0000080006067836 */ /* 0x001fe20000000000 */
[----:B------:R-:W-:Y:S06]  /*0e10*/  @P0 BRA `(.L_x_6) ;  /* 0xfffffffc00ac0947 */ /* 0x000fec000383ffff */
.L_x_5:
[----:B------:R-:W-:Y:S05]  /*0e20*/  BSYNC.RECONVERGENT B0 ;  /* 0x0000000000007941 */ /* 0x000fea0003800200 */
.L_x_4:
[----:B------:R-:W-:Y:S01]  /*0e30*/  BSSY.RECONVERGENT B0, `(.L_x_7) ;  /* 0x0000027000007945 */ /* 0x000fe20003800200 */
[----:B------:R-:W-:Y:S01]  /*0e40*/  SHF.L.U32 R7, R7, R30, RZ ;  /* 0x0000001e07077219 */ /* 0x000fe200000006ff */
[----:B------:R-:W-:Y:S02]  /*0e50*/  IMAD.IADD R6, R29, 0x1, R0 ;  /* 0x000000011d067824 */ /* 0x000fe400078e0200 */
[----:B------:R-:W-:Y:S05]  /*0e60*/  @!P1 BRA `(.L_x_8) ;  /* 0x00000000008c9947 */ /* 0x000fea0003800000 */
[----:B------:R-:W-:Y:S01]  /*0e70*/  ISETP.GE.U32.AND P0, PT, R32, 0x8, PT ;  /* 0x000000082000780c */ /* 0x000fe20003f06070 */
[----:B------:R-:W-:Y:S01]  /*0e80*/  BSSY.RECONVERGENT B1, `(.L_x_9) ;  /* 0x000000e000017945 */ /* 0x000fe20003800200 */
[----:B------:R-:W-:-:S04]  /*0e90*/  LOP3.LUT R30, R33, 0x7, RZ, 0xc0, !PT ;  /* 0x00000007211e7812 */ /* 0x000fc800078ec0ff */
[----:B------:R-:W-:-:S07]  /*0ea0*/  ISETP.NE.AND P1, PT, R30, RZ, PT ;  /* 0x000000ff1e00720c */ /* 0x000fce0003f25270 */
[----:B------:R-:W-:Y:S06]  /*0eb0*/  @!P0 BRA `(.L_x_10) ;  /* 0x0000000000288947 */ /* 0x000fec0003800000 */
[C---:B------:R-:W-:Y:S02]  /*0ec0*/  IMAD R4, R5.reuse, 0x4, R6 ;  /* 0x0000000405047824 */ /* 0x040fe400078e0206 */
[----:B------:R-:W-:-:S03]  /*0ed0*/  VIADD R5, R5, 0x100 ;  /* 0x0000010005057836 */ /* 0x000fc60000000000 */
[----:B------:R0:W-:Y:S04]  /*0ee0*/  STS [R4], RZ ;  /* 0x000000ff04007388 */ /* 0x0001e80000000800 */
[----:B------:R0:W-:Y:S04]  /*0ef0*/  STS [R4+0x80], RZ ;  /* 0x000080ff04007388 */ /* 0x0001e80000000800 */
[----:B------:R0:W-:Y:S04]  /*0f00*/  STS [R4+0x100], RZ ;  /* 0x000100ff04007388 */ /* 0x0001e80000000800 */
[----:B------:R0:W-:Y:S04]  /*0f10*/  STS [R4+0x180], RZ ;  /* 0x000180ff04007388 */ /* 0x0001e80000000800 */
[----:B------:R0:W-:Y:S04]  /*0f20*/  STS [R4+0x200], RZ ;  /* 0x000200ff04007388 */ /* 0x0001e80000000800 */
[----:B------:R0:W-:Y:S04]  /*0f30*/  STS [R4+0x280], RZ ;  /* 0x000280ff04007388 */ /* 0x0001e80000000800 */
[----:B------:R0:W-:Y:S04]  /*0f40*/  STS [R4+0x300], RZ ;  /* 0x000300ff04007388 */ /* 0x0001e80000000800 */
[----:B------:R0:W-:Y:S02]  /*0f50*/  STS [R4+0x380], RZ ;  /* 0x000380ff04007388 */ /* 0x0001e40000000800 */
.L_x_10:
[----:B------:R-:W-:Y:S05]  /*0f60*/  BSYNC.RECONVERGENT B1 ;  /* 0x0000000000017941 */ /* 0x000fea0003800200 */
.L_x_9:
[----:B------:R-:W-:Y:S05]  /*0f70*/  @!P1 BRA `(.L_x_8) ;  /* 0x0000000000489947 */ /* 0x000fea0003800000 */
[----:B------:R-:W-:Y:S02]  /*0f80*/  ISETP.GE.U32.AND P0, PT, R30, 0x4, PT ;  /* 0x000000041e00780c */ /* 0x000fe40003f06070 */
[----:B------:R-:W-:-:S04]  /*0f90*/  LOP3.LUT R33, R33, 0x3, RZ, 0xc0, !PT ;  /* 0x0000000321217812 */ /* 0x000fc800078ec0ff */
[----:B------:R-:W-:-:S07]  /*0fa0*/  ISETP.NE.AND P1, PT, R33, RZ, PT ;  /* 0x000000ff2100720c */ /* 0x000fce0003f25270 */
[C---:B0-----:R-:W-:Y:S02]  /*0fb0*/  @P0 IMAD R4, R5.reuse, 0x4, R6 ;  /* 0x0000000405040824 */ /* 0x041fe400078e0206 */
[----:B------:R-:W-:-:S03]  /*0fc0*/  @P0 VIADD R5, R5, 0x80 ;  /* 0x0000008005050836 */ /* 0x000fc60000000000 */
[----:B------:R1:W-:Y:S04]  /*0fd0*/  @P0 STS [R4], RZ ;  /* 0x000000ff04000388 */ /* 0x0003e80000000800 */
[----:B------:R1:W-:Y:S04]  /*0fe0*/  @P0 STS [R4+0x80], RZ ;  /* 0x000080ff04000388 */ /* 0x0003e80000000800 */
[----:B------:R1:W-:Y:S04]  /*0ff0*/  @P0 STS [R4+0x100], RZ ;  /* 0x000100ff04000388 */ /* 0x0003e80000000800 */
[----:B------:R1:W-:Y:S01]  /*1000*/  @P0 STS [R4+0x180], RZ ;  /* 0x000180ff04000388 */ /* 0x0003e20000000800 */
[----:B------:R-:W-:Y:S05]  /*1010*/  @!P1 BRA `(.L_x_8) ;  /* 0x0000000000209947 */ /* 0x000fea0003800000 */
[----:B------:R-:W-:Y:S02]  /*1020*/  IMAD R0, R5, 0x4, R0 ;  /* 0x0000000405007824 */ /* 0x000fe400078e0200 */
[----:B------:R-:W-:Y:S02]  /*1030*/  IMAD.MOV R33, RZ, RZ, -R33 ;  /* 0x000000ffff217224 */ /* 0x000fe400078e0a21 */
[----:B------:R-:W-:-:S07]  /*1040*/  IMAD.IADD R0, R29, 0x1, R0 ;  /* 0x000000011d007824 */ /* 0x000fce00078e0200 */
.L_x_11:
[----:B------:R-:W-:Y:S01]  /*1050*/  VIADD R33, R33, 0x1 ;  /* 0x0000000121217836 */ /* 0x000fe20000000000 */
[----:B------:R0:W-:Y:S04]  /*1060*/  STS [R0], RZ ;  /* 0x000000ff00007388 */ /* 0x0001e80000000800 */
[----:B------:R-:W-:Y:S01]  /*1070*/  ISETP.NE.AND P0, PT, R33, RZ, PT ;  /* 0x000000ff2100720c */ /* 0x000fe20003f05270 */
[----:B0-----:R-:W-:-:S12]  /*1080*/  VIADD R0, R0, 0x80 ;  /* 0x0000008000007836 */ /* 0x001fd80000000000 */
[----:B------:R-:W-:Y:S05]  /*1090*/  @P0 BRA `(.L_x_11) ;  /* 0xfffffffc00ec0947 */ /* 0x000fea000383ffff */
.L_x_8:
[----:B------:R-:W-:Y:S05]  /*10a0*/  BSYNC.RECONVERGENT B0 ;  /* 0x0000000000007941 */ /* 0x000fea0003800200 */
.L_x_7:
[----:B------:R-:W2:Y:S01]  /*10b0*/  LDCU UR4, c[0x0][0x3c4] ;  /* 0x00007880ff0477ac */ /* 0x000ea20008000800 */
[----:B------:R-:W-:Y:S01]  /*10c0*/  ISETP.NE.AND P0, PT, R25, 0x7fffffff, PT ;  /* 0x7fffffff1900780c */ /* 0x000fe20003f05270 */
[----:B------:R-:W-:Y:S01]  /*10d0*/  BSSY.RECONVERGENT B0, `(.L_x_12) ;  /* 0x0000097000007945 */ /* 0x000fe20003800200 */
[C---:B------:R-:W-:Y:S02]  /*10e0*/  ISETP.NE.AND P1, PT, R24.reuse, 0x7fffffff, PT ;  /* 0x7fffffff1800780c */ /* 0x040fe40003f25270 */
[----:B------:R-:W-:Y:S02]  /*10f0*/  ISETP.NE.AND P2, PT, R23, 0x7fffffff, PT ;  /* 0x7fffffff1700780c */ /* 0x000fe40003f45270 */
[----:B------:R-:W-:Y:S02]  /*1100*/  SEL R0, R25, 0x80000000, P0 ;  /* 0x8000000019007807 */ /* 0x000fe40000000000 */
[----:B01----:R-:W-:Y:S02]  /*1110*/  SEL R4, R24, 0x80000000, P1 ;  /* 0x8000000018047807 */ /* 0x003fe40000800000 */
[----:B------:R-:W-:-:S02]  /*1120*/  SEL R5, R23, 0x80000000, P2 ;  /* 0x8000000017057807 */ /* 0x000fc40001000000 */
[----:B------:R-:W-:Y:S02]  /*1130*/  ISETP.NE.AND P0, PT, R22, 0x7fffffff, PT ;  /* 0x7fffffff1600780c */ /* 0x000fe40003f05270 */
[----:B------:R-:W-:Y:S02]  /*1140*/  ISETP.NE.AND P1, PT, R21, 0x7fffffff, PT ;  /* 0x7fffffff1500780c */ /* 0x000fe40003f25270 */
[----:B------:R-:W-:Y:S02]  /*1150*/  ISETP.NE.AND P3, PT, R19, 0x7fffffff, PT ;  /* 0x7fffffff1300780c */ /* 0x000fe40003f65270 */
[----:B--2---:R-:W-:Y:S02]  /*1160*/  SHF.R.U32.HI R0, RZ, UR4, R0 ;  /* 0x00000004ff007c19 */ /* 0x004fe40008011600 */
[----:B------:R-:W-:Y:S02]  /*1170*/  SHF.R.U32.HI R4, RZ, UR4, R4 ;  /* 0x00000004ff047c19 */ /* 0x000fe40008011604 */
[----:B------:R-:W-:-:S02]  /*1180*/  SHF.R.U32.HI R30, RZ, UR4, R5 ;  /* 0x00000004ff1e7c19 */ /* 0x000fc40008011605 */
[-C--:B------:R-:W-:Y:S02]  /*1190*/  LOP3.LUT R31, R0, R7.reuse, RZ, 0x30, !PT ;  /* 0x00000007001f7212 */ /* 0x080fe400078e30ff */
[-C--:B------:R-:W-:Y:S02]  /*11a0*/  LOP3.LUT R5, R4, R7.reuse, RZ, 0x30, !PT ;  /* 0x0000000704057212 */ /* 0x080fe400078e30ff */
[----:B------:R-:W-:Y:S01]  /*11b0*/  LOP3.LUT R33, R30, R7, RZ, 0x30, !PT ;  /* 0x000000071e217212 */ /* 0x000fe200078e30ff */
[--C-:B------:R-:W-:Y:S01]  /*11c0*/  IMAD R0, R31, 0x4, R6.reuse ;  /* 0x000000041f007824 */ /* 0x100fe200078e0206 */
[----:B------:R-:W-:Y:S01]  /*11d0*/  SEL R4, R22, 0x80000000, P0 ;  /* 0x8000000016047807 */ /* 0x000fe20000000000 */
[--C-:B------:R-:W-:Y:S01]  /*11e0*/  IMAD R5, R5, 0x4, R6.reuse ;  /* 0x0000000405057824 */ /* 0x100fe200078e0206 */
[----:B------:R-:W-:Y:S01]  /*11f0*/  SEL R30, R21, 0x80000000, P1 ;  /* 0x80000000151e7807 */ /* 0x000fe20000800000 */
[----:B------:R-:W-:Y:S01]  /*1200*/  IMAD R33, R33, 0x4, R6 ;  /* 0x0000000421217824 */ /* 0x000fe200078e0206 */
[----:B------:R-:W-:Y:S01]  /*1210*/  ISETP.NE.AND P2, PT, R20, 0x7fffffff, PT ;  /* 0x7fffffff1400780c */ /* 0x000fe20003f45270 */
[----:B------:R-:W-:Y:S01]  /*1220*/  NOP ;  /* 0x0000000000007918 */ /* 0x000fe20000000000 */
[----:B------:R-:W-:Y:S01]  /*1230*/  SHF.R.U32.HI R4, RZ, UR4, R4 ;  /* 0x00000004ff047c19 */ /* 0x000fe20008011604 */
[----:B------:R0:W-:Y:S01]  /*1240*/  ATOMS.POPC.INC.32 RZ, [R0+URZ] ;  /* 0x0000000000ff7f8c */ /* 0x0001e2000d8000ff */
[----:B------:R-:W-:-:S02]  /*1250*/  SHF.R.U32.HI R30, RZ, UR4, R30 ;  /* 0x00000004ff1e7c19 */ /* 0x000fc4000801161e */
[----:B------:R-:W-:Y:S01]  /*1260*/  SEL R32, R20, 0x80000000, P2 ;  /* 0x8000000014207807 */ /* 0x000fe20001000000 */
[----:B------:R1:W-:Y:S01]  /*1270*/  ATOMS.POPC.INC.32 RZ, [R5+URZ] ;  /* 0x0000000005ff7f8c */ /* 0x0003e2000d8000ff */
[----:B------:R-:W-:Y:S02]  /*1280*/  ISETP.NE.AND P4, PT, R18, 0x7fffffff, PT ;  /* 0x7fffffff1200780c */ /* 0x000fe40003f85270 */
[----:B------:R-:W-:Y:S01]  /*1290*/  SHF.R.U32.HI R32, RZ, UR4, R32 ;  /* 0x00000004ff207c19 */ /* 0x000fe20008011620 */
[----:B------:R2:W-:Y:S01]  /*12a0*/  ATOMS.POPC.INC.32 RZ, [R33+URZ] ;  /* 0x0000000021ff7f8c */ /* 0x0005e2000d8000ff */
[----:B0-----:R-:W-:Y:S02]  /*12b0*/  SEL R0, R19, 0x80000000, P3 ;  /* 0x8000000013007807 */ /* 0x001fe40001800000 */
[----:B------:R-:W-:Y:S02]  /*12c0*/  ISETP.NE.AND P0, PT, R17, 0x7fffffff, PT ;  /* 0x7fffffff1100780c */ /* 0x000fe40003f05270 */
[----:B-1----:R-:W-:-:S02]  /*12d0*/  LOP3.LUT R5, R4, R7, RZ, 0x30, !PT ;  /* 0x0000000704057212 */ /* 0x002fc400078e30ff */
[----:B------:R-:W-:Y:S02]  /*12e0*/  SHF.R.U32.HI R0, RZ, UR4, R0 ;  /* 0x00000004ff007c19 */ /* 0x000fe40008011600 */
[-C--:B--2---:R-:W-:Y:S01]  /*12f0*/  LOP3.LUT R33, R30, R7.reuse, RZ, 0x30, !PT ;  /* 0x000000071e217212 */ /* 0x084fe200078e30ff */
[--C-:B------:R-:W-:Y:S01]  /*1300*/  IMAD R5, R5, 0x4, R6.reuse ;  /* 0x0000000405057824 */ /* 0x100fe200078e0206 */
[----:B------:R-:W-:Y:S02]  /*1310*/  SEL R34, R18, 0x80000000, P4 ;  /* 0x8000000012227807 */ /* 0x000fe40002000000 */
[----:B------:R-:W-:Y:S01]  /*1320*/  ISETP.NE.AND P1, PT, R16, 0x7fffffff, PT ;  /* 0x7fffffff1000780c */ /* 0x000fe20003f25270 */
[----:B------:R-:W-:Y:S01]  /*1330*/  IMAD R33, R33, 0x4, R6 ;  /* 0x0000000421217824 */ /* 0x000fe200078e0206 */
[----:B------:R-:W-:Y:S01]  /*1340*/  LOP3.LUT R37, R0, R7, RZ, 0x30, !PT ;  /* 0x0000000700257212 */ /* 0x000fe200078e30ff */
[----:B------:R0:W-:Y:S01]  /*1350*/  ATOMS.POPC.INC.32 RZ, [R5+URZ] ;  /* 0x0000000005ff7f8c */ /* 0x0001e2000d8000ff */
[----:B------:R-:W-:-:S02]  /*1360*/  ISETP.NE.AND P2, PT, R15, 0x7fffffff, PT ;  /* 0x7fffffff0f00780c */ /* 0x000fc40003f45270 */
[----:B------:R-:W-:Y:S01]  /*1370*/  LOP3.LUT R35, R32, R7, RZ, 0x30, !PT ;  /* 0x0000000720237212 */ /* 0x000fe200078e30ff */
[----:B------:R1:W-:Y:S01]  /*1380*/  ATOMS.POPC.INC.32 RZ, [R33+URZ] ;  /* 0x0000000021ff7f8c */ /* 0x0003e2000d8000ff */
[----:B------:R-:W-:Y:S01]  /*1390*/  SEL R0, R17, 0x80000000, P0 ;  /* 0x8000000011007807 */ /* 0x000fe20000000000 */
[--C-:B------:R-:W-:Y:S01]  /*13a0*/  IMAD R37, R37, 0x4, R6.reuse ;  /* 0x0000000425257824 */ /* 0x100fe200078e0206 */
[----:B------:R-:W-:Y:S01]  /*13b0*/  ISETP.NE.AND P4, PT, R13, 0x7fffffff, PT ;  /* 0x7fffffff0d00780c */ /* 0x000fe20003f85270 */
[----:B------:R-:W-:Y:S01]  /*13c0*/  IMAD R35, R35, 0x4, R6 ;  /* 0x0000000423237824 */ /* 0x000fe200078e0206 */
[----:B------:R-:W-:Y:S02]  /*13d0*/  SHF.R.U32.HI R34, RZ, UR4, R34 ;  /* 0x00000004ff227c19 */ /* 0x000fe40008011622 */
[----:B------:R-:W-:Y:S02]  /*13e0*/  SEL R4, R16, 0x80000000, P1 ;  /* 0x8000000010047807 */ /* 0x000fe40000800000 */
[----:B0-----:R-:W-:Y:S01]  /*13f0*/  SEL R5, R15, 0x80000000, P2 ;  /* 0x800000000f057807 */ /* 0x001fe20001000000 */
[----:B------:R0:W-:Y:S01]  /*1400*/  ATOMS.POPC.INC.32 RZ, [R35+URZ] ;  /* 0x0000000023ff7f8c */ /* 0x0001e2000d8000ff */
[----:B------:R-:W-:-:S02]  /*1410*/  SHF.R.U32.HI R0, RZ, UR4, R0 ;  /* 0x00000004ff007c19 */ /* 0x000fc40008011600 */
[----:B------:R-:W-:Y:S01]  /*1420*/  ISETP.NE.AND P3, PT, R14, 0x7fffffff, PT ;  /* 0x7fffffff0e00780c */ /* 0x000fe20003f65270 */
[----:B------:R2:W-:Y:S01]  /*1430*/  ATOMS.POPC.INC.32 RZ, [R37+URZ] ;  /* 0x0000000025ff7f8c */ /* 0x0005e2000d8000ff */
[----:B-1----:R-:W-:Y:S02]  /*1440*/  SEL R33, R13, 0x80000000, P4 ;  /* 0x800000000d217807 */ /* 0x002fe40002000000 */
[-C--:B------:R-:W-:Y:S02]  /*1450*/  LOP3.LUT R39, R34, R7.reuse, RZ, 0x30, !PT ;  /* 0x0000000722277212 */ /* 0x080fe400078e30ff */
[----:B------:R-:W-:Y:S02]  /*1460*/  SHF.R.U32.HI R4, RZ, UR4, R4 ;  /* 0x00000004ff047c19 */ /* 0x000fe40008011604 */
[----:B------:R-:W-:Y:S01]  /*1470*/  SHF.R.U32.HI R30, RZ, UR4, R5 ;  /* 0x00000004ff1e7c19 */ /* 0x000fe20008011605 */
[----:B------:R-:W-:Y:S01]  /*1480*/  IMAD R39, R39, 0x4, R6 ;  /* 0x0000000427277824 */ /* 0x000fe200078e0206 */
[----:B------:R-:W-:-:S02]  /*1490*/  LOP3.LUT R5, R0, R7, RZ, 0x30, !PT ;  /* 0x0000000700057212 */ /* 0x000fc400078e30ff */
[----:B------:R-:W-:Y:S02]  /*14a0*/  SEL R32, R14, 0x80000000, P3 ;  /* 0x800000000e207807 */ /* 0x000fe40001800000 */
[----:B------:R-:W-:Y:S01]  /*14b0*/  SHF.R.U32.HI R0, RZ, UR4, R33 ;  /* 0x00000004ff007c19 */ /* 0x000fe20008011621 */
[----:B------:R-:W-:Y:S01]  /*14c0*/  IMAD R5, R5, 0x4, R6 ;  /* 0x0000000405057824 */ /* 0x000fe200078e0206 */
[-C--:B------:R-:W-:Y:S01]  /*14d0*/  LOP3.LUT R33, R4, R7.reuse, RZ, 0x30, !PT ;  /* 0x0000000704217212 */ /* 0x080fe200078e30ff */
[----:B------:R1:W-:Y:S01]  /*14e0*/  ATOMS.POPC.INC.32 RZ, [R39+URZ] ;  /* 0x0000000027ff7f8c */ /* 0x0003e2000d8000ff */
[----:B0-----:R-:W-:Y:S02]  /*14f0*/  LOP3.LUT R35, R30, R7, RZ, 0x30, !PT ;  /* 0x000000071e237212 */ /* 0x001fe400078e30ff */
[----:B------:R-:W-:Y:S01]  /*1500*/  SHF.R.U32.HI R32, RZ, UR4, R32 ;  /* 0x00000004ff207c19 */ /* 0x000fe20008011620 */
[--C-:B------:R-:W-:Y:S01]  /*1510*/  IMAD R33, R33, 0x4, R6.reuse ;  /* 0x0000000421217824 */ /* 0x100fe200078e0206 */
[----:B------:R-:W-:Y:S01]  /*1520*/  ISETP.NE.AND P0, PT, R12, 0x7fffffff, PT ;  /* 0x7fffffff0c00780c */ /* 0x000fe20003f05270 */
[----:B------:R-:W-:Y:S01]  /*1530*/  IMAD R35, R35, 0x4, R6 ;  /* 0x0000000423237824 */ /* 0x000fe200078e0206 */
[----:B------:R-:W-:Y:S01]  /*1540*/  ISETP.NE.AND P1, PT, R11, 0x7fffffff, PT ;  /* 0x7fffffff0b00780c */ /* 0x000fe20003f25270 */
[----:B------:R0:W-:Y:S01]  /*1550*/  ATOMS.POPC.INC.32 RZ, [R5+URZ] ;  /* 0x0000000005ff7f8c */ /* 0x0001e2000d8000ff */
[----:B------:R-:W-:-:S02]  /*1560*/  ISETP.NE.AND P2, PT, R10, 0x7fffffff, PT ;  /* 0x7fffffff0a00780c */ /* 0x000fc40003f45270 */
[-C--:B--2---:R-:W-:Y:S01]  /*1570*/  LOP3.LUT R37, R32, R7.reuse, RZ, 0x30, !PT ;  /* 0x0000000720257212 */ /* 0x084fe200078e30ff */
[----:B------:R2:W-:Y:S01]  /*1580*/  ATOMS.POPC.INC.32 RZ, [R33+URZ] ;  /* 0x0000000021ff7f8c */ /* 0x0005e2000d8000ff */
[----:B-1----:R-:W-:Y:S02]  /*1590*/  LOP3.LUT R39, R0, R7, RZ, 0x30, !PT ;  /* 0x0000000700277212 */ /* 0x002fe400078e30ff */
[----:B------:R-:W-:Y:S01]  /*15a0*/  ISETP.NE.AND P3, PT, R9, 0x7fffffff, PT ;  /* 0x7fffffff0900780c */ /* 0x000fe20003f65270 */
[----:B------:R1:W-:Y:S01]  /*15b0*/  ATOMS.POPC.INC.32 RZ, [R35+URZ] ;  /* 0x0000000023ff7f8c */ /* 0x0003e2000d8000ff */
[----:B------:R-:W-:Y:S01]  /*15c0*/  ISETP.NE.AND P4, PT, R8, 0x7fffffff, PT ;  /* 0x7fffffff0800780c */ /* 0x000fe20003f85270 */
[--C-:B------:R-:W-:Y:S01]  /*15d0*/  IMAD R37, R37, 0x4, R6.reuse ;  /* 0x0000000425257824 */ /* 0x100fe200078e0206 */
[----:B------:R-:W-:Y:S01]  /*15e0*/  SEL R0, R12, 0x80000000, P0 ;  /* 0x800000000c007807 */ /* 0x000fe20000000000 */
[----:B------:R-:W-:Y:S01]  /*15f0*/  IMAD R39, R39, 0x4, R6 ;  /* 0x0000000427277824 */ /* 0x000fe200078e0206 */
[----:B------:R-:W-:Y:S01]  /*1600*/  SEL R30, R11, 0x80000000, P1 ;  /* 0x800000000b1e7807 */ /* 0x000fe20000800000 */
[----:B0-----:R-:W0:Y:S01]  /*1610*/  LDC.64 R4, c[0x0][0x380] ;  /* 0x0000e000ff047b82 */ /* 0x001e220000000a00 */
[----:B------:R-:W-:Y:S01]  /*1620*/  SEL R32, R10, 0x80000000, P2 ;  /* 0x800000000a207807 */ /* 0x000fe20001000000 */
[----:B------:R3:W-:Y:S01]  /*1630*/  ATOMS.POPC.INC.32 RZ, [R37+URZ] ;  /* 0x0000000025ff7f8c */ /* 0x0007e2000d8000ff */
[----:B--2---:R-:W-:-:S02]  /*1640*/  SEL R33, R9, 0x80000000, P3 ;  /* 0x8000000009217807 */ /* 0x004fc40001800000 */
[----:B-1----:R-:W-:Y:S01]  /*1650*/  SEL R35, R8, 0x80000000, P4 ;  /* 0x8000000008237807 */ /* 0x002fe20002000000 */
[----:B------:R1:W-:Y:S01]  /*1660*/  ATOMS.POPC.INC.32 RZ, [R39+URZ] ;  /* 0x0000000027ff7f8c */ /* 0x0003e2000d8000ff */
[----:B------:R-:W-:Y:S02]  /*1670*/  SHF.R.U32.HI R0, RZ, UR4, R0 ;  /* 0x00000004ff007c19 */ /* 0x000fe40008011600 */
[----:B------:R-:W-:Y:S02]  /*1680*/  SHF.R.U32.HI R30, RZ, UR4, R30 ;  /* 0x00000004ff1e7c19 */ /* 0x000fe4000801161e */
[----:B------:R-:W-:Y:S02]  /*1690*/  SHF.R.U32.HI R32, RZ, UR4, R32 ;  /* 0x00000004ff207c19 */ /* 0x000fe40008011620 */
[----:B------:R-:W-:Y:S02]  /*16a0*/  SHF.R.U32.HI R34, RZ, UR4, R33 ;  /* 0x00000004ff227c19 */ /* 0x000fe40008011621 */
[----:B------:R-:W-:-:S02]  /*16b0*/  SHF.R.U32.HI R36, RZ, UR4, R35 ;  /* 0x00000004ff247c19 */ /* 0x000fc40008011623 */
[-C--:B------:R-:W-:Y:S01]  /*16c0*/  LOP3.LUT R33, R0, R7.reuse, RZ, 0x30, !PT ;  /* 0x0000000700217212 */ /* 0x080fe200078e30ff */
[----:B------:R-:W-:Y:S01]  /*16d0*/  IMAD.MOV.U32 R0, RZ, RZ, RZ ;  /* 0x000000ffff007224 */ /* 0x000fe200078e00ff */
[-C--:B------:R-:W-:Y:S01]  /*16e0*/  LOP3.LUT R35, R30, R7.reuse, RZ, 0x30, !PT ;  /* 0x000000071e237212 */ /* 0x080fe200078e30ff */
[----:B------:R-:W-:Y:S01]  /*16f0*/  IMAD R30, R3, 0x4, R29 ;  /* 0x00000004031e7824 */ /* 0x000fe200078e021d */
[-C--:B---3--:R-:W-:Y:S01]  /*1700*/  LOP3.LUT R37, R32, R7.reuse, RZ, 0x30, !PT ;  /* 0x0000000720257212 */ /* 0x088fe200078e30ff */
[--C-:B------:R-:W-:Y:S01]  /*1710*/  IMAD R33, R33, 0x4, R6.reuse ;  /* 0x0000000421217824 */ /* 0x100fe200078e0206 */
[----:B------:R-:W-:Y:S01]  /*1720*/  ISETP.GT.U32.AND P5, PT, R3, 0xff, PT ;  /* 0x000000ff0300780c */ /* 0x000fe20003fa4070 */
[--C-:B------:R-:W-:Y:S01]  /*1730*/  IMAD R35, R35, 0x4, R6.reuse ;  /* 0x0000000423237824 */ /* 0x100fe200078e0206 */
[-C--:B-1----:R-:W-:Y:S01]  /*1740*/  LOP3.LUT R39, R34, R7.reuse, RZ, 0x30, !PT ;  /* 0x0000000722277212 */ /* 0x082fe200078e30ff */
[--C-:B------:R-:W-:Y:S01]  /*1750*/  IMAD R37, R37, 0x4, R6.reuse ;  /* 0x0000000425257824 */ /* 0x100fe200078e0206 */
[----:B------:R-:W-:Y:S01]  /*1760*/  LOP3.LUT R41, R36, R7, RZ, 0x30, !PT ;  /* 0x0000000724297212 */ /* 0x000fe200078e30ff */
[----:B------:R1:W-:Y:S01]  /*1770*/  ATOMS.POPC.INC.32 RZ, [R33+URZ] ;  /* 0x0000000021ff7f8c */ /* 0x0003e2000d8000ff */
[----:B------:R-:W-:Y:S01]  /*1780*/  P2R R45, PR, RZ, 0x20 ;  /* 0x00000020ff2d7803 */ /* 0x000fe20000000000 */
[----:B------:R-:W-:-:S02]  /*1790*/  IMAD R39, R39, 0x4, R6 ;  /* 0x0000000427277824 */ /* 0x000fc400078e0206 */
[----:B------:R-:W-:Y:S01]  /*17a0*/  IMAD R41, R41, 0x4, R6 ;  /* 0x0000000429297824 */ /* 0x000fe200078e0206 */
[----:B------:R1:W-:Y:S04]  /*17b0*/  ATOMS.POPC.INC.32 RZ, [R35+URZ] ;  /* 0x0000000023ff7f8c */ /* 0x0003e8000d8000ff */
[----:B------:R1:W-:Y:S04]  /*17c0*/  ATOMS.POPC.INC.32 RZ, [R37+URZ] ;  /* 0x0000000025ff7f8c */ /* 0x0003e8000d8000ff */
[----:B------:R1:W-:Y:S04]  /*17d0*/  ATOMS.POPC.INC.32 RZ, [R39+URZ] ;  /* 0x0000000027ff7f8c */ /* 0x0003e8000d8000ff */
[----:B------:R1:W-:Y:S01]  /*17e0*/  ATOMS.POPC.INC.32 RZ, [R41+URZ] ;  /* 0x0000000029ff7f8c */ /* 0x0003e2000d8000ff */
[----:B------:R-:W-:Y:S06]  /*17f0*/  BAR.SYNC.DEFER_BLOCKING 0x0 ;  /* 0x0000000000007b1d */ /* 0x000fec0000010000 */
[----:B0-----:R-:W-:Y:S05]  /*1800*/  @P5 BRA `(.L_x_13) ;  /* 0x00000000008c5947 */ /* 0x001fea0003800000 */
[----:B-1----:R-:W-:Y:S04]  /*1810*/  LDS R33, [R30] ;  /* 0x000000001e217984 */ /* 0x002fe80000000800 */
[----:B------:R-:W0:Y:S04]  /*1820*/  LDS R0, [R30+0x400] ;  /* 0x000400001e007984 */ /* 0x000e280000000800 */
[----:B------:R-:W1:Y:S04]  /*1830*/  LDS R32, [R30+0x800] ;  /* 0x000800001e207984 */ /* 0x000e680000000800 */
[----:B------:R-:W2:Y:S04]  /*1840*/  LDS R34, [R30+0xc00] ;  /* 0x000c00001e227984 */ /* 0x000ea80000000800 */
[----:B------:R-:W3:Y:S04]  /*1850*/  LDS R36, [R30+0x1000] ;  /* 0x001000001e247984 */ /* 0x000ee80000000800 */
[----:B------:R-:W4:Y:S04]  /*1860*/  LDS R38, [R30+0x1400] ;  /* 0x001400001e267984 */ /* 0x000f280000000800 */
[----:B------:R-:W5:Y:S04]  /*1870*/  LDS R40, [R30+0x1800] ;  /* 0x001800001e287984 */ /* 0x000f680000000800 */
[----:B------:R-:W5:Y:S04]  /*1880*/  LDS R42, [R30+0x1c00] ;  /* 0x001c00001e2a7984 */ /* 0x000f680000000800 */
[----:B------:R-:W5:Y:S04]  /*1890*/  LDS R44, [R30+0x2000] ;  /* 0x002000001e2c7984 */ /* 0x000f680000000800 */
[----:B------:R-:W5:Y:S04]  /*18a0*/  LDS R46, [R30+0x2400] ;  /* 0x002400001e2e7984 */ /* 0x000f680000000800 */
[----:B------:R-:W5:Y:S01]  /*18b0*/  LDS R48, [R30+0x2800] ;  /* 0x002800001e307984 */ /* 0x000f620000000800 */
[----:B0-----:R-:W-:-:S03]  /*18c0*/  IMAD.IADD R35, R33, 0x1, R0 ;  /* 0x0000000121237824 */ /* 0x001fc600078e0200 */
[----:B------:R-:W-:Y:S01]  /*18d0*/  STS [R30+0x400], R33 ;  /* 0x000400211e007388 */ /* 0x000fe20000000800 */
[----:B-1----:R-:W-:-:S03]  /*18e0*/  IMAD.IADD R37, R35, 0x1, R32 ;  /* 0x0000000123257824 */ /* 0x002fc600078e0220 */
[----:B------:R-:W0:Y:S01]  /*18f0*/  LDS R0, [R30+0x2c00] ;  /* 0x002c00001e007984 */ /* 0x000e220000000800 */
[----:B--2---:R-:W-:-:S03]  /*1900*/  IMAD.IADD R39, R37, 0x1, R34 ;  /* 0x0000000125277824 */ /* 0x004fc600078e0222 */
[----:B------:R2:W-:Y:S01]  /*1910*/  STS [R30+0x800], R35 ;  /* 0x000800231e007388 */ /* 0x0005e20000000800 */
[----:B---3--:R-:W-:-:S03]  /*1920*/  IMAD.IADD R41, R39, 0x1, R36 ;  /* 0x0000000127297824 */ /* 0x008fc600078e0224 */
[----:B------:R2:W-:Y:S01]  /*1930*/  STS [R30+0xc00], R37 ;  /* 0x000c00251e007388 */ /* 0x0005e20000000800 */
[----:B----4-:R-:W-:-:S03]  /*1940*/  IMAD.IADD R43, R41, 0x1, R38 ;  /* 0x00000001292b7824 */ /* 0x010fc600078e0226 */
[----:B------:R2:W-:Y:S01]  /*1950*/  STS [R30+0x1000], R39 ;  /* 0x001000271e007388 */ /* 0x0005e20000000800 */
[----:B-----5:R-:W-:-:S03]  /*1960*/  IMAD.IADD R47, R43, 0x1, R40 ;  /* 0x000000012b2f7824 */ /* 0x020fc600078e0228 */
[----:B------:R2:W-:Y:S01]  /*1970*/  STS [R30+0x1400], R41 ;  /* 0x001400291e007388 */ /* 0x0005e20000000800 */
[----:B------:R-:W-:-:S03]  /*1980*/  IMAD.IADD R49, R47, 0x1, R42 ;  /* 0x000000012f317824 */ /* 0x000fc600078e022a */
[----:B------:R2:W-:Y:S01]  /*1990*/  STS [R30+0x1800], R43 ;  /* 0x0018002b1e007388 */ /* 0x0005e20000000800 */
[----:B------:R-:W-:-:S03]  /*19a0*/  IMAD.IADD R51, R49, 0x1, R44 ;  /* 0x0000000131337824 */ /* 0x000fc600078e022c */
[----:B------:R2:W-:Y:S01]  /*19b0*/  STS [R30+0x1c00], R47 ;  /* 0x001c002f1e007388 */ /* 0x0005e20000000800 */
[----:B------:R-:W-:-:S03]  /*19c0*/  IMAD.IADD R53, R51, 0x1, R46 ;  /* 0x0000000133357824 */ /* 0x000fc600078e022e */
[----:B------:R2:W-:Y:S01]  /*19d0*/  STS [R30+0x2000], R49 ;  /* 0x002000311e007388 */ /* 0x0005e20000000800 */
[----:B------:R-:W-:-:S03]  /*19e0*/  IMAD.IADD R48, R53, 0x1, R48 ;  /* 0x0000000135307824 */ /* 0x000fc600078e0230 */
[----:B------:R2:W-:Y:S04]  /*19f0*/  STS [R30+0x2400], R51 ;  /* 0x002400331e007388 */ /* 0x0005e80000000800 */
[----:B------:R2:W-:Y:S04]  /*1a00*/  STS [R30+0x2800], R53 ;  /* 0x002800351e007388 */ /* 0x0005e80000000800 */
[----:B------:R2:W-:Y:S01]  /*1a10*/  STS [R30], RZ ;  /* 0x000000ff1e007388 */ /* 0x0005e20000000800 */
[----:B0-----:R-:W-:-:S03]  /*1a20*/  IMAD.IADD R0, R48, 0x1, R0 ;  /* 0x0000000130007824 */ /* 0x001fc600078e0200 */
[----:B------:R2:W-:Y:S04]  /*1a30*/  STS [R30+0x2c00], R48 ;  /* 0x002c00301e007388 */ /* 0x0005e80000000800 */
.L_x_13:
[----:B------:R-:W-:Y:S05]  /*1a40*/  BSYNC.RECONVERGENT B0 ;  /* 0x0000000000007941 */ /* 0x000fea0003800200 */
.L_x_12:
[----:B------:R-:W-:Y:S01]  /*1a50*/  ISETP.NE.AND P0, PT, R0, 0x1b00, PT ;  /* 0x00001b000000780c */ /* 0x000fe20003f05270 */
[----:B-1----:R-:W-:-:S03]  /*1a60*/  IMAD R33, R27, 0x100, R3 ;  /* 0x000001001b217824 */ /* 0x002fc600078e0203 */
[----:B------:R-:W-:Y:S01]  /*1a70*/  ISETP.LT.U32.AND P0, PT, R3, 0x100, !P0 ;  /* 0x000001000300780c */ /* 0x000fe20004701070 */
[----:B------:R-:W-:Y:S01]  /*1a80*/  IMAD.WIDE R4, R33, 0x4, R4 ;  /* 0x0000000421047825 */ /* 0x000fe200078e0204 */
[----:B------:R-:W-:-:S05]  /*1a90*/  @!P5 LOP3.LUT R33, R0, 0x40000000, RZ, 0xfc, !PT ;  /* 0x400000000021d812 */ /* 0x000fca00078efcff */
[----:B------:R0:W-:Y:S06]  /*1aa0*/  @!P5 STG.E.STRONG.SYS desc[UR6][R4.64], R33 ;  /* 0x000000210400d986 */ /* 0x0001ec000c115906 */
[----:B------:R-:W-:Y:S06]  /*1ab0*/  BAR.RED.OR.DEFER_BLOCKING 0x0, P0 ;  /* 0x0000000000007b1d */ /* 0x000fec0000014800 */
[----:B------:R-:W1:Y:S02]  /*1ac0*/  B2R.RESULT RZ, P0 ;  /* 0x0000000000ff731c */ /* 0x000e640000004000 */
[----:B01----:R-:W-:Y:S05]  /*1ad0*/  @!P0 BRA `(.L_x_14) ;  /* 0x0000000c00648947 */ /* 0x003fea0003800000 */
[C---:B------:R-:W-:Y:S01]  /*1ae0*/  ISETP.GT.U32.AND P0, PT, R3.reuse, R31, PT ;  /* 0x0000001f0300720c */ /* 0x040fe20003f04070 */
[----:B------:R-:W-:Y:S01]  /*1af0*/  BSSY B1, `(.L_x_15) ;  /* 0x000002e000017945 */ /* 0x000fe20003800000 */
[----:B--2---:R-:W-:Y:S02]  /*1b00*/  IMAD R37, R3, 0x8, R29 ;  /* 0x0000000803257824 */ /* 0x004fe400078e021d */
[----:B------:R-:W-:Y:S01]  /*1b10*/  SEL R35, RZ, 0x1b00, !P0 ;  /* 0x00001b00ff237807 */ /* 0x000fe20004000000 */
[----:B------:R-:W-:Y:S08]  /*1b20*/  @P5 BRA `(.L_x_16) ;  /* 0x0000000000a85947 */ /* 0x000ff00003800000 */
[----:B------:R-:W0:Y:S02]  /*1b30*/  LDC.64 R6, c[0x0][0x398] ;  /* 0x0000e600ff067b82 */ /* 0x000e240000000a00 */
[----:B0-----:R-:W-:-:S06]  /*1b40*/  IMAD.WIDE.U32 R32, R3, 0x8, R6 ;  /* 0x0000000803207825 */ /* 0x001fcc00078e0006 */
[----:B------:R-:W2:Y:S01]  /*1b50*/  LDG.E.64 R32, desc[UR6][R32.64] ;  /* 0x0000000620207981 */ /* 0x000ea2000c1e1b00 */
[----:B------:R-:W-:Y:S01]  /*1b60*/  IMAD.MOV.U32 R29, RZ, RZ, R0 ;  /* 0x000000ffff1d7224 */ /* 0x000fe200078e0000 */
[----:B--2---:R-:W-:-:S04]  /*1b70*/  IADD3 R6, P0, PT, -R35, R32, RZ ;  /* 0x0000002023067210 */ /* 0x004fc80007f1e1ff */
[----:B------:R-:W-:Y:S02]  /*1b80*/  IADD3.X R7, PT, PT, R33, -0x1, RZ, P0, !PT ;  /* 0xffffffff21077810 */ /* 0x000fe400007fe4ff */
[----:B------:R-:W-:-:S03]  /*1b90*/  ISETP.GE.AND P0, PT, R27, 0x1, PT ;  /* 0x000000011b00780c */ /* 0x000fc60003f06270 */
[----:B------:R0:W-:Y:S10]  /*1ba0*/  STS.64 [R37+0x6c00], R6 ;  /* 0x006c000625007388 */ /* 0x0001f40000000a00 */
[----:B------:R-:W-:Y:S05]  /*1bb0*/  @!P0 BRA `(.L_x_17) ;  /* 0x00000000006c8947 */ /* 0x000fea0003800000 */
[----:B------:R-:W-:Y:S01]  /*1bc0*/  BSSY B0, `(.L_x_18) ;  /* 0x0000019000007945 */ /* 0x000fe20003800000 */
[----:B------:R-:W-:Y:S02]  /*1bd0*/  IMAD.MOV.U32 R26, RZ, RZ, -0x1 ;  /* 0xffffffffff1a7424 */ /* 0x000fe400078e00ff */
[----:B------:R-:W-:Y:S02]  /*1be0*/  IMAD.MOV.U32 R30, RZ, RZ, R27 ;  /* 0x000000ffff1e7224 */ /* 0x000fe400078e001b */
[----:B------:R-:W-:-:S07]  /*1bf0*/  IMAD.MOV.U32 R29, RZ, RZ, R0 ;  /* 0x000000ffff1d7224 */ /* 0x000fce00078e0000 */
.L_x_22:
[----:B0-----:R-:W0:Y:S01]  /*1c00*/  LDC.64 R6, c[0x0][0x380] ;  /* 0x0000e000ff067b82 */ /* 0x001e220000000a00 */
[----:B------:R-:W-:Y:S01]  /*1c10*/  VIADD R39, R30, 0xffffffff ;  /* 0xffffffff1e277836 */ /* 0x000fe20000000000 */
[----:B------:R-:W-:Y:S03]  /*1c20*/  BSSY B2, `(.L_x_19) ;  /* 0x0000008000027945 */ /* 0x000fe60003800000 */
[----:B------:R-:W-:-:S04]  /*1c30*/  IMAD R33, R39, 0x100, R3 ;  /* 0x0000010027217824 */ /* 0x000fc800078e0203 */
[----:B0-----:R-:W-:-:S07]  /*1c40*/  IMAD.WIDE R6, R33, 0x4, R6 ;  /* 0x0000000421067825 */ /* 0x001fce00078e0206 */
.L_x_20:
[----:B------:R-:W-:Y:S05]  /*1c50*/  YIELD ;  /* 0x0000000000007946 */ /* 0x000fea0003800000 */
[----:B------:R0:W-:Y:S06]  /*1c60*/  MEMBAR.SC.CTA ;  /* 0x0000000000007992 */ /* 0x0001ec0000000000 */
[----:B0-----:R-:W2:Y:S02]  /*1c70*/  LDG.E.STRONG.SYS R32, desc[UR6][R6.64] ;  /* 0x0000000606207981 */ /* 0x001ea4000c1f5900 */
[----:B--2---:R-:W-:-:S13]  /*1c80*/  ISETP.NE.AND P0, PT, R32, RZ, PT ;  /* 0x000000ff2000720c */ /* 0x004fda0003f05270 */
[----:B------:R-:W-:Y:S05]  /*1c90*/  @!P0 BRA `(.L_x_20) ;  /* 0xfffffffc00ec8947 */ /* 0x000fea000383ffff */
[----:B------:R-:W-:Y:S05]  /*1ca0*/  BSYNC B2 ;  /* 0x0000000000027941 */ /* 0x000fea0003800000 */
.L_x_19:
[----:B------:R-:W-:Y:S01]  /*1cb0*/  BSSY.RECONVERGENT B2, `(.L_x_21) ;  /* 0x0000006000027945 */ /* 0x000fe20003800200 */
[C---:B------:R-:W-:Y:S02]  /*1cc0*/  ISETP.GT.AND P0, PT, R32.reuse, -0x1, PT ;  /* 0xffffffff2000780c */ /* 0x040fe40003f04270 */
[----:B------:R-:W-:Y:S01]  /*1cd0*/  LOP3.LUT R32, R32, 0x3fffffff, RZ, 0xc0, !PT ;  /* 0x3fffffff20207812 */ /* 0x000fe200078ec0ff */
[----:B------:R-:W-:Y:S05]  /*1ce0*/  WARPSYNC.EXCLUSIVE R26 ;  /* 0x000000001a007348 */ /* 0x000fea0003a00000 */
[----:B------:R-:W-:-:S05]  /*1cf0*/  IMAD.IADD R29, R32, 0x1, R29 ;  /* 0x00000001201d7824 */ /* 0x000fca00078e021d */
[----:B------:R-:W-:-:S07]  /*1d00*/  VOTE.ANY R26, PT, P0 ;  /* 0x00000000001a7806 */ /* 0x000fce00000e0100 */
[----:B------:R-:W-:Y:S05]  /*1d10*/  BSYNC.RECONVERGENT B2 ;  /* 0x0000000000027941 */ /* 0x000fea0003800200 */
.L_x_21:
[----:B------:R-:W-:Y:S01]  /*1d20*/  ISETP.GT.U32.AND P1, PT, R30, 0x1, PT ;  /* 0x000000011e00780c */ /* 0x000fe20003f24070 */
[----:B------:R-:W-:-:S12]  /*1d30*/  IMAD.MOV.U32 R30, RZ, RZ, R39 ;  /* 0x000000ffff1e7224 */ /* 0x000fd800078e0027 */
[----:B------:R-:W-:Y:S05]  /*1d40*/  @P0 BRA P1, `(.L_x_22) ;  /* 0xfffffffc00ac0947 */ /* 0x000fea000083ffff */
[----:B------:R-:W-:Y:S05]  /*1d50*/  BSYNC B0 ;  /* 0x0000000000007941 */ /* 0x000fea0003800000 */
.L_x_18:
[----:B------:R1:W2:Y:S02]  /*1d60*/  LDS.64 R6, [R37+0x6c00] ;  /* 0x006c000025067984 */ /* 0x0002a40000000a00 */
.L_x_17:
[C---:B------:R-:W-:Y:S01]  /*1d70*/  IMAD.IADD R33, R29.reuse, 0x1, -R0 ;  /* 0x000000011d217824 */ /* 0x040fe200078e0a00 */
[----:B------:R-:W-:-:S04]  /*1d80*/  LOP3.LUT R29, R29, 0x80000000, RZ, 0xfc, !PT ;  /* 0x800000001d1d7812 */ /* 0x000fc800078efcff */
[C---:B0-2---:R-:W-:Y:S01]  /*1d90*/  IADD3 R6, P0, PT, R33.reuse, R6, RZ ;  /* 0x0000000621067210 */ /* 0x045fe20007f1e0ff */
[----:B------:R0:W-:Y:S03]  /*1da0*/  STG.E.STRONG.SYS desc[UR6][R4.64], R29 ;  /* 0x0000001d04007986 */ /* 0x0001e6000c115906 */
[----:B------:R-:W-:-:S05]  /*1db0*/  LEA.HI.X.SX32 R7, R33, R7, 0x1, P0 ;  /* 0x0000000721077211 */ /* 0x000fca00000f0eff */
[----:B------:R0:W-:Y:S04]  /*1dc0*/  STS.64 [R37+0x6c00], R6 ;  /* 0x006c000625007388 */ /* 0x0001e80000000a00 */
.L_x_16:
[----:B------:R-:W-:Y:S05]  /*1dd0*/  BSYNC B1 ;  /* 0x0000000000017941 */ /* 0x000fea0003800000 */
.L_x_15:
[----:B0-----:R-:W0:Y:S01]  /*1de0*/  LDC R29, c[0x0][0x3c0] ;  /* 0x0000f000ff1d7b82 */ /* 0x001e220000000800 */
[----:B------:R-:W-:Y:S01]  /*1df0*/  IMAD.MOV.U32 R26, RZ, RZ, -0x1 ;  /* 0xffffffffff1a7424 */ /* 0x000fe200078e00ff */
[----:B------:R-:W-:-:S04]  /*1e00*/  ISETP.GT.AND P2, PT, R24, -0x1, PT ;  /* 0xffffffff1800780c */ /* 0x000fc80003f44270 */
[----:B------:R-:W-:Y:S02]  /*1e10*/  SEL R33, R26, 0x80000000, P2 ;  /* 0x800000001a217807 */ /* 0x000fe40001000000 */
[----:B------:R-:W2:Y:S01]  /*1e20*/  LDC.64 R4, c[0x0][0x390] ;  /* 0x0000e400ff047b82 */ /* 0x000ea20000000a00 */
[----:B0-----:R-:W-:Y:S02]  /*1e30*/  ISETP.GE.AND P0, PT, R28, R29, PT ;  /* 0x0000001d1c00720c */ /* 0x001fe40003f06270 */
[----:B--2---:R-:W-:-:S04]  /*1e40*/  ISETP.EQ.U32.AND P1, PT, R4, RZ, PT ;  /* 0x000000ff0400720c */ /* 0x004fc80003f22070 */
[----:B------:R-:W-:Y:S02]  /*1e50*/  ISETP.EQ.OR.EX P0, PT, R5, RZ, !P0, P1 ;  /* 0x000000ff0500720c */ /* 0x000fe40004702710 */
[----:B------:R-:W-:Y:S02]  /*1e60*/  ISETP.GT.AND P1, PT, R25, -0x1, PT ;  /* 0xffffffff1900780c */ /* 0x000fe40003f24270 */
[----:B------:R-:W-:Y:S02]  /*1e70*/  ISETP.GT.U32.OR P0, PT, R3, 0xff, P0 ;  /* 0x000000ff0300780c */ /* 0x000fe40000704470 */
[----:B------:R-:W-:-:S11]  /*1e80*/  SEL R30, R26, 0x80000000, P1 ;  /* 0x800000001a1e7807 */ /* 0x000fd60000800000 */
[----:B------:R-:W-:Y:S05]  /*1e90*/  @P0 BRA `(.L_x_23) ;  /* 0x00000000001c0947 */ /* 0x000fea0003800000 */
[----:B------:R-:W0:Y:S01]  /*1ea0*/  LDS.64 R6, [R37+0x6c00] ;  /* 0x006c000025067984 */ /* 0x000e220000000a00 */
[C---:B------:R-:W-:Y:S02]  /*1eb0*/  LEA R4, P2, R3.reuse, R4, 0x3 ;  /* 0x0000000403047211 */ /* 0x040fe400078418ff */
[--C-:B------:R-:W-:Y:S02]  /*1ec0*/  SHF.R.S32.HI R39, RZ, 0x1f, R0.reuse ;  /* 0x0000001fff277819 */ /* 0x100fe40000011400 */
[----:B------:R-:W-:Y:S02]  /*1ed0*/  LEA.HI.X R5, R3, R5, RZ, 0x3, P2 ;  /* 0x0000000503057211 */ /* 0x000fe400010f1cff */
[----:B0-----:R-:W-:-:S04]  /*1ee0*/  IADD3 R6, P0, P1, R6, R35, R0 ;  /* 0x0000002306067210 */ /* 0x001fc8000791e000 */
[----:B------:R-:W-:-:S05]  /*1ef0*/  IADD3.X R7, PT, PT, R7, RZ, R39, P0, P1 ;  /* 0x000000ff07077210 */ /* 0x000fca00007e2427 */
[----:B------:R0:W-:Y:S04]  /*1f00*/  STG.E.64 desc[UR6][R4.64], R6 ;  /* 0x0000000604007986 */ /* 0x0001e8000c101b06 */
.L_x_23:
[----:B------:R-:W-:Y:S05]  /*1f10*/  WARPSYNC.ALL ;  /* 0x0000000000007948 */ /* 0x000fea0003800000 */
[----:B------:R-:W2:Y:S08]  /*1f20*/  S2UR UR5, SR_CgaCtaId ;  /* 0x00000000000579c3 */ /* 0x000eb00000008800 */
[----:B------:R-:W-:Y:S01]  /*1f30*/  BAR.SYNC.DEFER_BLOCKING 0x0 ;  /* 0x0000000000007b1d */ /* 0x000fe20000010000 */
[----:B------:R-:W-:-:S02]  /*1f40*/  ISETP.GT.AND P2, PT, R21, -0x1, PT ;  /* 0xffffffff1500780c */ /* 0x000fc40003f44270 */
[----:B------:R-:W-:Y:S02]  /*1f50*/  ISETP.GT.AND P1, PT, R22, -0x1, PT ;  /* 0xffffffff1600780c */ /* 0x000fe40003f24270 */
[----:B0-----:R-:W-:Y:S01]  /*1f60*/  SEL R4, R26, 0x80000000, P2 ;  /* 0x800000001a047807 */ /* 0x001fe20001000000 */
[----:B------:R-:W-:Y:S01]  /*1f70*/  UMOV UR4, 0x400 ;  /* 0x0000040000047882 */ /* 0x000fe20000000000 */
[----:B------:R-:W-:Y:S02]  /*1f80*/  ISETP.GT.AND P2, PT, R17, -0x1, PT ;  /* 0xffffffff1100780c */ /* 0x000fe40003f44270 */
[----:B------:R-:W-:Y:S02]  /*1f90*/  LOP3.LUT R21, R4, R21, RZ, 0x3c, !PT ;  /* 0x0000001504157212 */ /* 0x000fe400078e3cff */
[C---:B------:R-:W-:Y:S02]  /*1fa0*/  SEL R5, R26.reuse, 0x80000000, P1 ;  /* 0x800000001a057807 */ /* 0x040fe40000800000 */
[----:B------:R-:W-:-:S02]  /*1fb0*/  SEL R4, R26, 0x80000000, P2 ;  /* 0x800000001a047807 */ /* 0x000fc40001000000 */
[----:B------:R-:W-:Y:S02]  /*1fc0*/  ISETP.GT.AND P1, PT, R18, -0x1, PT ;  /* 0xffffffff1200780c */ /* 0x000fe40003f24270 */
[----:B------:R-:W-:Y:S02]  /*1fd0*/  LOP3.LUT R22, R5, R22, RZ, 0x3c, !PT ;  /* 0x0000001605167212 */ /* 0x000fe400078e3cff */
[----:B------:R-:W-:Y:S02]  /*1fe0*/  LOP3.LUT R17, R4, R17, RZ, 0x3c, !PT ;  /* 0x0000001104117212 */ /* 0x000fe400078e3cff */
[----:B------:R-:W-:Y:S01]  /*1ff0*/  SEL R5, R26, 0x80000000, P1 ;  /* 0x800000001a057807 */ /* 0x000fe20000800000 */
[----:B--2---:R-:W-:Y:S01]  /*2000*/  ULEA UR4, UR5, UR4, 0x18 ;  /* 0x0000000405047291 */ /* 0x004fe2000f8ec0ff */
[----:B------:R-:W-:Y:S02]  /*2010*/  ISETP.GT.AND P0, PT, R23, -0x1, PT ;  /* 0xffffffff1700780c */ /* 0x000fe40003f04270 */
[----:B------:R-:W-:-:S02]  /*2020*/  LOP3.LUT R18, R5, R18, RZ, 0x3c, !PT ;  /* 0x0000001205127212 */ /* 0x000fc400078e3cff */
[----:B------:R-:W-:Y:S02]  /*2030*/  ISETP.GT.AND P3, PT, R20, -0x1, PT ;  /* 0xffffffff1400780c */ /* 0x000fe40003f64270 */
[----:B------:R-:W-:Y:S02]  /*2040*/  LEA R4, R31, UR4, 0x3 ;  /* 0x000000041f047c11 */ /* 0x000fe4000f8e18ff */
[C---:B------:R-:W-:Y:S02]  /*2050*/  SEL R0, R26.reuse, 0x80000000, P0 ;  /* 0x800000001a007807 */ /* 0x040fe40000000000 */
[----:B------:R-:W-:Y:S02]  /*2060*/  SEL R7, R26, 0x80000000, P3 ;  /* 0x800000001a077807 */ /* 0x000fe40001800000 */
[----:B------:R-:W0:Y:S01]  /*2070*/  LDS.64 R4, [R4+0x6c00] ;  /* 0x006c000004047984 */ /* 0x000e220000000a00 */
[----:B------:R-:W-:Y:S02]  /*2080*/  ISETP.GT.AND P0, PT, R19, -0x1, PT ;  /* 0xffffffff1300780c */ /* 0x000fe40003f04270 */
[----:B------:R-:W-:-:S02]  /*2090*/  ISETP.GT.AND P3, PT, R16, -0x1, PT ;  /* 0xffffffff1000780c */ /* 0x000fc40003f64270 */
[----:B------:R-:W-:Y:S02]  /*20a0*/  LOP3.LUT R23, R0, R23, RZ, 0x3c, !PT ;  /* 0x0000001700177212 */ /* 0x000fe400078e3cff */
[----:B------:R-:W-:Y:S02]  /*20b0*/  LOP3.LUT R20, R7, R20, RZ, 0x3c, !PT ;  /* 0x0000001407147212 */ /* 0x000fe400078e3cff */
[----:B------:R-:W-:Y:S02]  /*20c0*/  ISETP.GT.AND P4, PT, R28, R29, PT ;  /* 0x0000001d1c00720c */ /* 0x000fe40003f84270 */
[C---:B------:R-:W-:Y:S02]  /*20d0*/  SEL R0, R26.reuse, 0x80000000, P0 ;  /* 0x800000001a007807 */ /* 0x040fe40000000000 */
[----:B------:R-:W-:Y:S02]  /*20e0*/  SEL R7, R26, 0x80000000, P3 ;  /* 0x800000001a077807 */ /* 0x000fe40001800000 */
[----:B------:R-:W-:-:S02]  /*20f0*/  ISETP.GT.AND P0, PT, R15, -0x1, PT ;  /* 0xffffffff0f00780c */ /* 0x000fc40003f04270 */
[----:B------:R-:W-:Y:S02]  /*2100*/  ISETP.GT.AND P1, PT, R14, -0x1, PT ;  /* 0xffffffff0e00780c */ /* 0x000fe40003f24270 */
[----:B------:R-:W-:Y:S02]  /*2110*/  ISETP.GT.AND P2, PT, R13, -0x1, PT ;  /* 0xffffffff0d00780c */ /* 0x000fe40003f44270 */
[----:B------:R-:W-:Y:S02]  /*2120*/  ISETP.GT.AND P3, PT, R12, -0x1, PT ;  /* 0xffffffff0c00780c */ /* 0x000fe40003f64270 */
[----:B------:R-:W-:Y:S02]  /*2130*/  LOP3.LUT R19, R0, R19, RZ, 0x3c, !PT ;  /* 0x0000001300137212 */ /* 0x000fe400078e3cff */
[----:B------:R-:W-:Y:S02]  /*2140*/  LOP3.LUT R16, R7, R16, RZ, 0x3c, !PT ;  /* 0x0000001007107212 */ /* 0x000fe400078e3cff */
[----:B------:R-:W-:-:S02]  /*2150*/  SEL R0, R26, 0x80000000, P0 ;  /* 0x800000001a007807 */ /* 0x000fc40000000000 */
[C---:B------:R-:W-:Y:S02]  /*2160*/  SEL R7, R26.reuse, 0x80000000, P1 ;  /* 0x800000001a077807 */ /* 0x040fe40000800000 */
[C---:B------:R-:W-:Y:S02]  /*2170*/  SEL R6, R26.reuse, 0x80000000, P2 ;  /* 0x800000001a067807 */ /* 0x040fe40001000000 */
[----:B------:R-:W-:Y:S02]  /*2180*/  SEL R31, R26, 0x80000000, P3 ;  /* 0x800000001a1f7807 */ /* 0x000fe40001800000 */
[----:B------:R-:W-:Y:S02]  /*2190*/  ISETP.GT.AND P0, PT, R11, -0x1, PT ;  /* 0xffffffff0b00780c */ /* 0x000fe40003f04270 */
[----:B------:R-:W-:Y:S02]  /*21a0*/  ISETP.GT.AND P1, PT, R10, -0x1, PT ;  /* 0xffffffff0a00780c */ /* 0x000fe40003f24270 */
[----:B------:R-:W-:-:S02]  /*21b0*/  ISETP.GT.AND P2, PT, R9, -0x1, PT ;  /* 0xffffffff0900780c */ /* 0x000fc40003f44270 */
[----:B------:R-:W-:Y:S02]  /*21c0*/  ISETP.GT.AND P3, PT, R8, -0x1, PT ;  /* 0xffffffff0800780c */ /* 0x000fe40003f64270 */
[----:B------:R-:W-:Y:S02]  /*21d0*/  LOP3.LUT R15, R0, R15, RZ, 0x3c, !PT ;  /* 0x0000000f000f7212 */ /* 0x000fe400078e3cff */
[----:B------:R-:W-:Y:S02]  /*21e0*/  LOP3.LUT R14, R7, R14, RZ, 0x3c, !PT ;  /* 0x0000000e070e7212 */ /* 0x000fe400078e3cff */
[----:B------:R-:W-:Y:S02]  /*21f0*/  LOP3.LUT R13, R6, R13, RZ, 0x3c, !PT ;  /* 0x0000000d060d7212 */ /* 0x000fe400078e3cff */
[----:B------:R-:W-:Y:S02]  /*2200*/  LOP3.LUT R12, R31, R12, RZ, 0x3c, !PT ;  /* 0x0000000c1f0c7212 */ /* 0x000fe400078e3cff */
[----:B------:R-:W-:-:S02]  /*2210*/  SEL R0, R26, 0x80000000, P0 ;  /* 0x800000001a007807 */ /* 0x000fc40000000000 */
[C---:B------:R-:W-:Y:S02]  /*2220*/  SEL R7, R26.reuse, 0x80000000, P1 ;  /* 0x800000001a077807 */ /* 0x040fe40000800000 */
[C---:B------:R-:W-:Y:S02]  /*2230*/  SEL R6, R26.reuse, 0x80000000, P2 ;  /* 0x800000001a067807 */ /* 0x040fe40001000000 */
[----:B------:R-:W-:Y:S02]  /*2240*/  SEL R31, R26, 0x80000000, P3 ;  /* 0x800000001a1f7807 */ /* 0x000fe40001800000 */
[----:B------:R-:W-:Y:S02]  /*2250*/  LOP3.LUT R25, R30, R25, RZ, 0x3c, !PT ;  /* 0x000000191e197212 */ /* 0x000fe400078e3cff */
[----:B------:R-:W-:Y:S02]  /*2260*/  LOP3.LUT R24, R33, R24, RZ, 0x3c, !PT ;  /* 0x0000001821187212 */ /* 0x000fe400078e3cff */
[----:B------:R-:W-:-:S02]  /*2270*/  LOP3.LUT R11, R0, R11, RZ, 0x3c, !PT ;  /* 0x0000000b000b7212 */ /* 0x000fc400078e3cff */
[----:B------:R-:W-:Y:S02]  /*2280*/  LOP3.LUT R7, R7, R10, RZ, 0x3c, !PT ;  /* 0x0000000a07077212 */ /* 0x000fe400078e3cff */
[----:B------:R-:W-:Y:S02]  /*2290*/  LOP3.LUT R9, R6, R9, RZ, 0x3c, !PT ;  /* 0x0000000906097212 */ /* 0x000fe400078e3cff */
[----:B------:R-:W-:Y:S01]  /*22a0*/  LOP3.LUT R31, R31, R8, RZ, 0x3c, !PT ;  /* 0x000000081f1f7212 */ /* 0x000fe200078e3cff */
[----:B0-----:R-:W-:Y:S06]  /*22b0*/  @P4 BRA `(.L_x_24) ;  /* 0x00000000006c4947 */ /* 0x001fec0003800000 */
        /* <DEDUP_REMOVED lines=8> */
[----:B------:R-:W-:Y:S04]  /*2340*/  STG.E desc[UR6][R2.64], R25 ;  /* 0x0000001902007986 */ /* 0x000fe8000c101906 */
        /* <DEDUP_REMOVED lines=16> */
[----:B------:R-:W-:Y:S01]  /*2450*/  STG.E desc[UR6][R2.64+0x880], R31 ;  /* 0x0008801f02007986 */ /* 0x000fe2000c101906 */
[----:B------:R-:W-:Y:S05]  /*2460*/  EXIT ;  /* 0x000000000000794d */ /* 0x000fea0003800000 */
.L_x_24:
[----:B------:R-:W0:Y:S01]  /*2470*/  LDCU.64 UR4, c[0x0][0x3a0] ;  /* 0x00007400ff0477ac */ /* 0x000e220008000a00 */
[----:B------:R-:W-:Y:S01]  /*2480*/  LOP3.LUT R33, R3, 0x3e0, RZ, 0xc0, !PT ;  /* 0x000003e003217812 */ /* 0x000fe200078ec0ff */
[----:B------:R-:W-:Y:S01]  /*2490*/  IMAD R27, R27, -0x1b00, R29 ;  /* 0xffffe5001b1b7824 */ /* 0x000fe200078e021d */
[----:B------:R-:W-:-:S05]  /*24a0*/  LOP3.LUT R2, R3, 0x1f, RZ, 0xc0, !PT ;  /* 0x0000001f03027812 */ /* 0x000fca00078ec0ff */
[----:B------:R-:W-:-:S04]  /*24b0*/  IMAD R33, R33, 0x12, R2 ;  /* 0x0000001221217824 */ /* 0x000fc800078e0202 */
[C---:B------:R-:W-:Y:S01]  /*24c0*/  VIADD R2, R33.reuse, 0x20 ;  /* 0x0000002021027836 */ /* 0x040fe20000000000 */
[C---:B------:R-:W-:Y:S01]  /*24d0*/  IADD3 R0, P0, PT, R33.reuse, R4, RZ ;  /* 0x0000000421007210 */ /* 0x040fe20007f1e0ff */
[C---:B------:R-:W-:Y:S01]  /*24e0*/  VIADD R4, R33.reuse, 0x40 ;  /* 0x0000004021047836 */ /* 0x040fe20000000000 */
[CC--:B------:R-:W-:Y:S01]  /*24f0*/  ISETP.GE.AND P4, PT, R33.reuse, R27.reuse, PT ;  /* 0x0000001b2100720c */ /* 0x0c0fe20003f86270 */
[C---:B------:R-:W-:Y:S01]  /*2500*/  VIADD R6, R33.reuse, 0x60 ;  /* 0x0000006021067836 */ /* 0x040fe20000000000 */
[-C--:B------:R-:W-:Y:S01]  /*2510*/  ISETP.GE.AND P3, PT, R2, R27.reuse, PT ;  /* 0x0000001b0200720c */ /* 0x080fe20003f66270 */
[----:B------:R-:W-:Y:S01]  /*2520*/  IMAD.X R5, RZ, RZ, R5, P0 ;  /* 0x000000ffff057224 */ /* 0x000fe200000e0605 */
[----:B0-----:R-:W-:Y:S01]  /*2530*/  LEA R2, P0, R0, UR4, 0x2 ;  /* 0x0000000400027c11 */ /* 0x001fe2000f8010ff */
[C---:B------:R-:W-:Y:S01]  /*2540*/  VIADD R8, R33.reuse, 0xc0 ;  /* 0x000000c021087836 */ /* 0x040fe20000000000 */
[-C--:B------:R-:W-:Y:S01]  /*2550*/  ISETP.GE.AND P2, PT, R4, R27.reuse, PT ;  /* 0x0000001b0400720c */ /* 0x080fe20003f46270 */
[C---:B------:R-:W-:Y:S01]  /*2560*/  VIADD R4, R33.reuse, 0x80 ;  /* 0x0000008021047836 */ /* 0x040fe20000000000 */
[----:B------:R-:W-:Y:S01]  /*2570*/  LEA.HI.X R3, R0, UR5, R5, 0x2, P0 ;  /* 0x0000000500037c11 */ /* 0x000fe200080f1405 */
[C---:B------:R-:W-:Y:S01]  /*2580*/  VIADD R0, R33.reuse, 0xe0 ;  /* 0x000000e021007836 */ /* 0x040fe20000000000 */
[-C--:B------:R-:W-:Y:S01]  /*2590*/  ISETP.GE.AND P1, PT, R6, R27.reuse, PT ;  /* 0x0000001b0600720c */ /* 0x080fe20003f26270 */
[C---:B------:R-:W-:Y:S01]  /*25a0*/  VIADD R6, R33.reuse, 0xa0 ;  /* 0x000000a021067836 */ /* 0x040fe20000000000 */
[-C--:B------:R-:W-:Y:S01]  /*25b0*/  ISETP.GE.AND P0, PT, R4, R27.reuse, PT ;  /* 0x0000001b0400720c */ /* 0x080fe20003f06270 */
[----:B------:R0:W-:Y:S01]  /*25c0*/  @!P4 STG.E desc[UR6][R2.64], R25 ;  /* 0x000000190200c986 */ /* 0x0001e2000c101906 */
[C---:B------:R-:W-:Y:S01]  /*25d0*/  VIADD R4, R33.reuse, 0x100 ;  /* 0x0000010021047836 */ /* 0x040fe20000000000 */
[-C--:B------:R-:W-:Y:S01]  /*25e0*/  ISETP.GE.AND P4, PT, R0, R27.reuse, PT ;  /* 0x0000001b0000720c */ /* 0x080fe20003f86270 */
[----:B------:R-:W-:Y:S01]  /*25f0*/  VIADD R0, R33, 0x120 ;  /* 0x0000012021007836 */ /* 0x000fe20000000000 */
[-C--:B------:R-:W-:Y:S01]  /*2600*/  ISETP.GE.AND P6, PT, R6, R27.reuse, PT ;  /* 0x0000001b0600720c */ /* 0x080fe20003fc6270 */
[----:B------:R0:W-:Y:S01]  /*2610*/  @!P3 STG.E desc[UR6][R2.64+0x80], R24 ;  /* 0x000080180200b986 */ /* 0x0001e2000c101906 */
[----:B------:R-:W-:-:S02]  /*2620*/  ISETP.GE.AND P5, PT, R8, R27, PT ;  /* 0x0000001b0800720c */ /* 0x000fc40003fa6270 */
[-C--:B------:R-:W-:Y:S01]  /*2630*/  ISETP.GE.AND P3, PT, R4, R27.reuse, PT ;  /* 0x0000001b0400720c */ /* 0x080fe20003f66270 */
[----:B------:R0:W-:Y:S01]  /*2640*/  @!P2 STG.E desc[UR6][R2.64+0x100], R23 ;  /* 0x000100170200a986 */ /* 0x0001e2000c101906 */
[C---:B------:R-:W-:Y:S01]  /*2650*/  VIADD R4, R33.reuse, 0x140 ;  /* 0x0000014021047836 */ /* 0x040fe20000000000 */
[-C--:B------:R-:W-:Y:S01]  /*2660*/  ISETP.GE.AND P2, PT, R0, R27.reuse, PT ;  /* 0x0000001b0000720c */ /* 0x080fe20003f46270 */
[C---:B------:R-:W-:Y:S01]  /*2670*/  VIADD R0, R33.reuse, 0x160 ;  /* 0x0000016021007836 */ /* 0x040fe20000000000 */
[----:B------:R0:W-:Y:S02]  /*2680*/  @!P1 STG.E desc[UR6][R2.64+0x180], R22 ;  /* 0x0001801602009986 */ /* 0x0001e4000c101906 */
[-C--:B------:R-:W-:Y:S01]  /*2690*/  ISETP.GE.AND P1, PT, R4, R27.reuse, PT ;  /* 0x0000001b0400720c */ /* 0x080fe20003f26270 */
[C---:B------:R-:W-:Y:S01]  /*26a0*/  VIADD R4, R33.reuse, 0x180 ;  /* 0x0000018021047836 */ /* 0x040fe20000000000 */
[----:B------:R0:W-:Y:S01]  /*26b0*/  @!P0 STG.E desc[UR6][R2.64+0x200], R21 ;  /* 0x0002001502008986 */ /* 0x0001e2000c101906 */
[----:B------:R-:W-:Y:S01]  /*26c0*/  ISETP.GE.AND P0, PT, R0, R27, PT ;  /* 0x0000001b0000720c */ /* 0x000fe20003f06270 */
[----:B------:R-:W-:-:S02]  /*26d0*/  VIADD R0, R33, 0x1a0 ;  /* 0x000001a021007836 */ /* 0x000fc40000000000 */
[----:B------:R0:W-:Y:S01]  /*26e0*/  @!P6 STG.E desc[UR6][R2.64+0x280], R20 ;  /* 0x000280140200e986 */ /* 0x0001e2000c101906 */
[-C--:B------:R-:W-:Y:S01]  /*26f0*/  ISETP.GE.AND P6, PT, R4, R27.reuse, PT ;  /* 0x0000001b0400720c */ /* 0x080fe20003fc6270 */
[C---:B------:R-:W-:Y:S02]  /*2700*/  VIADD R4, R33.reuse, 0x1c0 ;  /* 0x000001c021047836 */ /* 0x040fe40000000000 */
[----:B------:R0:W-:Y:S01]  /*2710*/  @!P5 STG.E desc[UR6][R2.64+0x300], R19 ;  /* 0x000300130200d986 */ /* 0x0001e2000c101906 */
[-C--:B------:R-:W-:Y:S01]  /*2720*/  ISETP.GE.AND P5, PT, R0, R27.reuse, PT ;  /* 0x0000001b0000720c */ /* 0x080fe20003fa6270 */
[C---:B------:R-:W-:Y:S02]  /*2730*/  VIADD R0, R33.reuse, 0x1e0 ;  /* 0x000001e021007836 */ /* 0x040fe40000000000 */
[----:B------:R0:W-:Y:S01]  /*2740*/  @!P4 STG.E desc[UR6][R2.64+0x380], R18 ;  /* 0x000380120200c986 */ /* 0x0001e2000c101906 */
[----:B------:R-:W-:Y:S01]  /*2750*/  ISETP.GE.AND P4, PT, R4, R27, PT ;  /* 0x0000001b0400720c */ /* 0x000fe20003f86270 */
[----:B------:R-:W-:-:S02]  /*2760*/  VIADD R4, R33, 0x200 ;  /* 0x0000020021047836 */ /* 0x000fc40000000000 */
[----:B------:R0:W-:Y:S01]  /*2770*/  @!P3 STG.E desc[UR6][R2.64+0x400], R17 ;  /* 0x000400110200b986 */ /* 0x0001e2000c101906 */
[-C--:B------:R-:W-:Y:S01]  /*2780*/  ISETP.GE.AND P3, PT, R0, R27.reuse, PT ;  /* 0x0000001b0000720c */ /* 0x080fe20003f66270 */
[----:B------:R-:W-:Y:S02]  /*2790*/  VIADD R0, R33, 0x220 ;  /* 0x0000022021007836 */ /* 0x000fe40000000000 */
[----:B------:R0:W-:Y:S01]  /*27a0*/  @!P2 STG.E desc[UR6][R2.64+0x480], R16 ;  /* 0x000480100200a986 */ /* 0x0001e2000c101906 */
[----:B------:R-:W-:-:S03]  /*27b0*/  ISETP.GE.AND P2, PT, R4, R27, PT ;  /* 0x0000001b0400720c */ /* 0x000fc60003f46270 */
[----:B------:R0:W-:Y:S01]  /*27c0*/  @!P1 STG.E desc[UR6][R2.64+0x500], R15 ;  /* 0x0005000f02009986 */ /* 0x0001e2000c101906 */
[----:B------:R-:W-:-:S03]  /*27d0*/  ISETP.GE.AND P1, PT, R0, R27, PT ;  /* 0x0000001b0000720c */ /* 0x000fc60003f26270 */
[----:B------:R0:W-:Y:S04]  /*27e0*/  @!P0 STG.E desc[UR6][R2.64+0x580], R14 ;  /* 0x0005800e02008986 */ /* 0x0001e8000c101906 */
[----:B------:R0:W-:Y:S04]  /*27f0*/  @!P6 STG.E desc[UR6][R2.64+0x600], R13 ;  /* 0x0006000d0200e986 */ /* 0x0001e8000c101906 */
[----:B------:R0:W-:Y:S04]  /*2800*/  @!P5 STG.E desc[UR6][R2.64+0x680], R12 ;  /* 0x0006800c0200d986 */ /* 0x0001e8000c101906 */
[----:B------:R0:W-:Y:S04]  /*2810*/  @!P4 STG.E desc[UR6][R2.64+0x700], R11 ;  /* 0x0007000b0200c986 */ /* 0x0001e8000c101906 */
[----:B------:R0:W-:Y:S04]  /*2820*/  @!P3 STG.E desc[UR6][R2.64+0x780], R7 ;  /* 0x000780070200b986 */ /* 0x0001e8000c101906 */
[----:B------:R0:W-:Y:S01]  /*2830*/  @!P2 STG.E desc[UR6][R2.64+0x800], R9 ;  /* 0x000800090200a986 */ /* 0x0001e2000c101906 */
[----:B------:R-:W-:Y:S05]  /*2840*/  @P1 EXIT ;  /* 0x000000000000194d */ /* 0x000fea0003800000 */
[----:B------:R-:W-:Y:S01]  /*2850*/  STG.E desc[UR6][R2.64+0x880], R31 ;  /* 0x0008801f02007986 */ /* 0x000fe2000c101906 */
[----:B------:R-:W-:Y:S05]  /*2860*/  EXIT ;  /* 0x000000000000794d */ /* 0x000fea0003800000 */
.L_x_14:
[----:B------:R-:W-:Y:S01]  /*2870*/  IMAD.MOV.U32 R2, RZ, RZ, RZ ;  /* 0x000000ffff027224 */ /* 0x000fe200078e00ff */
[C---:B------:R-:W-:Y:S01]  /*2880*/  ISETP.GT.U32.AND P0, PT, R3.reuse, 0x1f, PT ;  /* 0x0000001f0300780c */ /* 0x040fe20003f04070 */
[----:B------:R-:W-:Y:S05]  /*2890*/  WARPSYNC.ALL ;  /* 0x0000000000007948 */ /* 0x000fea0003800000 */
[----:B------:R-:W-:-:S04]  /*28a0*/  IMAD.HI.U32 R4, R3, 0x15555556, R2 ;  /* 0x1555555603047827 */ /* 0x000fc800078e0002 */
[----:B------:R-:W-:-:S05]  /*28b0*/  IMAD R5, R4, 0x4, R29 ;  /* 0x0000000404057824 */ /* 0x000fca00078e021d */
[----:B------:R0:W-:Y:S01]  /*28c0*/  STS [R5+0x3410], R0 ;  /* 0x0034100005007388 */ /* 0x0001e20000000800 */
[----:B------:R-:W-:Y:S06]  /*28d0*/  BAR.SYNC.DEFER_BLOCKING 0x0 ;  /* 0x0000000000007b1d */ /* 0x000fec0000010000 */
[----:B------:R-:W-:Y:S05]  /*28e0*/  @P0 BRA `(.L_x_25) ;  /* 0x0000000000e00947 */ /* 0x000fea0003800000 */
[C-C-:B------:R-:W-:Y:S01]  /*28f0*/  IMAD R40, R3.reuse, 0x34, R29.reuse ;  /* 0x0000003403287824 */ /* 0x140fe200078e021d */
[----:B------:R-:W-:Y:S01]  /*2900*/  UMOV UR4, 0xffffffff ;  /* 0xffffffff00047882 */ /* 0x000fe20000000000 */
[----:B------:R-:W-:-:S03]  /*2910*/  IMAD R4, R3, 0x34, R29 ;  /* 0x0000003403047824 */ /* 0x000fc600078e021d */
[----:B------:R-:W-:Y:S04]  /*2920*/  LDS R32, [R40+0x3410] ;  /* 0x0034100028207984 */ /* 0x000fe80000000800 */
[----:B0-----:R-:W-:Y:S04]  /*2930*/  LDS R5, [R40+0x3414] ;  /* 0x0034140028057984 */ /* 0x001fe80000000800 */
[----:B--2---:R-:W0:Y:S04]  /*2940*/  LDS R30, [R40+0x3418] ;  /* 0x00341800281e7984 */ /* 0x004e280000000800 */
[----:B------:R-:W-:Y:S04]  /*2950*/  LDS R28, [R40+0x341c] ;  /* 0x00341c00281c7984 */ /* 0x000fe80000000800 */
[----:B------:R-:W1:Y:S04]  /*2960*/  LDS R35, [R40+0x3420] ;  /* 0x0034200028237984 */ /* 0x000e680000000800 */
[----:B------:R-:W-:Y:S04]  /*2970*/  LDS R37, [R4+0x3424] ;  /* 0x0034240004257984 */ /* 0x000fe80000000800 */
[----:B------:R-:W2:Y:S04]  /*2980*/  LDS R36, [R4+0x3428] ;  /* 0x0034280004247984 */ /* 0x000ea80000000800 */
[----:B------:R-:W-:Y:S04]  /*2990*/  LDS R33, [R4+0x342c] ;  /* 0x00342c0004217984 */ /* 0x000fe80000000800 */
[----:B------:R-:W3:Y:S04]  /*29a0*/  LDS R38, [R4+0x3430] ;  /* 0x0034300004267984 */ /* 0x000ee80000000800 */
[----:B------:R-:W-:Y:S04]  /*29b0*/  LDS R39, [R4+0x3434] ;  /* 0x0034340004277984 */ /* 0x000fe80000000800 */
[----:B------:R-:W4:Y:S04]  /*29c0*/  LDS R34, [R4+0x3438] ;  /* 0x0034380004227984 */ /* 0x000f280000000800 */
[----:B------:R-:W5:Y:S01]  /*29d0*/  LDS R41, [R4+0x343c] ;  /* 0x00343c0004297984 */ /* 0x000f620000000800 */
[----:B0-----:R-:W-:-:S04]  /*29e0*/  IADD3 R42, PT, PT, R30, R5, R32 ;  /* 0x000000051e2a7210 */ /* 0x001fc80007ffe020 */
[----:B-1----:R-:W-:-:S04]  /*29f0*/  IADD3 R42, PT, PT, R35, R42, R28 ;  /* 0x0000002a232a7210 */ /* 0x002fc80007ffe01c */
[----:B--2---:R-:W-:-:S04]  /*2a00*/  IADD3 R42, PT, PT, R36, R42, R37 ;  /* 0x0000002a242a7210 */ /* 0x004fc80007ffe025 */
[----:B---3--:R-:W-:-:S04]  /*2a10*/  IADD3 R42, PT, PT, R38, R42, R33 ;  /* 0x0000002a262a7210 */ /* 0x008fc80007ffe021 */
[----:B----4-:R-:W-:-:S05]  /*2a20*/  IADD3 R42, PT, PT, R34, R42, R39 ;  /* 0x0000002a222a7210 */ /* 0x010fca0007ffe027 */
[----:B-----5:R-:W-:Y:S01]  /*2a30*/  IMAD.IADD R41, R41, 0x1, R42 ;  /* 0x0000000129297824 */ /* 0x020fe200078e022a */
[----:B------:R-:W-:Y:S06]  /*2a40*/  BRA.DIV UR4, `(.L_x_26) ;  /* 0x0000006604dc7947 */ /* 0x000fec000b800000 */
[----:B------:R-:W0:Y:S02]  /*2a50*/  SHFL.UP P0, R40, R41, 0x1, RZ ;  /* 0x0420000029287989 */ /* 0x000e2400000000ff */
[----:B0-----:R-:W-:-:S05]  /*2a60*/  @P0 IMAD.IADD R40, R41, 0x1, R40 ;  /* 0x0000000129280824 */ /* 0x001fca00078e0228 */
[----:B------:R-:W0:Y:S02]  /*2a70*/  SHFL.UP P0, R43, R40, 0x2, RZ ;  /* 0x04400000282b7989 */ /* 0x000e2400000000ff */
[----:B0-----:R-:W-:-:S05]  /*2a80*/  @P0 IMAD.IADD R43, R40, 0x1, R43 ;  /* 0x00000001282b0824 */ /* 0x001fca00078e022b */
[----:B------:R-:W0:Y:S02]  /*2a90*/  SHFL.UP P0, R42, R43, 0x4, RZ ;  /* 0x048000002b2a7989 */ /* 0x000e2400000000ff */
[----:B0-----:R-:W-:-:S05]  /*2aa0*/  @P0 IMAD.IADD R42, R43, 0x1, R42 ;  /* 0x000000012b2a0824 */ /* 0x001fca00078e022a */
[----:B------:R-:W0:Y:S02]  /*2ab0*/  SHFL.UP P0, R47, R42, 0x8, RZ ;  /* 0x050000002a2f7989 */ /* 0x000e2400000000ff */
[----:B0-----:R-:W-:-:S05]  /*2ac0*/  @P0 IMAD.IADD R47, R42, 0x1, R47 ;  /* 0x000000012a2f0824 */ /* 0x001fca00078e022f */
[----:B------:R0:W1:Y:S02]  /*2ad0*/  SHFL.UP P0, R44, R47, 0x10, RZ ;  /* 0x060000002f2c7989 */ /* 0x00006400000000ff */
.L_x_116:
[----:B-1----:R-:W-:-:S04]  /*2ae0*/  @P0 IMAD.IADD R44, R47, 0x1, R44 ;  /* 0x000000012f2c0824 */ /* 0x002fc800078e022c */
[----:B------:R-:W-:-:S04]  /*2af0*/  IMAD.IADD R41, R44, 0x1, -R41 ;  /* 0x000000012c297824 */ /* 0x000fc800078e0a29 */
[----:B------:R-:W-:Y:S01]  /*2b00*/  IMAD.IADD R32, R32, 0x1, R41 ;  /* 0x0000000120207824 */ /* 0x000fe200078e0229 */
[----:B------:R1:W-:Y:S03]  /*2b10*/  STS [R4+0x3410], R41 ;  /* 0x0034102904007388 */ /* 0x0003e60000000800 */
        /* <DEDUP_REMOVED lines=18> */
[----:B0-----:R-:W-:Y:S01]  /*2c40*/  IMAD.IADD R47, R34, 0x1, R39 ;  /* 0x00000001222f7824 */ /* 0x001fe200078e0227 */
[----:B------:R1:W-:Y:S04]  /*2c50*/  STS [R4+0x3438], R39 ;  /* 0x0034382704007388 */ /* 0x0003e80000000800 */
[----:B------:R1:W-:Y:S02]  /*2c60*/  STS [R4+0x343c], R47 ;  /* 0x00343c2f04007388 */ /* 0x0003e40000000800 */
.L_x_25:
[----:B------:R-:W-:Y:S05]  /*2c70*/  WARPSYNC.ALL ;  /* 0x0000000000007948 */ /* 0x000fea0003800000 */
[----:B------:R-:W-:Y:S01]  /*2c80*/  BAR.SYNC.DEFER_BLOCKING 0x0 ;  /* 0x0000000000007b1d */ /* 0x000fe20000010000 */
[----:B-1----:R-:W-:Y:S01]  /*2c90*/  IMAD.MOV.U32 R4, RZ, RZ, RZ ;  /* 0x000000ffff047224 */ /* 0x002fe200078e00ff */
[----:B------:R-:W-:Y:S01]  /*2ca0*/  ISETP.NE.AND P0, PT, R45, RZ, PT ;  /* 0x000000ff2d00720c */ /* 0x000fe20003f05270 */
[----:B0-----:R-:W-:-:S03]  /*2cb0*/  IMAD.MOV.U32 R5, RZ, RZ, R3 ;  /* 0x000000ffff057224 */ /* 0x001fc600078e0003 */
[----:B------:R-:W-:Y:S01]  /*2cc0*/  BSSY.RECONVERGENT B0, `(.L_x_27) ;  /* 0x000002a000007945 */ /* 0x000fe20003800200 */
[----:B------:R-:W-:-:S04]  /*2cd0*/  IMAD.HI.U32 R4, R3, 0x15555556, R4 ;  /* 0x1555555603047827 */ /* 0x000fc800078e0004 */
[----:B------:R-:W-:-:S05]  /*2ce0*/  IMAD R4, R4, 0x4, R29 ;  /* 0x0000000404047824 */ /* 0x000fca00078e021d */
[----:B------:R0:W1:Y:S01]  /*2cf0*/  LDS R5, [R4+0x3410] ;  /* 0x0034100004057984 */ /* 0x0000620000000800 */
[----:B------:R-:W-:Y:S05]  /*2d00*/  @P0 BRA `(.L_x_28) ;  /* 0x0000000000940947 */ /* 0x000fea0003800000 */
[----:B0-----:R-:W-:-:S05]  /*2d10*/  IMAD R4, R3, 0x4, R29 ;  /* 0x0000000403047824 */ /* 0x001fca00078e021d */
[----:B------:R-:W1:Y:S04]  /*2d20*/  LDS R28, [R4] ;  /* 0x00000000041c7984 */ /* 0x000e680000000800 */
[----:B--2---:R-:W0:Y:S04]  /*2d30*/  LDS R30, [R4+0x400] ;  /* 0x00040000041e7984 */ /* 0x004e280000000800 */
[----:B------:R-:W2:Y:S04]  /*2d40*/  LDS R32, [R4+0x800] ;  /* 0x0008000004207984 */ /* 0x000ea80000000800 */
[----:B------:R-:W3:Y:S04]  /*2d50*/  LDS R34, [R4+0xc00] ;  /* 0x000c000004227984 */ /* 0x000ee80000000800 */
[----:B------:R-:W4:Y:S04]  /*2d60*/  LDS R36, [R4+0x1000] ;  /* 0x0010000004247984 */ /* 0x000f280000000800 */
[----:B------:R-:W5:Y:S04]  /*2d70*/  LDS R38, [R4+0x1400] ;  /* 0x0014000004267984 */ /* 0x000f680000000800 */
[----:B------:R-:W5:Y:S04]  /*2d80*/  LDS R40, [R4+0x1800] ;  /* 0x0018000004287984 */ /* 0x000f680000000800 */
[----:B------:R-:W5:Y:S04]  /*2d90*/  LDS R42, [R4+0x1c00] ;  /* 0x001c0000042a7984 */ /* 0x000f680000000800 */
[----:B------:R-:W5:Y:S04]  /*2da0*/  LDS R44, [R4+0x2000] ;  /* 0x00200000042c7984 */ /* 0x000f680000000800 */
[----:B------:R-:W5:Y:S04]  /*2db0*/  LDS R46, [R4+0x2400] ;  /* 0x00240000042e7984 */ /* 0x000f680000000800 */
[----:B------:R-:W5:Y:S01]  /*2dc0*/  LDS R48, [R4+0x2800] ;  /* 0x0028000004307984 */ /* 0x000f620000000800 */
[----:B-1----:R-:W-:-:S03]  /*2dd0*/  IMAD.IADD R33, R5, 0x1, R28 ;  /* 0x0000000105217824 */ /* 0x002fc600078e021c */
[----:B------:R-:W1:Y:S01]  /*2de0*/  LDS R50, [R4+0x2c00] ;  /* 0x002c000004327984 */ /* 0x000e620000000800 */
[----:B0-----:R-:W-:-:S03]  /*2df0*/  IMAD.IADD R35, R5, 0x1, R30 ;  /* 0x0000000105237824 */ /* 0x001fc600078e021e */
[----:B------:R0:W-:Y:S01]  /*2e00*/  STS [R4], R33 ;  /* 0x0000002104007388 */ /* 0x0001e20000000800 */
[----:B--2---:R-:W-:-:S03]  /*2e10*/  IMAD.IADD R37, R5, 0x1, R32 ;  /* 0x0000000105257824 */ /* 0x004fc600078e0220 */
[----:B------:R2:W-:Y:S01]  /*2e20*/  STS [R4+0x400], R35 ;  /* 0x0004002304007388 */ /* 0x0005e20000000800 */
[C---:B---3--:R-:W-:Y:S02]  /*2e30*/  IMAD.IADD R39, R5.reuse, 0x1, R34 ;  /* 0x0000000105277824 */ /* 0x048fe400078e0222 */
[C---:B----4-:R-:W-:Y:S01]  /*2e40*/  IMAD.IADD R41, R5.reuse, 0x1, R36 ;  /* 0x0000000105297824 */ /* 0x050fe200078e0224 */
[----:B------:R3:W-:Y:S01]  /*2e50*/  STS [R4+0x800], R37 ;  /* 0x0008002504007388 */ /* 0x0007e20000000800 */
[----:B-----5:R-:W-:-:S03]  /*2e60*/  IMAD.IADD R43, R5, 0x1, R38 ;  /* 0x00000001052b7824 */ /* 0x020fc600078e0226 */
[----:B------:R3:W-:Y:S01]  /*2e70*/  STS [R4+0xc00], R39 ;  /* 0x000c002704007388 */ /* 0x0007e20000000800 */
[----:B------:R-:W-:-:S03]  /*2e80*/  IMAD.IADD R47, R5, 0x1, R40 ;  /* 0x00000001052f7824 */ /* 0x000fc600078e0228 */
[----:B------:R3:W-:Y:S01]  /*2e90*/  STS [R4+0x1000], R41 ;  /* 0x0010002904007388 */ /* 0x0007e20000000800 */
[----:B0-----:R-:W-:-:S03]  /*2ea0*/  IMAD.IADD R33, R5, 0x1, R42 ;  /* 0x0000000105217824 */ /* 0x001fc600078e022a */
[----:B------:R3:W-:Y:S01]  /*2eb0*/  STS [R4+0x1400], R43 ;  /* 0x0014002b04007388 */ /* 0x0007e20000000800 */
[----:B--2---:R-:W-:-:S03]  /*2ec0*/  IMAD.IADD R35, R5, 0x1, R44 ;  /* 0x0000000105237824 */ /* 0x004fc600078e022c */
[----:B------:R3:W-:Y:S01]  /*2ed0*/  STS [R4+0x1800], R47 ;  /* 0x0018002f04007388 */ /* 0x0007e20000000800 */
[----:B------:R-:W-:-:S03]  /*2ee0*/  IMAD.IADD R49, R5, 0x1, R46 ;  /* 0x0000000105317824 */ /* 0x000fc600078e022e */
[----:B------:R3:W-:Y:S01]  /*2ef0*/  STS [R4+0x1c00], R33 ;  /* 0x001c002104007388 */ /* 0x0007e20000000800 */
[----:B------:R-:W-:-:S03]  /*2f00*/  IMAD.IADD R51, R5, 0x1, R48 ;  /* 0x0000000105337824 */ /* 0x000fc600078e0230 */
[----:B------:R3:W-:Y:S01]  /*2f10*/  STS [R4+0x2000], R35 ;  /* 0x0020002304007388 */ /* 0x0007e20000000800 */
[----:B-1----:R-:W-:-:S03]  /*2f20*/  IMAD.IADD R53, R5, 0x1, R50 ;  /* 0x0000000105357824 */ /* 0x002fc600078e0232 */
[----:B------:R3:W-:Y:S04]  /*2f30*/  STS [R4+0x2400], R49 ;  /* 0x0024003104007388 */ /* 0x0007e80000000800 */
[----:B------:R3:W-:Y:S04]  /*2f40*/  STS [R4+0x2800], R51 ;  /* 0x0028003304007388 */ /* 0x0007e80000000800 */
[----:B------:R3:W-:Y:S02]  /*2f50*/  STS [R4+0x2c00], R53 ;  /* 0x002c003504007388 */ /* 0x0007e40000000800 */
.L_x_28:
[----:B------:R-:W-:Y:S05]  /*2f60*/  BSYNC.RECONVERGENT B0 ;  /* 0x0000000000007941 */ /* 0x000fea0003800200 */
.L_x_27:
[----:B------:R-:W-:Y:S01]  /*2f70*/  BAR.SYNC.DEFER_BLOCKING 0x0 ;  /* 0x0000000000007b1d */ /* 0x000fe20000010000 */
[----:B------:R-:W-:-:S05]  /*2f80*/  R2P PR, R31, 0x7f ;  /* 0x0000007f1f007804 */ /* 0x000fca0000000000 */
[----:B------:R-:W-:Y:S08]  /*2f90*/  BSSY.RECONVERGENT B0, `(.L_x_29) ;  /* 0x0000022000007945 */ /* 0x000ff00003800200 */
[----:B0--3--:R-:W-:Y:S02]  /*2fa0*/  VOTE.ANY R4, PT, P0 ;  /* 0x0000000000047806 */ /* 0x009fe400000e0100 */
[----:B------:R-:W-:-:S02]  /*2fb0*/  VOTE.ANY R33, PT, P1 ;  /* 0x0000000000217806 */ /* 0x000fc400008e0100 */
[----:B------:R-:W-:Y:S02]  /*2fc0*/  @!P0 LOP3.LUT R4, RZ, R4, RZ, 0x33, !PT ;  /* 0x00000004ff048212 */ /* 0x000fe400078e33ff */
[----:B--2---:R-:W-:Y:S02]  /*2fd0*/  VOTE.ANY R35, PT, P2 ;  /* 0x0000000000237806 */ /* 0x004fe400010e0100 */
[----:B------:R-:W-:Y:S02]  /*2fe0*/  @!P1 LOP3.LUT R33, RZ, R33, RZ, 0x33, !PT ;  /* 0x00000021ff219212 */ /* 0x000fe400078e33ff */
[----:B------:R-:W-:Y:S02]  /*2ff0*/  VOTE.ANY R37, PT, P3 ;  /* 0x0000000000257806 */ /* 0x000fe400018e0100 */
[----:B------:R-:W-:Y:S02]  /*3000*/  @!P2 LOP3.LUT R35, RZ, R35, RZ, 0x33, !PT ;  /* 0x00000023ff23a212 */ /* 0x000fe400078e33ff */
[----:B------:R-:W-:-:S02]  /*3010*/  LOP3.LUT R4, R33, R4, RZ, 0xc0, !PT ;  /* 0x0000000421047212 */ /* 0x000fc400078ec0ff */
[----:B------:R-:W-:Y:S02]  /*3020*/  @!P3 LOP3.LUT R37, RZ, R37, RZ, 0x33, !PT ;  /* 0x00000025ff25b212 */ /* 0x000fe400078e33ff */
[----:B------:R-:W-:Y:S02]  /*3030*/  LOP3.LUT R4, R35, R4, RZ, 0xc0, !PT ;  /* 0x0000000423047212 */ /* 0x000fe400078ec0ff */
[----:B------:R-:W-:Y:S02]  /*3040*/  VOTE.ANY R33, PT, P4 ;  /* 0x0000000000217806 */ /* 0x000fe400020e0100 */
[----:B------:R-:W-:Y:S02]  /*3050*/  LOP3.LUT R4, R37, R4, RZ, 0xc0, !PT ;  /* 0x0000000425047212 */ /* 0x000fe400078ec0ff */
[----:B------:R-:W-:Y:S02]  /*3060*/  @!P4 LOP3.LUT R33, RZ, R33, RZ, 0x33, !PT ;  /* 0x00000021ff21c212 */ /* 0x000fe400078e33ff */
[----:B------:R-:W-:-:S02]  /*3070*/  VOTE.ANY R35, PT, P5 ;  /* 0x0000000000237806 */ /* 0x000fc400028e0100 */
[----:B------:R-:W-:Y:S02]  /*3080*/  LOP3.LUT R4, R33, R4, RZ, 0xc0, !PT ;  /* 0x0000000421047212 */ /* 0x000fe400078ec0ff */
[----:B------:R-:W-:Y:S02]  /*3090*/  LOP3.LUT P0, RZ, R31, 0x80, RZ, 0xc0, !PT ;  /* 0x000000801fff7812 */ /* 0x000fe4000780c0ff */
[----:B------:R-:W-:Y:S02]  /*30a0*/  @!P5 LOP3.LUT R35, RZ, R35, RZ, 0x33, !PT ;  /* 0x00000023ff23d212 */ /* 0x000fe400078e33ff */
[----:B------:R-:W-:Y:S02]  /*30b0*/  VOTE.ANY R28, PT, P6 ;  /* 0x00000000001c7806 */ /* 0x000fe400030e0100 */
[----:B------:R-:W-:Y:S02]  /*30c0*/  LOP3.LUT R35, R35, R4, RZ, 0xc0, !PT ;  /* 0x0000000423237212 */ /* 0x000fe400078ec0ff */
[----:B------:R-:W0:Y:S01]  /*30d0*/  S2R R4, SR_LEMASK ;  /* 0x0000000000047919 */ /* 0x000e220000003a00 */
[----:B------:R-:W-:-:S04]  /*30e0*/  @!P6 LOP3.LUT R28, RZ, R28, RZ, 0x33, !PT ;  /* 0x0000001cff1ce212 */ /* 0x000fc800078e33ff */
[----:B------:R-:W-:Y:S02]  /*30f0*/  VOTE.ANY R30, PT, P0 ;  /* 0x00000000001e7806 */ /* 0x000fe400000e0100 */
[----:B------:R-:W-:Y:S02]  /*3100*/  LOP3.LUT R35, R28, R35, RZ, 0xc0, !PT ;  /* 0x000000231c237212 */ /* 0x000fe400078ec0ff */
[----:B------:R-:W-:-:S04]  /*3110*/  @!P0 LOP3.LUT R30, RZ, R30, RZ, 0x33, !PT ;  /* 0x0000001eff1e8212 */ /* 0x000fc800078e33ff */
[----:B------:R-:W-:Y:S01]  /*3120*/  LOP3.LUT R35, R30, R35, RZ, 0xc0, !PT ;  /* 0x000000231e237212 */ /* 0x000fe200078ec0ff */
[----:B------:R-:W-:-:S03]  /*3130*/  IMAD.MOV.U32 R30, RZ, RZ, RZ ;  /* 0x000000ffff1e7224 */ /* 0x000fc600078e00ff */
[----:B------:R-:W2:Y:S01]  /*3140*/  FLO.U32 R53, R35 ;  /* 0x0000002300357300 */ /* 0x000ea200000e0000 */
[----:B0-----:R-:W-:Y:S02]  /*3150*/  LOP3.LUT R32, R4, R35, RZ, 0xc0, !PT ;  /* 0x0000002304207212 */ /* 0x001fe400078ec0ff */
[----:B--2---:R-:W-:-:S05]  /*3160*/  ISETP.NE.AND P0, PT, R26, R53, PT ;  /* 0x000000351a00720c */ /* 0x004fca0003f05270 */
[----:B------:R-:W0:Y:S08]  /*3170*/  POPC R32, R32 ;  /* 0x0000002000207309 */ /* 0x000e300000000000 */
[----:B------:R-:W-:Y:S05]  /*3180*/  @P0 BRA `(.L_x_30) ;  /* 0x0000000000080947 */ /* 0x000fea0003800000 */
[----:B------:R-:W-:-:S05]  /*3190*/  IMAD R31, R31, 0x4, R6 ;  /* 0x000000041f1f7824 */ /* 0x000fca00078e0206 */
[----:B0-----:R2:W3:Y:S02]  /*31a0*/  ATOMS.ADD R30, [R31], R32 ;  /* 0x000000201f1e738c */ /* 0x0014e40000000000 */
.L_x_30:
[----:B------:R-:W-:Y:S05]  /*31b0*/  BSYNC.RECONVERGENT B0 ;  /* 0x0000000000007941 */ /* 0x000fea0003800200 */
.L_x_29:
[----:B------:R-:W4:Y:S01]  /*31c0*/  LDCU UR4, c[0x0][0x3c4] ;  /* 0x00007880ff0477ac */ /* 0x000f220008000800 */
[C---:B------:R-:W-:Y:S01]  /*31d0*/  ISETP.NE.AND P0, PT, R24.reuse, 0x7fffffff, PT ;  /* 0x7fffffff1800780c */ /* 0x040fe20003f05270 */
[----:B---3--:R3:W0:Y:S01]  /*31e0*/  SHFL.IDX PT, R53, R30, R53, 0x1f ;  /* 0x00001f351e357589 */ /* 0x00862200000e0000 */
[----:B------:R-:W-:Y:S02]  /*31f0*/  BSSY.RECONVERGENT B0, `(.L_x_31) ;  /* 0x0000029000007945 */ /* 0x000fe40003800200 */
[----:B------:R-:W-:-:S04]  /*3200*/  SEL R28, R24, 0x80000000, P0 ;  /* 0x80000000181c7807 */ /* 0x000fc80000000000 */
[----:B----4-:R-:W-:-:S04]  /*3210*/  SHF.R.U32.HI R28, RZ, UR4, R28 ;  /* 0x00000004ff1c7c19 */ /* 0x010fc8000801161c */
[----:B--2---:R-:W-:-:S04]  /*3220*/  LOP3.LUT R31, R28, R7, RZ, 0x30, !PT ;  /* 0x000000071c1f7212 */ /* 0x004fc800078e30ff */
[----:B------:R-:W-:-:S13]  /*3230*/  R2P PR, R31, 0x7f ;  /* 0x0000007f1f007804 */ /* 0x000fda0000000000 */
[----:B------:R-:W-:Y:S02]  /*3240*/  VOTE.ANY R28, PT, P0 ;  /* 0x00000000001c7806 */ /* 0x000fe400000e0100 */
[----:B------:R-:W-:Y:S02]  /*3250*/  VOTE.ANY R33, PT, P1 ;  /* 0x0000000000217806 */ /* 0x000fe400008e0100 */
[----:B------:R-:W-:Y:S02]  /*3260*/  @!P0 LOP3.LUT R28, RZ, R28, RZ, 0x33, !PT ;  /* 0x0000001cff1c8212 */ /* 0x000fe400078e33ff */
[----:B------:R-:W-:Y:S02]  /*3270*/  VOTE.ANY R35, PT, P2 ;  /* 0x0000000000237806 */ /* 0x000fe400010e0100 */
[----:B------:R-:W-:Y:S02]  /*3280*/  @!P1 LOP3.LUT R33, RZ, R33, RZ, 0x33, !PT ;  /* 0x00000021ff219212 */ /* 0x000fe400078e33ff */
[----:B------:R-:W-:-:S02]  /*3290*/  @!P2 LOP3.LUT R35, RZ, R35, RZ, 0x33, !PT ;  /* 0x00000023ff23a212 */ /* 0x000fc400078e33ff */
[----:B------:R-:W-:Y:S02]  /*32a0*/  LOP3.LUT R28, R33, R28, RZ, 0xc0, !PT ;  /* 0x0000001c211c7212 */ /* 0x000fe400078ec0ff */
[----:B------:R-:W-:Y:S02]  /*32b0*/  VOTE.ANY R33, PT, P3 ;  /* 0x0000000000217806 */ /* 0x000fe400018e0100 */
[----:B------:R-:W-:Y:S02]  /*32c0*/  LOP3.LUT R28, R35, R28, RZ, 0xc0, !PT ;  /* 0x0000001c231c7212 */ /* 0x000fe400078ec0ff */
[----:B------:R-:W-:Y:S02]  /*32d0*/  LOP3.LUT P0, RZ, R31, 0x80, RZ, 0xc0, !PT ;  /* 0x000000801fff7812 */ /* 0x000fe4000780c0ff */
[----:B------:R-:W-:Y:S02]  /*32e0*/  VOTE.ANY R35, PT, P4 ;  /* 0x0000000000237806 */ /* 0x000fe400020e0100 */
[----:B------:R-:W-:-:S02]  /*32f0*/  @!P3 LOP3.LUT R33, RZ, R33, RZ, 0x33, !PT ;  /* 0x00000021ff21b212 */ /* 0x000fc400078e33ff */
[----:B------:R-:W-:Y:S02]  /*3300*/  @!P4 LOP3.LUT R35, RZ, R35, RZ, 0x33, !PT ;  /* 0x00000023ff23c212 */ /* 0x000fe400078e33ff */
[----:B------:R-:W-:Y:S02]  /*3310*/  LOP3.LUT R28, R33, R28, RZ, 0xc0, !PT ;  /* 0x0000001c211c7212 */ /* 0x000fe400078ec0ff */
[----:B------:R-:W-:Y:S02]  /*3320*/  VOTE.ANY R33, PT, P5 ;  /* 0x0000000000217806 */ /* 0x000fe400028e0100 */
[----:B------:R-:W-:Y:S02]  /*3330*/  LOP3.LUT R28, R35, R28, RZ, 0xc0, !PT ;  /* 0x0000001c231c7212 */ /* 0x000fe400078ec0ff */
[----:B------:R-:W-:Y:S02]  /*3340*/  VOTE.ANY R35, PT, P6 ;  /* 0x0000000000237806 */ /* 0x000fe400030e0100 */
[----:B------:R-:W-:-:S02]  /*3350*/  @!P5 LOP3.LUT R33, RZ, R33, RZ, 0x33, !PT ;  /* 0x00000021ff21d212 */ /* 0x000fc400078e33ff */
[----:B------:R-:W-:Y:S02]  /*3360*/  VOTE.ANY R37, PT, P0 ;  /* 0x0000000000257806 */ /* 0x000fe400000e0100 */
[----:B------:R-:W-:Y:S02]  /*3370*/  @!P6 LOP3.LUT R35, RZ, R35, RZ, 0x33, !PT ;  /* 0x00000023ff23e212 */ /* 0x000fe400078e33ff */
[----:B------:R-:W-:Y:S02]  /*3380*/  LOP3.LUT R28, R33, R28, RZ, 0xc0, !PT ;  /* 0x0000001c211c7212 */ /* 0x000fe400078ec0ff */
[----:B------:R-:W-:Y:S02]  /*3390*/  @!P0 LOP3.LUT R37, RZ, R37, RZ, 0x33, !PT ;  /* 0x00000025ff258212 */ /* 0x000fe400078e33ff */
[----:B------:R-:W-:Y:S02]  /*33a0*/  LOP3.LUT R28, R35, R28, RZ, 0xc0, !PT ;  /* 0x0000001c231c7212 */ /* 0x000fe400078ec0ff */
[----:B------:R-:W-:-:S02]  /*33b0*/  ISETP.NE.AND P0, PT, R23, 0x7fffffff, PT ;  /* 0x7fffffff1700780c */ /* 0x000fc40003f05270 */
[----:B------:R-:W-:Y:S02]  /*33c0*/  LOP3.LUT R35, R37, R28, RZ, 0xc0, !PT ;  /* 0x0000001c25237212 */ /* 0x000fe400078ec0ff */
[----:B------:R-:W-:Y:S02]  /*33d0*/  SEL R28, R23, 0x80000000, P0 ;  /* 0x80000000171c7807 */ /* 0x000fe40000000000 */
[----:B------:R-:W2:Y:S01]  /*33e0*/  FLO.U32 R37, R35 ;  /* 0x0000002300257300 */ /* 0x000ea200000e0000 */
[----:B------:R-:W-:Y:S02]  /*33f0*/  LOP3.LUT R34, R4, R35, RZ, 0xc0, !PT ;  /* 0x0000002304227212 */ /* 0x000fe400078ec0ff */
[----:B------:R-:W-:Y:S01]  /*3400*/  SHF.R.U32.HI R36, RZ, UR4, R28 ;  /* 0x00000004ff247c19 */ /* 0x000fe2000801161c */
[----:B------:R-:W-:-:S03]  /*3410*/  IMAD.MOV.U32 R28, RZ, RZ, RZ ;  /* 0x000000ffff1c7224 */ /* 0x000fc600078e00ff */
[----:B------:R-:W-:Y:S01]  /*3420*/  LOP3.LUT R33, R36, R7, RZ, 0x30, !PT ;  /* 0x0000000724217212 */ /* 0x000fe200078e30ff */
[----:B------:R-:W4:Y:S01]  /*3430*/  POPC R34, R34 ;  /* 0x0000002200227309 */ /* 0x000f220000000000 */
[----:B--2---:R-:W-:-:S13]  /*3440*/  ISETP.NE.AND P0, PT, R26, R37, PT ;  /* 0x000000251a00720c */ /* 0x004fda0003f05270 */
[----:B0--34-:R-:W-:Y:S05]  /*3450*/  @P0 BRA `(.L_x_32) ;  /* 0x0000000000080947 */ /* 0x019fea0003800000 */
[----:B------:R-:W-:-:S05]  /*3460*/  IMAD R31, R31, 0x4, R6 ;  /* 0x000000041f1f7824 */ /* 0x000fca00078e0206 */
[----:B------:R0:W2:Y:S02]  /*3470*/  ATOMS.ADD R28, [R31], R34 ;  /* 0x000000221f1c738c */ /* 0x0000a40000000000 */
.L_x_32:
[----:B------:R-:W-:Y:S05]  /*3480*/  BSYNC.RECONVERGENT B0 ;  /* 0x0000000000007941 */ /* 0x000fea0003800200 */
.L_x_31:
[----:B------:R-:W-:Y:S01]  /*3490*/  R2P PR, R33, 0x7f ;  /* 0x0000007f21007804 */ /* 0x000fe20000000000 */
[----:B--2---:R2:W3:Y:S01]  /*34a0*/  SHFL.IDX PT, R37, R28, R37, 0x1f ;  /* 0x00001f251c257589 */ /* 0x0044e200000e0000 */
[----:B------:R-:W-:Y:S01]  /*34b0*/  BSSY.RECONVERGENT B0, `(.L_x_33) ;  /* 0x0000025000007945 */ /* 0x000fe20003800200 */
[----:B------:R-:W-:-:S10]  /*34c0*/  IMAD.MOV.U32 R36, RZ, RZ, RZ ;  /* 0x000000ffff247224 */ /* 0x000fd400078e00ff */
[----:B------:R-:W-:Y:S02]  /*34d0*/  VOTE.ANY R30, PT, P0 ;  /* 0x00000000001e7806 */ /* 0x000fe400000e0100 */
[----:B0-----:R-:W-:Y:S02]  /*34e0*/  VOTE.ANY R31, PT, P1 ;  /* 0x00000000001f7806 */ /* 0x001fe400008e0100 */
        /* <DEDUP_REMOVED lines=24> */
[----:B------:R-:W0:Y:S01]  /*3670*/  FLO.U32 R35, R39 ;  /* 0x0000002700237300 */ /* 0x000e2200000e0000 */
[----:B------:R-:W-:Y:S02]  /*3680*/  LOP3.LUT R51, R4, R39, RZ, 0xc0, !PT ;  /* 0x0000002704337212 */ /* 0x000fe400078ec0ff */
[----:B------:R-:W-:-:S04]  /*3690*/  SHF.R.U32.HI R30, RZ, UR4, R30 ;  /* 0x00000004ff1e7c19 */ /* 0x000fc8000801161e */
[----:B------:R-:W-:Y:S01]  /*36a0*/  LOP3.LUT R31, R30, R7, RZ, 0x30, !PT ;  /* 0x000000071e1f7212 */ /* 0x000fe200078e30ff */
[----:B------:R-:W4:Y:S01]  /*36b0*/  POPC R51, R51 ;  /* 0x0000003300337309 */ /* 0x000f220000000000 */
[----:B0-----:R-:W-:-:S13]  /*36c0*/  ISETP.NE.AND P0, PT, R26, R35, PT ;  /* 0x000000231a00720c */ /* 0x001fda0003f05270 */
[----:B--234-:R-:W-:Y:S05]  /*36d0*/  @P0 BRA `(.L_x_34) ;  /* 0x0000000000080947 */ /* 0x01cfea0003800000 */
[----:B------:R-:W-:-:S06]  /*36e0*/  IMAD R36, R33, 0x4, R6 ;  /* 0x0000000421247824 */ /* 0x000fcc00078e0206 */
[----:B------:R0:W2:Y:S02]  /*36f0*/  ATOMS.ADD R36, [R36], R51 ;  /* 0x000000332424738c */ /* 0x0000a40000000000 */
.L_x_34:
[----:B------:R-:W-:Y:S05]  /*3700*/  BSYNC.RECONVERGENT B0 ;  /* 0x0000000000007941 */ /* 0x000fea0003800200 */
.L_x_33:
[----:B------:R-:W-:Y:S01]  /*3710*/  R2P PR, R31, 0x7f ;  /* 0x0000007f1f007804 */ /* 0x000fe20000000000 */
[----:B--2---:R2:W3:Y:S01]  /*3720*/  SHFL.IDX PT, R36, R36, R35, 0x1f ;  /* 0x00001f2324247589 */ /* 0x0044e200000e0000 */
[----:B------:R-:W-:Y:S11]  /*3730*/  BSSY.RECONVERGENT B0, `(.L_x_35) ;  /* 0x0000025000007945 */ /* 0x000ff60003800200 */
[----:B------:R-:W-:-:S02]  /*3740*/  VOTE.ANY R28, PT, P0 ;  /* 0x00000000001c7806 */ /* 0x000fc400000e0100 */
[----:B------:R-:W-:Y:S02]  /*3750*/  VOTE.ANY R33, PT, P1 ;  /* 0x0000000000217806 */ /* 0x000fe400008e0100 */
[----:B------:R-:W-:Y:S02]  /*3760*/  @!P0 LOP3.LUT R28, RZ, R28, RZ, 0x33, !PT ;  /* 0x0000001cff1c8212 */ /* 0x000fe400078e33ff */
[----:B------:R-:W-:Y:S02]  /*3770*/  VOTE.ANY R39, PT, P2 ;  /* 0x0000000000277806 */ /* 0x000fe400010e0100 */
[----:B------:R-:W-:Y:S02]  /*3780*/  @!P1 LOP3.LUT R33, RZ, R33, RZ, 0x33, !PT ;  /* 0x00000021ff219212 */ /* 0x000fe400078e33ff */
[----:B------:R-:W-:Y:S02]  /*3790*/  @!P2 LOP3.LUT R39, RZ, R39, RZ, 0x33, !PT ;  /* 0x00000027ff27a212 */ /* 0x000fe400078e33ff */
[----:B------:R-:W-:-:S02]  /*37a0*/  LOP3.LUT R28, R33, R28, RZ, 0xc0, !PT ;  /* 0x0000001c211c7212 */ /* 0x000fc400078ec0ff */
[----:B------:R-:W-:Y:S02]  /*37b0*/  VOTE.ANY R33, PT, P3 ;  /* 0x0000000000217806 */ /* 0x000fe400018e0100 */
[----:B------:R-:W-:Y:S02]  /*37c0*/  LOP3.LUT R28, R39, R28, RZ, 0xc0, !PT ;  /* 0x0000001c271c7212 */ /* 0x000fe400078ec0ff */
[----:B------:R-:W-:Y:S02]  /*37d0*/  LOP3.LUT P0, RZ, R31, 0x80, RZ, 0xc0, !PT ;  /* 0x000000801fff7812 */ /* 0x000fe4000780c0ff */
[----:B------:R-:W-:Y:S02]  /*37e0*/  VOTE.ANY R39, PT, P4 ;  /* 0x0000000000277806 */ /* 0x000fe400020e0100 */
[----:B------:R-:W-:Y:S02]  /*37f0*/  @!P3 LOP3.LUT R33, RZ, R33, RZ, 0x33, !PT ;  /* 0x00000021ff21b212 */ /* 0x000fe400078e33ff */
[----:B------:R-:W-:-:S02]  /*3800*/  @!P4 LOP3.LUT R39, RZ, R39, RZ, 0x33, !PT ;  /* 0x00000027ff27c212 */ /* 0x000fc400078e33ff */
[----:B------:R-:W-:Y:S02]  /*3810*/  LOP3.LUT R28, R33, R28, RZ, 0xc0, !PT ;  /* 0x0000001c211c7212 */ /* 0x000fe400078ec0ff */
[----:B------:R-:W-:Y:S02]  /*3820*/  VOTE.ANY R33, PT, P5 ;  /* 0x0000000000217806 */ /* 0x000fe400028e0100 */
[----:B------:R-:W-:Y:S02]  /*3830*/  LOP3.LUT R28, R39, R28, RZ, 0xc0, !PT ;  /* 0x0000001c271c7212 */ /* 0x000fe400078ec0ff */
[----:B------:R-:W-:Y:S02]  /*3840*/  VOTE.ANY R39, PT, P6 ;  /* 0x0000000000277806 */ /* 0x000fe400030e0100 */
[----:B------:R-:W-:Y:S02]  /*3850*/  @!P5 LOP3.LUT R33, RZ, R33, RZ, 0x33, !PT ;  /* 0x00000021ff21d212 */ /* 0x000fe400078e33ff */
[----:B------:R-:W-:-:S02]  /*3860*/  VOTE.ANY R41, PT, P0 ;  /* 0x0000000000297806 */ /* 0x000fc400000e0100 */
[----:B------:R-:W-:Y:S02]  /*3870*/  @!P6 LOP3.LUT R39, RZ, R39, RZ, 0x33, !PT ;  /* 0x00000027ff27e212 */ /* 0x000fe400078e33ff */
[----:B------:R-:W-:Y:S02]  /*3880*/  LOP3.LUT R28, R33, R28, RZ, 0xc0, !PT ;  /* 0x0000001c211c7212 */ /* 0x000fe400078ec0ff */
[----:B------:R-:W-:Y:S02]  /*3890*/  @!P0 LOP3.LUT R41, RZ, R41, RZ, 0x33, !PT ;  /* 0x00000029ff298212 */ /* 0x000fe400078e33ff */
[----:B------:R-:W-:Y:S02]  /*38a0*/  LOP3.LUT R28, R39, R28, RZ, 0xc0, !PT ;  /* 0x0000001c271c7212 */ /* 0x000fe400078ec0ff */
[----:B------:R-:W-:Y:S02]  /*38b0*/  ISETP.NE.AND P0, PT, R21, 0x7fffffff, PT ;  /* 0x7fffffff1500780c */ /* 0x000fe40003f05270 */
[----:B------:R-:W-:-:S02]  /*38c0*/  LOP3.LUT R39, R41, R28, RZ, 0xc0, !PT ;  /* 0x0000001c29277212 */ /* 0x000fc400078ec0ff */
[----:B------:R-:W-:Y:S02]  /*38d0*/  SEL R28, R21, 0x80000000, P0 ;  /* 0x80000000151c7807 */ /* 0x000fe40000000000 */
[----:B------:R-:W4:Y:S01]  /*38e0*/  FLO.U32 R41, R39 ;  /* 0x0000002700297300 */ /* 0x000f2200000e0000 */
[----:B------:R-:W-:Y:S02]  /*38f0*/  LOP3.LUT R38, R4, R39, RZ, 0xc0, !PT ;  /* 0x0000002704267212 */ /* 0x000fe400078ec0ff */
[----:B------:R-:W-:Y:S01]  /*3900*/  SHF.R.U32.HI R30, RZ, UR4, R28 ;  /* 0x00000004ff1e7c19 */ /* 0x000fe2000801161c */
[----:B------:R-:W-:-:S03]  /*3910*/  IMAD.MOV.U32 R28, RZ, RZ, RZ ;  /* 0x000000ffff1c7224 */ /* 0x000fc600078e00ff */
[----:B------:R-:W-:Y:S01]  /*3920*/  LOP3.LUT R33, R30, R7, RZ, 0x30, !PT ;  /* 0x000000071e217212 */ /* 0x000fe200078e30ff */
[----:B------:R-:W0:Y:S01]  /*3930*/  POPC R38, R38 ;  /* 0x0000002600267309 */ /* 0x000e220000000000 */
[----:B----4-:R-:W-:-:S13]  /*3940*/  ISETP.NE.AND P0, PT, R26, R41, PT ;  /* 0x000000291a00720c */ /* 0x010fda0003f05270 */
[----:B0-23--:R-:W-:Y:S05]  /*3950*/  @P0 BRA `(.L_x_36) ;  /* 0x0000000000080947 */ /* 0x00dfea0003800000 */
[----:B------:R-:W-:-:S05]  /*3960*/  IMAD R31, R31, 0x4, R6 ;  /* 0x000000041f1f7824 */ /* 0x000fca00078e0206 */
[----:B------:R0:W2:Y:S02]  /*3970*/  ATOMS.ADD R28, [R31], R38 ;  /* 0x000000261f1c738c */ /* 0x0000a40000000000 */
.L_x_36:
[----:B------:R-:W-:Y:S05]  /*3980*/  BSYNC.RECONVERGENT B0 ;  /* 0x0000000000007941 */ /* 0x000fea0003800200 */
.L_x_35:
        /* <DEDUP_REMOVED lines=39> */
.L_x_38:
[----:B------:R-:W-:Y:S05]  /*3c00*/  BSYNC.RECONVERGENT B0 ;  /* 0x0000000000007941 */ /* 0x000fea0003800200 */
.L_x_37:
        /* <DEDUP_REMOVED lines=39> */
.L_x_40:
[----:B------:R-:W-:Y:S05]  /*3e80*/  BSYNC.RECONVERGENT B0 ;  /* 0x0000000000007941 */ /* 0x000fea0003800200 */
.L_x_39:
        /* <DEDUP_REMOVED lines=39> */
.L_x_42:
[----:B------:R-:W-:Y:S05]  /*4100*/  BSYNC.RECONVERGENT B0 ;  /* 0x0000000000007941 */ /* 0x000fea0003800200 */
.L_x_41:
[----:B------:R-:W-:Y:S01]  /*4110*/  R2P PR, R31, 0x7f ;  /* 0x0000007f1f007804 */ /* 0x000fe20000000000 */
[----:B--2---:R2:W3:Y:S01]  /*4120*/  SHFL.IDX PT, R52, R52, R35, 0x1f ;  /* 0x00001f2334347589 */ /* 0x0044e200000e0000 */
[----:B------:R-:W-:Y:S11]  /*4130*/  BSSY.RECONVERGENT B0, `(.L_x_43) ;  /* 0x0000025000007945 */ /* 0x000ff60003800200 */
[----:B------:R-:W-:-:S02]  /*4140*/  VOTE.ANY R28, PT, P0 ;  /* 0x00000000001c7806 */ /* 0x000fc400000e0100 */
[----:B------:R-:W-:Y:S02]  /*4150*/  VOTE.ANY R33, PT, P1 ;  /* 0x0000000000217806 */ /* 0x000fe400008e0100 */
[----:B------:R-:W-:Y:S02]  /*4160*/  @!P0 LOP3.LUT R28, RZ, R28, RZ, 0x33, !PT ;  /* 0x0000001cff1c8212 */ /* 0x000fe400078e33ff */
[----:B------:R-:W-:Y:S02]  /*4170*/  @!P1 LOP3.LUT R33, RZ, R33, RZ, 0x33, !PT ;  /* 0x00000021ff219212 */ /* 0x000fe400078e33ff */
[----:B------:R-:W-:Y:S02]  /*4180*/  VOTE.ANY R47, PT, P2 ;  /* 0x00000000002f7806 */ /* 0x000fe400010e0100 */
[----:B------:R-:W-:Y:S02]  /*4190*/  LOP3.LUT R28, R33, R28, RZ, 0xc0, !PT ;  /* 0x0000001c211c7212 */ /* 0x000fe400078ec0ff */
[----:B------:R-:W-:-:S02]  /*41a0*/  VOTE.ANY R33, PT, P3 ;  /* 0x0000000000217806 */ /* 0x000fc400018e0100 */
[----:B------:R-:W-:Y:S02]  /*41b0*/  @!P2 LOP3.LUT R47, RZ, R47, RZ, 0x33, !PT ;  /* 0x0000002fff2fa212 */ /* 0x000fe400078e33ff */
[----:B------:R-:W-:Y:S02]  /*41c0*/  @!P3 LOP3.LUT R33, RZ, R33, RZ, 0x33, !PT ;  /* 0x00000021ff21b212 */ /* 0x000fe400078e33ff */
[----:B------:R-:W-:Y:S02]  /*41d0*/  LOP3.LUT R28, R47, R28, RZ, 0xc0, !PT ;  /* 0x0000001c2f1c7212 */ /* 0x000fe400078ec0ff */
[----:B------:R-:W-:Y:S02]  /*41e0*/  LOP3.LUT P0, RZ, R31, 0x80, RZ, 0xc0, !PT ;  /* 0x000000801fff7812 */ /* 0x000fe4000780c0ff */
[----:B------:R-:W-:Y:S02]  /*41f0*/  VOTE.ANY R47, PT, P4 ;  /* 0x00000000002f7806 */ /* 0x000fe400020e0100 */
[----:B------:R-:W-:-:S02]  /*4200*/  LOP3.LUT R28, R33, R28, RZ, 0xc0, !PT ;  /* 0x0000001c211c7212 */ /* 0x000fc400078ec0ff */
[----:B------:R-:W-:Y:S02]  /*4210*/  VOTE.ANY R33, PT, P5 ;  /* 0x0000000000217806 */ /* 0x000fe400028e0100 */
[----:B------:R-:W-:Y:S02]  /*4220*/  @!P4 LOP3.LUT R47, RZ, R47, RZ, 0x33, !PT ;  /* 0x0000002fff2fc212 */ /* 0x000fe400078e33ff */
[----:B------:R-:W-:Y:S02]  /*4230*/  @!P5 LOP3.LUT R33, RZ, R33, RZ, 0x33, !PT ;  /* 0x00000021ff21d212 */ /* 0x000fe400078e33ff */
[----:B------:R-:W-:Y:S02]  /*4240*/  LOP3.LUT R28, R47, R28, RZ, 0xc0, !PT ;  /* 0x0000001c2f1c7212 */ /* 0x000fe400078ec0ff */
[----:B------:R-:W-:Y:S02]  /*4250*/  VOTE.ANY R47, PT, P6 ;  /* 0x00000000002f7806 */ /* 0x000fe400030e0100 */
[----:B------:R-:W-:-:S02]  /*4260*/  LOP3.LUT R28, R33, R28, RZ, 0xc0, !PT ;  /* 0x0000001c211c7212 */ /* 0x000fc400078ec0ff */
[----:B------:R-:W-:Y:S02]  /*4270*/  VOTE.ANY R33, PT, P0 ;  /* 0x0000000000217806 */ /* 0x000fe400000e0100 */
[----:B------:R-:W-:Y:S02]  /*4280*/  @!P6 LOP3.LUT R47, RZ, R47, RZ, 0x33, !PT ;  /* 0x0000002fff2fe212 */ /* 0x000fe400078e33ff */
        /* <DEDUP_REMOVED lines=13> */
[----:B------:R-:W-:-:S06]  /*4360*/  IMAD R30, R31, 0x4, R6 ;  /* 0x000000041f1e7824 */ /* 0x000fcc00078e0206 */
[----:B------:R0:W2:Y:S02]  /*4370*/  ATOMS.ADD R30, [R30], R47 ;  /* 0x0000002f1e1e738c */ /* 0x0000a40000000000 */
.L_x_44:
[----:B------:R-:W-:Y:S05]  /*4380*/  BSYNC.RECONVERGENT B0 ;  /* 0x0000000000007941 */ /* 0x000fea0003800200 */
.L_x_43:
[----:B------:R-:W-:Y:S01]  /*4390*/  R2P PR, R33, 0x7f ;  /* 0x0000007f21007804 */ /* 0x000fe20000000000 */
[----:B--2---:R2:W3:Y:S01]  /*43a0*/  SHFL.IDX PT, R50, R30, R50, 0x1f ;  /* 0x00001f321e327589 */ /* 0x0044e200000e0000 */
[----:B------:R-:W-:Y:S01]  /*43b0*/  BSSY.RECONVERGENT B0, `(.L_x_45) ;  /* 0x0000025000007945 */ /* 0x000fe20003800200 */
[----:B------:R-:W-:-:S10]  /*43c0*/  IMAD.MOV.U32 R48, RZ, RZ, RZ ;  /* 0x000000ffff307224 */ /* 0x000fd400078e00ff */
[----:B------:R-:W-:Y:S02]  /*43d0*/  VOTE.ANY R28, PT, P0 ;  /* 0x00000000001c7806 */ /* 0x000fe400000e0100 */
[----:B------:R-:W-:Y:S02]  /*43e0*/  VOTE.ANY R31, PT, P1 ;  /* 0x00000000001f7806 */ /* 0x000fe400008e0100 */
[----:B------:R-:W-:Y:S02]  /*43f0*/  @!P0 LOP3.LUT R28, RZ, R28, RZ, 0x33, !PT ;  /* 0x0000001cff1c8212 */ /* 0x000fe400078e33ff */
[----:B------:R-:W-:Y:S02]  /*4400*/  @!P1 LOP3.LUT R31, RZ, R31, RZ, 0x33, !PT ;  /* 0x0000001fff1f9212 */ /* 0x000fe400078e33ff */
[----:B------:R-:W-:Y:S02]  /*4410*/  LOP3.LUT P0, RZ, R33, 0x80, RZ, 0xc0, !PT ;  /* 0x0000008021ff7812 */ /* 0x000fe4000780c0ff */
[----:B------:R-:W-:-:S02]  /*4420*/  LOP3.LUT R28, R31, R28, RZ, 0xc0, !PT ;  /* 0x0000001c1f1c7212 */ /* 0x000fc400078ec0ff */
[----:B------:R-:W-:-:S04]  /*4430*/  VOTE.ANY R31, PT, P2 ;  /* 0x00000000001f7806 */ /* 0x000fc800010e0100 */
[----:B------:R-:W-:-:S04]  /*4440*/  @!P2 LOP3.LUT R31, RZ, R31, RZ, 0x33, !PT ;  /* 0x0000001fff1fa212 */ /* 0x000fc800078e33ff */
[----:B------:R-:W-:Y:S02]  /*4450*/  LOP3.LUT R28, R31, R28, RZ, 0xc0, !PT ;  /* 0x0000001c1f1c7212 */ /* 0x000fe400078ec0ff */
        /* <DEDUP_REMOVED lines=13> */
[----:B------:R-:W-:Y:S02]  /*4530*/  @!P0 LOP3.LUT R31, RZ, R31, RZ, 0x33, !PT ;  /* 0x0000001fff1f8212 */ /* 0x000fe400078e33ff */
[C---:B------:R-:W-:Y:S02]  /*4540*/  ISETP.NE.AND P0, PT, R16.reuse, 0x7fffffff, PT ;  /* 0x7fffffff1000780c */ /* 0x040fe40003f05270 */
[----:B------:R-:W-:Y:S02]  /*4550*/  LOP3.LUT R35, R31, R28, RZ, 0xc0, !PT ;  /* 0x0000001c1f237212 */ /* 0x000fe400078ec0ff */
[----:B------:R-:W-:Y:S02]  /*4560*/  SEL R28, R16, 0x80000000, P0 ;  /* 0x80000000101c7807 */ /* 0x000fe40000000000 */
[----:B------:R-:W4:Y:S02]  /*4570*/  FLO.U32 R31, R35 ;  /* 0x00000023001f7300 */ /* 0x000f2400000e0000 */
[----:B------:R-:W-:-:S02]  /*4580*/  SHF.R.U32.HI R40, RZ, UR4, R28 ;  /* 0x00000004ff287c19 */ /* 0x000fc4000801161c */
[----:B------:R-:W-:Y:S02]  /*4590*/  LOP3.LUT R28, R4, R35, RZ, 0xc0, !PT ;  /* 0x00000023041c7212 */ /* 0x000fe400078ec0ff */
[----:B------:R-:W-:-:S04]  /*45a0*/  LOP3.LUT R40, R40, R7, RZ, 0x30, !PT ;  /* 0x0000000728287212 */ /* 0x000fc800078e30ff */
[----:B------:R-:W0:Y:S01]  /*45b0*/  POPC R28, R28 ;  /* 0x0000001c001c7309 */ /* 0x000e220000000000 */
[----:B----4-:R-:W-:-:S13]  /*45c0*/  ISETP.NE.AND P0, PT, R26, R31, PT ;  /* 0x0000001f1a00720c */ /* 0x010fda0003f05270 */
[----:B0-23--:R-:W-:Y:S05]  /*45d0*/  @P0 BRA `(.L_x_46) ;  /* 0x0000000000080947 */ /* 0x00dfea0003800000 */
[----:B------:R-:W-:-:S05]  /*45e0*/  IMAD R33, R33, 0x4, R6 ;  /* 0x0000000421217824 */ /* 0x000fca00078e0206 */
[----:B------:R0:W2:Y:S02]  /*45f0*/  ATOMS.ADD R48, [R33], R28 ;  /* 0x0000001c2130738c */ /* 0x0000a40000000000 */
.L_x_46:
[----:B------:R-:W-:Y:S05]  /*4600*/  BSYNC.RECONVERGENT B0 ;  /* 0x0000000000007941 */ /* 0x000fea0003800200 */
.L_x_45:
[----:B------:R-:W-:Y:S01]  /*4610*/  R2P PR, R40, 0x7f ;  /* 0x0000007f28007804 */ /* 0x000fe20000000000 */
[----:B--2---:R2:W3:Y:S01]  /*4620*/  SHFL.IDX PT, R31, R48, R31, 0x1f ;  /* 0x00001f1f301f7589 */ /* 0x0044e200000e0000 */
[----:B------:R-:W-:Y:S11]  /*4630*/  BSSY.RECONVERGENT B0, `(.L_x_47) ;  /* 0x0000025000007945 */ /* 0x000ff60003800200 */
[----:B------:R-:W-:-:S02]  /*4640*/  VOTE.ANY R30, PT, P0 ;  /* 0x00000000001e7806 */ /* 0x000fc400000e0100 */
[----:B0-----:R-:W-:Y:S02]  /*4650*/  VOTE.ANY R33, PT, P1 ;  /* 0x0000000000217806 */ /* 0x001fe400008e0100 */
[----:B------:R-:W-:Y:S02]  /*4660*/  @!P0 LOP3.LUT R30, RZ, R30, RZ, 0x33, !PT ;  /* 0x0000001eff1e8212 */ /* 0x000fe400078e33ff */
[----:B------:R-:W-:Y:S02]  /*4670*/  @!P1 LOP3.LUT R33, RZ, R33, RZ, 0x33, !PT ;  /* 0x00000021ff219212 */ /* 0x000fe400078e33ff */
[----:B------:R-:W-:Y:S02]  /*4680*/  LOP3.LUT P0, RZ, R40, 0x80, RZ, 0xc0, !PT ;  /* 0x0000008028ff7812 */ /* 0x000fe4000780c0ff */
[----:B------:R-:W-:Y:S02]  /*4690*/  LOP3.LUT R30, R33, R30, RZ, 0xc0, !PT ;  /* 0x0000001e211e7212 */ /* 0x000fe400078ec0ff */
[----:B------:R-:W-:-:S04]  /*46a0*/  VOTE.ANY R33, PT, P2 ;  /* 0x0000000000217806 */ /* 0x000fc800010e0100 */
[----:B------:R-:W-:-:S04]  /*46b0*/  @!P2 LOP3.LUT R33, RZ, R33, RZ, 0x33, !PT ;  /* 0x00000021ff21a212 */ /* 0x000fc800078e33ff */
[----:B------:R-:W-:Y:S02]  /*46c0*/  LOP3.LUT R30, R33, R30, RZ, 0xc0, !PT ;  /* 0x0000001e211e7212 */ /* 0x000fe400078ec0ff */
[----:B------:R-:W-:Y:S02]  /*46d0*/  VOTE.ANY R33, PT, P3 ;  /* 0x0000000000217806 */ /* 0x000fe400018e0100 */
[----:B------:R-:W-:Y:S02]  /*46e0*/  VOTE.ANY R35, PT, P0 ;  /* 0x0000000000237806 */ /* 0x000fe400000e0100 */
[----:B------:R-:W-:Y:S02]  /*46f0*/  @!P3 LOP3.LUT R33, RZ, R33, RZ, 0x33, !PT ;  /* 0x00000021ff21b212 */ /* 0x000fe400078e33ff */
[----:B------:R-:W-:Y:S02]  /*4700*/  @!P0 LOP3.LUT R35, RZ, R35, RZ, 0x33, !PT ;  /* 0x00000023ff238212 */ /* 0x000fe400078e33ff */
[----:B------:R-:W-:-:S02]  /*4710*/  LOP3.LUT R30, R33, R30, RZ, 0xc0, !PT ;  /* 0x0000001e211e7212 */ /* 0x000fc400078ec0ff */
[----:B------:R-:W-:Y:S02]  /*4720*/  VOTE.ANY R33, PT, P4 ;  /* 0x0000000000217806 */ /* 0x000fe400020e0100 */
[----:B------:R-:W-:Y:S02]  /*4730*/  ISETP.NE.AND P0, PT, R15, 0x7fffffff, PT ;  /* 0x7fffffff0f00780c */ /* 0x000fe40003f05270 */
[----:B------:R-:W-:-:S04]  /*4740*/  @!P4 LOP3.LUT R33, RZ, R33, RZ, 0x33, !PT ;  /* 0x00000021ff21c212 */ /* 0x000fc800078e33ff */
[----:B------:R-:W-:Y:S02]  /*4750*/  LOP3.LUT R30, R33, R30, RZ, 0xc0, !PT ;  /* 0x0000001e211e7212 */ /* 0x000fe400078ec0ff */
[----:B------:R-:W-:-:S04]  /*4760*/  VOTE.ANY R33, PT, P5 ;  /* 0x0000000000217806 */ /* 0x000fc800028e0100 */
[----:B------:R-:W-:-:S04]  /*4770*/  @!P5 LOP3.LUT R33, RZ, R33, RZ, 0x33, !PT ;  /* 0x00000021ff21d212 */ /* 0x000fc800078e33ff */
[----:B------:R-:W-:Y:S02]  /*4780*/  LOP3.LUT R30, R33, R30, RZ, 0xc0, !PT ;  /* 0x0000001e211e7212 */ /* 0x000fe400078ec0ff */
[----:B------:R-:W-:-:S04]  /*4790*/  VOTE.ANY R33, PT, P6 ;  /* 0x0000000000217806 */ /* 0x000fc800030e0100 */
[----:B------:R-:W-:-:S04]  /*47a0*/  @!P6 LOP3.LUT R33, RZ, R33, RZ, 0x33, !PT ;  /* 0x00000021ff21e212 */ /* 0x000fc800078e33ff */
[----:B------:R-:W-:-:S04]  /*47b0*/  LOP3.LUT R30, R33, R30, RZ, 0xc0, !PT ;  /* 0x0000001e211e7212 */ /* 0x000fc800078ec0ff */
[----:B------:R-:W-:Y:S02]  /*47c0*/  LOP3.LUT R35, R35, R30, RZ, 0xc0, !PT ;  /* 0x0000001e23237212 */ /* 0x000fe400078ec0ff */
[----:B------:R-:W-:Y:S02]  /*47d0*/  SEL R30, R15, 0x80000000, P0 ;  /* 0x800000000f1e7807 */ /* 0x000fe40000000000 */
[----:B------:R0:W4:Y:S02]  /*47e0*/  FLO.U32 R33, R35 ;  /* 0x0000002300217300 */ /* 0x00012400000e0000 */
[----:B------:R-:W-:Y:S02]  /*47f0*/  SHF.R.U32.HI R46, RZ, UR4, R30 ;  /* 0x00000004ff2e7c19 */ /* 0x000fe4000801161e */
[----:B------:R-:W-:Y:S02]  /*4800*/  LOP3.LUT R30, R4, R35, RZ, 0xc0, !PT ;  /* 0x00000023041e7212 */ /* 0x000fe400078ec0ff */
[----:B------:R-:W-:Y:S01]  /*4810*/  LOP3.LUT R46, R46, R7, RZ, 0x30, !PT ;  /* 0x000000072e2e7212 */ /* 0x000fe200078e30ff */
[----:B0-----:R-:W-:-:S03]  /*4820*/  IMAD.MOV.U32 R35, RZ, RZ, RZ ;  /* 0x000000ffff237224 */ /* 0x001fc600078e00ff */
[----:B------:R-:W0:Y:S01]  /*4830*/  POPC R30, R30 ;  /* 0x0000001e001e7309 */ /* 0x000e220000000000 */
[----:B----4-:R-:W-:-:S13]  /*4840*/  ISETP.NE.AND P0, PT, R26, R33, PT ;  /* 0x000000211a00720c */ /* 0x010fda0003f05270 */
[----:B0-23--:R-:W-:Y:S05]  /*4850*/  @P0 BRA `(.L_x_48) ;  /* 0x0000000000080947 */ /* 0x00dfea0003800000 */
[----:B------:R-:W-:-:S06]  /*4860*/  IMAD R35, R40, 0x4, R6 ;  /* 0x0000000428237824 */ /* 0x000fcc00078e0206 */
[----:B------:R0:W2:Y:S02]  /*4870*/  ATOMS.ADD R35, [R35], R30 ;  /* 0x0000001e2323738c */ /* 0x0000a40000000000 */
.L_x_48:
[----:B------:R-:W-:Y:S05]  /*4880*/  BSYNC.RECONVERGENT B0 ;  /* 0x0000000000007941 */ /* 0x000fea0003800200 */
.L_x_47:
[----:B------:R-:W-:Y:S01]  /*4890*/  R2P PR, R46, 0x7f ;  /* 0x0000007f2e007804 */ /* 0x000fe20000000000 */
[----:B------:R-:W-:Y:S01]  /*48a0*/  IMAD.IADD R32, R32, 0x1, R53 ;  /* 0x0000000120207824 */ /* 0x000fe200078e0235 */
[----:B--2---:R2:W3:Y:S01]  /*48b0*/  SHFL.IDX PT, R33, R35, R33, 0x1f ;  /* 0x00001f2123217589 */ /* 0x0044e200000e0000 */
[----:B------:R-:W-:Y:S01]  /*48c0*/  IMAD.IADD R34, R34, 0x1, R37 ;  /* 0x0000000122227824 */ /* 0x000fe200078e0225 */
[----:B------:R-:W-:Y:S09]  /*48d0*/  BSSY.RECONVERGENT B0, `(.L_x_49) ;  /* 0x0000025000007945 */ /* 0x000ff20003800200 */
[----:B------:R-:W-:-:S02]  /*48e0*/  VOTE.ANY R40, PT, P0 ;  /* 0x0000000000287806 */ /* 0x000fc400000e0100 */
[----:B------:R-:W-:Y:S02]  /*48f0*/  VOTE.ANY R53, PT, P1 ;  /* 0x0000000000357806 */ /* 0x000fe400008e0100 */
[----:B------:R-:W-:Y:S02]  /*4900*/  @!P0 LOP3.LUT R40, RZ, R40, RZ, 0x33, !PT ;  /* 0x00000028ff288212 */ /* 0x000fe400078e33ff */
[----:B------:R-:W-:Y:S02]  /*4910*/  @!P1 LOP3.LUT R53, RZ, R53, RZ, 0x33, !PT ;  /* 0x00000035ff359212 */ /* 0x000fe400078e33ff */
[----:B------:R-:W-:Y:S02]  /*4920*/  LOP3.LUT P0, RZ, R46, 0x80, RZ, 0xc0, !PT ;  /* 0x000000802eff7812 */ /* 0x000fe4000780c0ff */
        /* <DEDUP_REMOVED lines=21> */
[----:B------:R4:W5:Y:S02]  /*4a80*/  FLO.U32 R40, R48 ;  /* 0x0000003000287300 */ /* 0x00096400000e0000 */
[----:B------:R-:W-:-:S04]  /*4a90*/  SHF.R.U32.HI R37, RZ, UR4, R37 ;  /* 0x00000004ff257c19 */ /* 0x000fc80008011625 */
[----:B------:R-:W-:Y:S01]  /*4aa0*/  LOP3.LUT R53, R37, R7, RZ, 0x30, !PT ;  /* 0x0000000725357212 */ /* 0x000fe200078e30ff */
[----:B------:R-:W-:Y:S01]  /*4ab0*/  IMAD.MOV.U32 R37, RZ, RZ, RZ ;  /* 0x000000ffff257224 */ /* 0x000fe200078e00ff */
[----:B----4-:R-:W-:-:S04]  /*4ac0*/  LOP3.LUT R48, R4, R48, RZ, 0xc0, !PT ;  /* 0x0000003004307212 */ /* 0x010fc800078ec0ff */
[----:B--2---:R2:W4:Y:S01]  /*4ad0*/  POPC R35, R48 ;  /* 0x0000003000237309 */ /* 0x0045220000000000 */
[----:B-----5:R-:W-:-:S13]  /*4ae0*/  ISETP.NE.AND P0, PT, R26, R40, PT ;  /* 0x000000281a00720c */ /* 0x020fda0003f05270 */
[----:B--234-:R-:W-:Y:S05]  /*4af0*/  @P0 BRA `(.L_x_50) ;  /* 0x0000000000080947 */ /* 0x01cfea0003800000 */
[----:B------:R-:W-:-:S05]  /*4b00*/  IMAD R46, R46, 0x4, R6 ;  /* 0x000000042e2e7824 */ /* 0x000fca00078e0206 */
[----:B------:R2:W3:Y:S02]  /*4b10*/  ATOMS.ADD R37, [R46], R35 ;  /* 0x000000232e25738c */ /* 0x0004e40000000000 */
.L_x_50:
[----:B------:R-:W-:Y:S05]  /*4b20*/  BSYNC.RECONVERGENT B0 ;  /* 0x0000000000007941 */ /* 0x000fea0003800200 */
.L_x_49:
[----:B------:R-:W-:Y:S01]  /*4b30*/  R2P PR, R53, 0x7f ;  /* 0x0000007f35007804 */ /* 0x000fe20000000000 */
[----:B------:R-:W-:Y:S01]  /*4b40*/  IMAD.IADD R36, R51, 0x1, R36 ;  /* 0x0000000133247824 */ /* 0x000fe200078e0224 */
[----:B---3--:R3:W4:Y:S01]  /*4b50*/  SHFL.IDX PT, R40, R37, R40, 0x1f ;  /* 0x00001f2825287589 */ /* 0x00872200000e0000 */
[----:B------:R-:W-:Y:S01]  /*4b60*/  IMAD.IADD R38, R38, 0x1, R41 ;  /* 0x0000000126267824 */ /* 0x000fe200078e0229 */
[----:B------:R-:W-:Y:S09]  /*4b70*/  BSSY.RECONVERGENT B0, `(.L_x_51) ;  /* 0x0000025000007945 */ /* 0x000ff20003800200 */
[----:B--2---:R-:W-:-:S02]  /*4b80*/  VOTE.ANY R46, PT, P0 ;  /* 0x00000000002e7806 */ /* 0x004fc400000e0100 */
        /* <DEDUP_REMOVED lines=22> */
[----:B------:R-:W-:Y:S02]  /*4cf0*/  ISETP.NE.AND P0, PT, R13, 0x7fffffff, PT ;  /* 0x7fffffff0d00780c */ /* 0x000fe40003f05270 */
[----:B------:R-:W-:Y:S02]  /*4d00*/  LOP3.LUT R48, R51, R46, RZ, 0xc0, !PT ;  /* 0x0000002e33307212 */ /* 0x000fe400078ec0ff */
[----:B------:R-:W-:Y:S02]  /*4d10*/  SEL R41, R13, 0x80000000, P0 ;  /* 0x800000000d297807 */ /* 0x000fe40000000000 */
[----:B------:R2:W5:Y:S02]  /*4d20*/  FLO.U32 R46, R48 ;  /* 0x00000030002e7300 */ /* 0x00056400000e0000 */
[----:B------:R-:W-:-:S04]  /*4d30*/  SHF.R.U32.HI R41, RZ, UR4, R41 ;  /* 0x00000004ff297c19 */ /* 0x000fc80008011629 */
[----:B------:R-:W-:Y:S01]  /*4d40*/  LOP3.LUT R51, R41, R7, RZ, 0x30, !PT ;  /* 0x0000000729337212 */ /* 0x000fe200078e30ff */
[----:B------:R-:W-:Y:S01]  /*4d50*/  IMAD.MOV.U32 R41, RZ, RZ, RZ ;  /* 0x000000ffff297224 */ /* 0x000fe200078e00ff */
[----:B--2---:R-:W-:-:S04]  /*4d60*/  LOP3.LUT R48, R4, R48, RZ, 0xc0, !PT ;  /* 0x0000003004307212 */ /* 0x004fc800078ec0ff */
[----:B---3--:R2:W3:Y:S01]  /*4d70*/  POPC R37, R48 ;  /* 0x0000003000257309 */ /* 0x0084e20000000000 */
[----:B-----5:R-:W-:-:S13]  /*4d80*/  ISETP.NE.AND P0, PT, R26, R46, PT ;  /* 0x0000002e1a00720c */ /* 0x020fda0003f05270 */
[----:B--234-:R-:W-:Y:S05]  /*4d90*/  @P0 BRA `(.L_x_52) ;  /* 0x0000000000080947 */ /* 0x01cfea0003800000 */
[----:B------:R-:W-:-:S05]  /*4da0*/  IMAD R48, R53, 0x4, R6 ;  /* 0x0000000435307824 */ /* 0x000fca00078e0206 */
[----:B------:R2:W3:Y:S02]  /*4db0*/  ATOMS.ADD R41, [R48], R37 ;  /* 0x000000253029738c */ /* 0x0004e40000000000 */
.L_x_52:
[----:B------:R-:W-:Y:S05]  /*4dc0*/  BSYNC.RECONVERGENT B0 ;  /* 0x0000000000007941 */ /* 0x000fea0003800200 */
.L_x_51:
        /* <DEDUP_REMOVED lines=31> */
[----:B------:R-:W2:Y:S02]  /*4fc0*/  FLO.U32 R39, R53 ;  /* 0x0000003500277300 */ /* 0x000ea400000e0000 */
[----:B------:R-:W-:-:S02]  /*4fd0*/  SHF.R.U32.HI R48, RZ, UR4, R43 ;  /* 0x00000004ff307c19 */ /* 0x000fc4000801162b */
[----:B------:R-:W-:Y:S02]  /*4fe0*/  LOP3.LUT R43, R4, R53, RZ, 0xc0, !PT ;  /* 0x00000035042b7212 */ /* 0x000fe400078ec0ff */
[----:B---3--:R-:W-:Y:S01]  /*4ff0*/  LOP3.LUT R41, R48, R7, RZ, 0x30, !PT ;  /* 0x0000000730297212 */ /* 0x008fe200078e30ff */
[----:B------:R-:W-:-:S03]  /*5000*/  IMAD.MOV.U32 R48, RZ, RZ, RZ ;  /* 0x000000ffff307224 */ /* 0x000fc600078e00ff */
[----:B------:R-:W3:Y:S01]  /*5010*/  POPC R43, R43 ;  /* 0x0000002b002b7309 */ /* 0x000ee20000000000 */
[----:B--2---:R-:W-:-:S13]  /*5020*/  ISETP.NE.AND P0, PT, R26, R39, PT ;  /* 0x000000271a00720c */ /* 0x004fda0003f05270 */
[----:B---34-:R-:W-:Y:S05]  /*5030*/  @P0 BRA `(.L_x_54) ;  /* 0x0000000000080947 */ /* 0x018fea0003800000 */
[----:B------:R-:W-:-:S06]  /*5040*/  IMAD R48, R51, 0x4, R6 ;  /* 0x0000000433307824 */ /* 0x000fcc00078e0206 */
[----:B------:R2:W3:Y:S02]  /*5050*/  ATOMS.ADD R48, [R48], R43 ;  /* 0x0000002b3030738c */ /* 0x0004e40000000000 */
.L_x_54:
[----:B------:R-:W-:Y:S05]  /*5060*/  BSYNC.RECONVERGENT B0 ;  /* 0x0000000000007941 */ /* 0x000fea0003800200 */
.L_x_53:
[----:B------:R-:W-:Y:S01]  /*5070*/  R2P PR, R41, 0x7f ;  /* 0x0000007f29007804 */ /* 0x000fe20000000000 */
[----:B------:R-:W-:Y:S01]  /*5080*/  IMAD.IADD R52, R49, 0x1, R52 ;  /* 0x0000000131347824 */ /* 0x000fe200078e0234 */
[----:B---3--:R3:W4:Y:S01]  /*5090*/  SHFL.IDX PT, R48, R48, R39, 0x1f ;  /* 0x00001f2730307589 */ /* 0x00872200000e0000 */
        /* <DEDUP_REMOVED lines=28> */
[----:B------:R5:W0:Y:S01]  /*5260*/  FLO.U32 R49, R51 ;  /* 0x0000003300317300 */ /* 0x000a2200000e0000 */
[----:B------:R-:W-:Y:S02]  /*5270*/  LOP3.LUT R53, R4, R51, RZ, 0xc0, !PT ;  /* 0x0000003304357212 */ /* 0x000fe400078ec0ff */
[----:B------:R-:W-:-:S05]  /*5280*/  SHF.R.U32.HI R47, RZ, UR4, R47 ;  /* 0x00000004ff2f7c19 */ /* 0x000fca000801162f */
[----:B------:R-:W1:Y:S01]  /*5290*/  POPC R53, R53 ;  /* 0x0000003500357309 */ /* 0x000e620000000000 */
[----:B-----5:R-:W-:Y:S01]  /*52a0*/  LOP3.LUT R51, R47, R7, RZ, 0x30, !PT ;  /* 0x000000072f337212 */ /* 0x020fe200078e30ff */
[----:B------:R-:W-:Y:S01]  /*52b0*/  IMAD.MOV.U32 R47, RZ, RZ, RZ ;  /* 0x000000ffff2f7224 */ /* 0x000fe200078e00ff */
[----:B0-----:R-:W-:-:S13]  /*52c0*/  ISETP.NE.AND P0, PT, R26, R49, PT ;  /* 0x000000311a00720c */ /* 0x001fda0003f05270 */
[----:B-1-34-:R-:W-:Y:S05]  /*52d0*/  @P0 BRA `(.L_x_56) ;  /* 0x0000000000080947 */ /* 0x01afea0003800000 */
[----:B------:R-:W-:-:S05]  /*52e0*/  IMAD R41, R41, 0x4, R6 ;  /* 0x0000000429297824 */ /* 0x000fca00078e0206 */
[----:B------:R0:W1:Y:S02]  /*52f0*/  ATOMS.ADD R47, [R41], R53 ;  /* 0x00000035292f738c */ /* 0x0000640000000000 */
.L_x_56:
[----:B------:R-:W-:Y:S05]  /*5300*/  BSYNC.RECONVERGENT B0 ;  /* 0x0000000000007941 */ /* 0x000fea0003800200 */
.L_x_55:
[----:B------:R-:W-:Y:S01]  /*5310*/  R2P PR, R51, 0x7f ;  /* 0x0000007f33007804 */ /* 0x000fe20000000000 */
[----:B------:R-:W-:Y:S01]  /*5320*/  IMAD.IADD R28, R28, 0x1, R31 ;  /* 0x000000011c1c7824 */ /* 0x000fe200078e021f */
[----:B-1----:R1:W3:Y:S01]  /*5330*/  SHFL.IDX PT, R47, R47, R49, 0x1f ;  /* 0x00001f312f2f7589 */ /* 0x0022e200000e0000 */
        /* <DEDUP_REMOVED lines=28> */
[----:B------:R4:W5:Y:S01]  /*5500*/  FLO.U32 R31, R39 ;  /* 0x00000027001f7300 */ /* 0x00096200000e0000 */
[----:B0-----:R-:W-:Y:S02]  /*5510*/  LOP3.LUT R41, R4, R39, RZ, 0xc0, !PT ;  /* 0x0000002704297212 */ /* 0x001fe400078ec0ff */
[----:B------:R-:W-:-:S05]  /*5520*/  SHF.R.U32.HI R33, RZ, UR4, R33 ;  /* 0x00000004ff217c19 */ /* 0x000fca0008011621 */
[----:B------:R-:W0:Y:S01]  /*5530*/  POPC R41, R41 ;  /* 0x0000002900297309 */ /* 0x000e220000000000 */
[----:B----4-:R-:W-:Y:S01]  /*5540*/  LOP3.LUT R39, R33, R7, RZ, 0x30, !PT ;  /* 0x0000000721277212 */ /* 0x010fe200078e30ff */
[----:B------:R-:W-:Y:S01]  /*5550*/  IMAD.MOV.U32 R33, RZ, RZ, RZ ;  /* 0x000000ffff217224 */ /* 0x000fe200078e00ff */
[----:B-----5:R-:W-:-:S13]  /*5560*/  ISETP.NE.AND P0, PT, R26, R31, PT ;  /* 0x0000001f1a00720c */ /* 0x020fda0003f05270 */
[----:B01-3--:R-:W-:Y:S05]  /*5570*/  @P0 BRA `(.L_x_58) ;  /* 0x0000000000080947 */ /* 0x00bfea0003800000 */
[----:B------:R-:W-:-:S06]  /*5580*/  IMAD R33, R51, 0x4, R6 ;  /* 0x0000000433217824 */ /* 0x000fcc00078e0206 */
[----:B------:R0:W1:Y:S02]  /*5590*/  ATOMS.ADD R33, [R33], R41 ;  /* 0x000000292121738c */ /* 0x0000640000000000 */
.L_x_58:
[----:B------:R-:W-:Y:S05]  /*55a0*/  BSYNC.RECONVERGENT B0 ;  /* 0x0000000000007941 */ /* 0x000fea0003800200 */
.L_x_57:
        /* <DEDUP_REMOVED lines=31> */
[----:B------:R4:W5:Y:S01]  /*57a0*/  FLO.U32 R35, R49 ;  /* 0x0000003100237300 */ /* 0x00096200000e0000 */
[----:B------:R-:W-:Y:S02]  /*57b0*/  LOP3.LUT R51, R4, R49, RZ, 0xc0, !PT ;  /* 0x0000003104337212 */ /* 0x000fe400078ec0ff */
        /* <DEDUP_REMOVED lines=8> */
.L_x_60:
[----:B------:R-:W-:Y:S05]  /*5840*/  BSYNC.RECONVERGENT B0 ;  /* 0x0000000000007941 */ /* 0x000fea0003800200 */
.L_x_59:
        /* <DEDUP_REMOVED lines=30> */
[----:B--2---:R-:W-:Y:S02]  /*5a30*/  SEL R43, R8, 0x80000000, P0 ;  /* 0x80000000082b7807 */ /* 0x004fe40000000000 */
[----:B------:R2:W4:Y:S02]  /*5a40*/  FLO.U32 R31, R39 ;  /* 0x00000027001f7300 */ /* 0x00052400000e0000 */
[----:B------:R-:W-:-:S02]  /*5a50*/  SHF.R.U32.HI R53, RZ, UR4, R43 ;  /* 0x00000004ff357c19 */ /* 0x000fc4000801162b */
[----:B------:R-:W-:Y:S02]  /*5a60*/  LOP3.LUT R43, R4, R39, RZ, 0xc0, !PT ;  /* 0x00000027042b7212 */ /* 0x000fe400078ec0ff */
[----:B------:R-:W-:Y:S01]  /*5a70*/  LOP3.LUT R53, R53, R7, RZ, 0x30, !PT ;  /* 0x0000000735357212 */ /* 0x000fe200078e30ff */
[----:B--2---:R-:W-:-:S03]  /*5a80*/  IMAD.MOV.U32 R39, RZ, RZ, RZ ;  /* 0x000000ffff277224 */ /* 0x004fc600078e00ff */
[----:B------:R-:W2:Y:S01]  /*5a90*/  POPC R43, R43 ;  /* 0x0000002b002b7309 */ /* 0x000ea20000000000 */
[----:B----4-:R-:W-:-:S13]  /*5aa0*/  ISETP.NE.AND P0, PT, R26, R31, PT ;  /* 0x0000001f1a00720c */ /* 0x010fda0003f05270 */
[----:B-123--:R-:W-:Y:S05]  /*5ab0*/  @P0 BRA `(.L_x_62) ;  /* 0x0000000000080947 */ /* 0x00efea0003800000 */
[----:B------:R-:W-:-:S06]  /*5ac0*/  IMAD R39, R49, 0x4, R6 ;  /* 0x0000000431277824 */ /* 0x000fcc00078e0206 */
[----:B------:R1:W2:Y:S02]  /*5ad0*/  ATOMS.ADD R39, [R39], R43 ;  /* 0x0000002b2727738c */ /* 0x0002a40000000000 */
.L_x_62:
[----:B------:R-:W-:Y:S05]  /*5ae0*/  BSYNC.RECONVERGENT B0 ;  /* 0x0000000000007941 */ /* 0x000fea0003800200 */
.L_x_61:
[----:B------:R-:W-:Y:S01]  /*5af0*/  R2P PR, R53, 0x7f ;  /* 0x0000007f35007804 */ /* 0x000fe20000000000 */
[----:B--2---:R2:W3:Y:S01]  /*5b00*/  SHFL.IDX PT, R31, R39, R31, 0x1f ;  /* 0x00001f1f271f7589 */ /* 0x0044e200000e0000 */
[----:B------:R-:W-:Y:S11]  /*5b10*/  BSSY.RECONVERGENT B0, `(.L_x_63) ;  /* 0x0000021000007945 */ /* 0x000ff60003800200 */
[----:B------:R-:W-:-:S02]  /*5b20*/  VOTE.ANY R35, PT, P0 ;  /* 0x0000000000237806 */ /* 0x000fc400000e0100 */
[----:B------:R-:W-:Y:S02]  /*5b30*/  VOTE.ANY R49, PT, P1 ;  /* 0x0000000000317806 */ /* 0x000fe400008e0100 */
[----:B------:R-:W-:Y:S02]  /*5b40*/  @!P0 LOP3.LUT R35, RZ, R35, RZ, 0x33, !PT ;  /* 0x00000023ff238212 */ /* 0x000fe400078e33ff */
[----:B------:R-:W-:Y:S02]  /*5b50*/  @!P1 LOP3.LUT R49, RZ, R49, RZ, 0x33, !PT ;  /* 0x00000031ff319212 */ /* 0x000fe400078e33ff */
[----:B--2---:R-:W-:Y:S02]  /*5b60*/  VOTE.ANY R39, PT, P5 ;  /* 0x0000000000277806 */ /* 0x004fe400028e0100 */
[----:B------:R-:W-:Y:S02]  /*5b70*/  LOP3.LUT R35, R49, R35, RZ, 0xc0, !PT ;  /* 0x0000002331237212 */ /* 0x000fe400078ec0ff */
[----:B------:R-:W-:-:S02]  /*5b80*/  VOTE.ANY R49, PT, P2 ;  /* 0x0000000000317806 */ /* 0x000fc400010e0100 */
        /* <DEDUP_REMOVED lines=9> */
[----:B------:R-:W-:Y:S01]  /*5c20*/  LOP3.LUT R35, R49, R35, RZ, 0xc0, !PT ;  /* 0x0000002331237212 */ /* 0x000fe200078ec0ff */
[----:B------:R-:W-:-:S03]  /*5c30*/  IMAD.MOV.U32 R49, RZ, RZ, RZ ;  /* 0x000000ffff317224 */ /* 0x000fc600078e00ff */
[----:B------:R-:W-:Y:S02]  /*5c40*/  LOP3.LUT R35, R39, R35, RZ, 0xc0, !PT ;  /* 0x0000002327237212 */ /* 0x000fe400078ec0ff */
[----:B------:R-:W-:-:S04]  /*5c50*/  VOTE.ANY R39, PT, P6 ;  /* 0x0000000000277806 */ /* 0x000fc800030e0100 */
[----:B------:R-:W-:-:S04]  /*5c60*/  @!P6 LOP3.LUT R39, RZ, R39, RZ, 0x33, !PT ;  /* 0x00000027ff27e212 */ /* 0x000fc800078e33ff */
[----:B------:R-:W-:Y:S02]  /*5c70*/  LOP3.LUT R35, R39, R35, RZ, 0xc0, !PT ;  /* 0x0000002327237212 */ /* 0x000fe400078ec0ff */
[----:B------:R-:W-:-:S04]  /*5c80*/  VOTE.ANY R39, PT, P0 ;  /* 0x0000000000277806 */ /* 0x000fc800000e0100 */
[----:B------:R-:W-:-:S04]  /*5c90*/  @!P0 LOP3.LUT R39, RZ, R39, RZ, 0x33, !PT ;  /* 0x00000027ff278212 */ /* 0x000fc800078e33ff */
[----:B------:R-:W-:-:S04]  /*5ca0*/  LOP3.LUT R39, R39, R35, RZ, 0xc0, !PT ;  /* 0x0000002327277212 */ /* 0x000fc800078ec0ff */
[----:B------:R-:W2:Y:S01]  /*5cb0*/  FLO.U32 R35, R39 ;  /* 0x0000002700237300 */ /* 0x000ea200000e0000 */
[----:B------:R-:W-:-:S07]  /*5cc0*/  LOP3.LUT R4, R4, R39, RZ, 0xc0, !PT ;  /* 0x0000002704047212 */ /* 0x000fce00078ec0ff */
[----:B------:R-:W4:Y:S01]  /*5cd0*/  POPC R4, R4 ;  /* 0x0000000400047309 */ /* 0x000f220000000000 */
[----:B--2---:R-:W-:-:S13]  /*5ce0*/  ISETP.NE.AND P0, PT, R26, R35, PT ;  /* 0x000000231a00720c */ /* 0x004fda0003f05270 */
[----:B---34-:R-:W-:Y:S05]  /*5cf0*/  @P0 BRA `(.L_x_64) ;  /* 0x0000000000080947 */ /* 0x018fea0003800000 */
[----:B------:R-:W-:-:S06]  /*5d00*/  IMAD R49, R53, 0x4, R6 ;  /* 0x0000000435317824 */ /* 0x000fcc00078e0206 */
[----:B------:R2:W3:Y:S02]  /*5d10*/  ATOMS.ADD R49, [R49], R4 ;  /* 0x000000043131738c */ /* 0x0004e40000000000 */
.L_x_64:
[----:B------:R-:W-:Y:S05]  /*5d20*/  BSYNC.RECONVERGENT B0 ;  /* 0x0000000000007941 */ /* 0x000fea0003800200 */
.L_x_63:
[----:B------:R-:W-:Y:S01]  /*5d30*/  BAR.SYNC.DEFER_BLOCKING 0x0 ;  /* 0x0000000000007b1d */ /* 0x000fe20000010000 */
[----:B------:R-:W-:Y:S01]  /*5d40*/  IMAD.IADD R6, R41, 0x1, R33 ;  /* 0x0000000129067824 */ /* 0x000fe200078e0221 */
[----:B------:R-:W-:Y:S01]  /*5d50*/  ISETP.NE.AND P0, PT, R45, RZ, PT ;  /* 0x000000ff2d00720c */ /* 0x000fe20003f05270 */
[----:B------:R-:W-:Y:S02]  /*5d60*/  IMAD R33, R32, 0x4, R29 ;  /* 0x0000000420217824 */ /* 0x000fe400078e021d */
[----:B------:R-:W-:Y:S01]  /*5d70*/  IMAD.IADD R32, R43, 0x1, R31 ;  /* 0x000000012b207824 */ /* 0x000fe200078e021f */
[----:B------:R-:W-:Y:S01]  /*5d80*/  BSSY B1, `(.L_x_65) ;  /* 0x0000058000017945 */ /* 0x000fe20003800000 */
[--C-:B------:R-:W-:Y:S01]  /*5d90*/  IMAD R31, R34, 0x4, R29.reuse ;  /* 0x00000004221f7824 */ /* 0x100fe200078e021d */
[----:B---3--:R3:W2:Y:S01]  /*5da0*/  SHFL.IDX PT, R49, R49, R35, 0x1f ;  /* 0x00001f2331317589 */ /* 0x0086a200000e0000 */
[----:B------:R-:W-:Y:S02]  /*5db0*/  IMAD R36, R36, 0x4, R29 ;  /* 0x0000000424247824 */ /* 0x000fe400078e021d */
[----:B------:R-:W-:-:S02]  /*5dc0*/  IMAD.IADD R26, R51, 0x1, R37 ;  /* 0x00000001331a7824 */ /* 0x000fc400078e0225 */
[--C-:B------:R-:W-:Y:S02]  /*5dd0*/  IMAD R42, R42, 0x4, R29.reuse ;  /* 0x000000042a2a7824 */ /* 0x100fe400078e021d */
[--C-:B------:R-:W-:Y:S02]  /*5de0*/  IMAD R37, R44, 0x4, R29.reuse ;  /* 0x000000042c257824 */ /* 0x100fe400078e021d */
[--C-:B------:R-:W-:Y:S02]  /*5df0*/  IMAD R52, R52, 0x4, R29.reuse ;  /* 0x0000000434347824 */ /* 0x100fe400078e021d */
[--C-:B---3--:R-:W-:Y:S02]  /*5e00*/  IMAD R35, R38, 0x4, R29.reuse ;  /* 0x0000000426237824 */ /* 0x108fe400078e021d */
[--C-:B------:R-:W-:Y:S02]  /*5e10*/  IMAD R39, R50, 0x4, R29.reuse ;  /* 0x0000000432277824 */ /* 0x100fe400078e021d */
[--C-:B------:R-:W-:Y:S01]  /*5e20*/  IMAD R28, R28, 0x4, R29.reuse ;  /* 0x000000041c1c7824 */ /* 0x100fe200078e021d */
[----:B------:R3:W-:Y:S01]  /*5e30*/  STS [R33+-0x4], R25 ;  /* 0xfffffc1921007388 */ /* 0x0007e20000000800 */
[----:B------:R-:W-:-:S02]  /*5e40*/  IMAD R40, R40, 0x4, R29 ;  /* 0x0000000428287824 */ /* 0x000fc400078e021d */
[--C-:B------:R-:W-:Y:S01]  /*5e50*/  IMAD R48, R48, 0x4, R29.reuse ;  /* 0x0000000430307824 */ /* 0x100fe200078e021d */
[----:B------:R-:W-:Y:S01]  /*5e60*/  STS [R31+-0x4], R24 ;  /* 0xfffffc181f007388 */ /* 0x000fe20000000800 */
[--C-:B------:R-:W-:Y:S02]  /*5e70*/  IMAD R47, R47, 0x4, R29.reuse ;  /* 0x000000042f2f7824 */ /* 0x100fe400078e021d */
[----:B------:R-:W-:Y:S01]  /*5e80*/  IMAD R6, R6, 0x4, R29 ;  /* 0x0000000406067824 */ /* 0x000fe200078e021d */
[----:B------:R4:W-:Y:S01]  /*5e90*/  STS [R36+-0x4], R23 ;  /* 0xfffffc1724007388 */ /* 0x0009e20000000800 */
[----:B--2---:R-:W-:Y:S02]  /*5ea0*/  IMAD.IADD R4, R4, 0x1, R49 ;  /* 0x0000000104047824 */ /* 0x004fe400078e0231 */
[--C-:B---3--:R-:W-:Y:S01]  /*5eb0*/  IMAD R25, R46, 0x4, R29.reuse ;  /* 0x000000042e197824 */ /* 0x108fe200078e021d */
[----:B------:R-:W-:Y:S01]  /*5ec0*/  STS [R35+-0x4], R22 ;  /* 0xfffffc1623007388 */ /* 0x000fe20000000800 */
[----:B------:R-:W-:-:S03]  /*5ed0*/  IMAD R32, R32, 0x4, R29 ;  /* 0x0000000420207824 */ /* 0x000fc600078e021d */
[----:B------:R2:W-:Y:S01]  /*5ee0*/  STS [R42+-0x4], R21 ;  /* 0xfffffc152a007388 */ /* 0x0005e20000000800 */
[----:B----4-:R-:W-:-:S03]  /*5ef0*/  IMAD R23, R30, 0x4, R29 ;  /* 0x000000041e177824 */ /* 0x010fc600078e021d */
[----:B------:R-:W-:Y:S04]  /*5f00*/  STS [R37+-0x4], R20 ;  /* 0xfffffc1425007388 */ /* 0x000fe80000000800 */
[----:B------:R3:W-:Y:S01]  /*5f10*/  STS [R52+-0x4], R19 ;  /* 0xfffffc1334007388 */ /* 0x0007e20000000800 */
[----:B--2---:R-:W-:-:S03]  /*5f20*/  IMAD R21, R4, 0x4, R29 ;  /* 0x0000000404157824 */ /* 0x004fc600078e021d */
[----:B------:R-:W-:Y:S04]  /*5f30*/  STS [R39+-0x4], R18 ;  /* 0xfffffc1227007388 */ /* 0x000fe80000000800 */
[----:B------:R2:W-:Y:S01]  /*5f40*/  STS [R28+-0x4], R17 ;  /* 0xfffffc111c007388 */ /* 0x0005e20000000800 */
[----:B---3--:R-:W-:-:S03]  /*5f50*/  IMAD R19, R26, 0x4, R29 ;  /* 0x000000041a137824 */ /* 0x008fc600078e021d */
[----:B------:R3:W-:Y:S04]  /*5f60*/  STS [R23+-0x4], R16 ;  /* 0xfffffc1017007388 */ /* 0x0007e80000000800 */
[----:B------:R3:W-:Y:S01]  /*5f70*/  STS [R40+-0x4], R15 ;  /* 0xfffffc0f28007388 */ /* 0x0007e20000000800 */
[----:B--2---:R-:W-:-:S03]  /*5f80*/  IMAD R17, R3, 0x8, R29 ;  /* 0x0000000803117824 */ /* 0x004fc600078e021d */
[----:B------:R3:W-:Y:S04]  /*5f90*/  STS [R25+-0x4], R14 ;  /* 0xfffffc0e19007388 */ /* 0x0007e80000000800 */
[----:B------:R3:W-:Y:S04]  /*5fa0*/  STS [R48+-0x4], R13 ;  /* 0xfffffc0d30007388 */ /* 0x0007e80000000800 */
[----:B------:R3:W-:Y:S04]  /*5fb0*/  STS [R47+-0x4], R12 ;  /* 0xfffffc0c2f007388 */ /* 0x0007e80000000800 */
[----:B------:R3:W-:Y:S04]  /*5fc0*/  STS [R6+-0x4], R11 ;  /* 0xfffffc0b06007388 */ /* 0x0007e80000000800 */
[----:B------:R3:W-:Y:S04]  /*5fd0*/  STS [R19+-0x4], R10 ;  /* 0xfffffc0a13007388 */ /* 0x0007e80000000800 */
[----:B------:R3:W-:Y:S04]  /*5fe0*/  STS [R32+-0x4], R9 ;  /* 0xfffffc0920007388 */ /* 0x0007e80000000800 */
[----:B------:R3:W-:Y:S01]  /*5ff0*/  STS [R21+-0x4], R8 ;  /* 0xfffffc0815007388 */ /* 0x0007e20000000800 */
[----:B------:R-:W-:Y:S05]  /*6000*/  @P0 BRA `(.L_x_66) ;  /* 0x0000000000bc0947 */ /* 0x000fea0003800000 */
[----:B------:R-:W3:Y:S02]  /*6010*/  LDCU.64 UR4, c[0x0][0x398] ;  /* 0x00007300ff0477ac */ /* 0x000ee40008000a00 */
[----:B---3--:R-:W-:-:S04]  /*6020*/  LEA R10, P0, R3, UR4, 0x3 ;  /* 0x00000004030a7c11 */ /* 0x008fc8000f8018ff */
[----:B------:R-:W-:-:S05]  /*6030*/  LEA.HI.X R11, R3, UR5, RZ, 0x3, P0 ;  /* 0x00000005030b7c11 */ /* 0x000fca00080f1cff */
[----:B------:R-:W2:Y:S01]  /*6040*/  LDG.E.64 R8, desc[UR6][R10.64] ;  /* 0x000000060a087981 */ /* 0x000ea2000c1e1b00 */
[----:B------:R-:W-:Y:S02]  /*6050*/  SHF.R.S32.HI R13, RZ, 0x1f, R5 ;  /* 0x0000001fff0d7819 */ /* 0x000fe40000011405 */
[----:B--2---:R-:W-:-:S05]  /*6060*/  IADD3 R8, P0, PT, -R5, R8, RZ ;  /* 0x0000000805087210 */ /* 0x004fca0007f1e1ff */
[----:B------:R-:W-:Y:S01]  /*6070*/  IMAD.X R9, R9, 0x1, ~R13, P0 ;  /* 0x0000000109097824 */ /* 0x000fe200000e0e0d */
[----:B------:R-:W-:Y:S01]  /*6080*/  ISETP.GE.AND P0, PT, R27, 0x1, PT ;  /* 0x000000011b00780c */ /* 0x000fe20003f06270 */
[----:B------:R-:W-:-:S03]  /*6090*/  IMAD.MOV.U32 R13, RZ, RZ, R0 ;  /* 0x000000ffff0d7224 */ /* 0x000fc600078e0000 */
[----:B------:R2:W-:Y:S09]  /*60a0*/  STS.64 [R17+0x6c00], R8 ;  /* 0x006c000811007388 */ /* 0x0005f20000000a00 */
[----:B------:R-:W-:Y:S05]  /*60b0*/  @!P0 BRA `(.L_x_67) ;  /* 0x00000000006c8947 */ /* 0x000fea0003800000 */
[----:B------:R-:W-:Y:S01]  /*60c0*/  BSSY B0, `(.L_x_68) ;  /* 0x0000019000007945 */ /* 0x000fe20003800000 */
[----:B------:R-:W-:Y:S02]  /*60d0*/  IMAD.MOV.U32 R4, RZ, RZ, -0x1 ;  /* 0xffffffffff047424 */ /* 0x000fe400078e00ff */
[----:B------:R-:W-:Y:S02]  /*60e0*/  IMAD.MOV.U32 R6, RZ, RZ, R27 ;  /* 0x000000ffff067224 */ /* 0x000fe400078e001b */
[----:B------:R-:W-:-:S07]  /*60f0*/  IMAD.MOV.U32 R13, RZ, RZ, R0 ;  /* 0x000000ffff0d7224 */ /* 0x000fce00078e0000 */
.L_x_72:
[----:B--2---:R-:W2:Y:S01]  /*6100*/  LDC.64 R8, c[0x0][0x380] ;  /* 0x0000e000ff087b82 */ /* 0x004ea20000000a00 */
[----:B------:R-:W-:Y:S01]  /*6110*/  VIADD R15, R6, 0xffffffff ;  /* 0xffffffff060f7836 */ /* 0x000fe20000000000 */
[----:B------:R-:W-:Y:S03]  /*6120*/  BSSY B2, `(.L_x_69) ;  /* 0x0000008000027945 */ /* 0x000fe60003800000 */
[----:B------:R-:W-:-:S04]  /*6130*/  IMAD R11, R15, 0x100, R3 ;  /* 0x000001000f0b7824 */ /* 0x000fc800078e0203 */
[----:B--2---:R-:W-:-:S07]  /*6140*/  IMAD.WIDE R8, R11, 0x4, R8 ;  /* 0x000000040b087825 */ /* 0x004fce00078e0208 */
.L_x_70:
[----:B------:R-:W-:Y:S05]  /*6150*/  YIELD ;  /* 0x0000000000007946 */ /* 0x000fea0003800000 */
[----:B------:R2:W-:Y:S06]  /*6160*/  MEMBAR.SC.CTA ;  /* 0x0000000000007992 */ /* 0x0005ec0000000000 */
[----:B--2---:R-:W2:Y:S02]  /*6170*/  LDG.E.STRONG.SYS R10, desc[UR6][R8.64] ;  /* 0x00000006080a7981 */ /* 0x004ea4000c1f5900 */
[----:B--2---:R-:W-:-:S13]  /*6180*/  ISETP.NE.AND P0, PT, R10, RZ, PT ;  /* 0x000000ff0a00720c */ /* 0x004fda0003f05270 */
[----:B------:R-:W-:Y:S05]  /*6190*/  @!P0 BRA `(.L_x_70) ;  /* 0xfffffffc00ec8947 */ /* 0x000fea000383ffff */
[----:B------:R-:W-:Y:S05]  /*61a0*/  BSYNC B2 ;  /* 0x0000000000027941 */ /* 0x000fea0003800000 */
.L_x_69:
[----:B------:R-:W-:Y:S01]  /*61b0*/  BSSY.RECONVERGENT B2, `(.L_x_71) ;  /* 0x0000006000027945 */ /* 0x000fe20003800200 */
[C---:B------:R-:W-:Y:S02]  /*61c0*/  ISETP.GT.AND P0, PT, R10.reuse, -0x1, PT ;  /* 0xffffffff0a00780c */ /* 0x040fe40003f04270 */
[----:B------:R-:W-:Y:S01]  /*61d0*/  LOP3.LUT R10, R10, 0x3fffffff, RZ, 0xc0, !PT ;  /* 0x3fffffff0a0a7812 */ /* 0x000fe200078ec0ff */
[----:B------:R-:W-:Y:S05]  /*61e0*/  WARPSYNC.EXCLUSIVE R4 ;  /* 0x0000000004007348 */ /* 0x000fea0003a00000 */
[----:B------:R-:W-:-:S05]  /*61f0*/  IMAD.IADD R13, R10, 0x1, R13 ;  /* 0x000000010a0d7824 */ /* 0x000fca00078e020d */
[----:B------:R-:W-:-:S07]  /*6200*/  VOTE.ANY R4, PT, P0 ;  /* 0x0000000000047806 */ /* 0x000fce00000e0100 */
[----:B------:R-:W-:Y:S05]  /*6210*/  BSYNC.RECONVERGENT B2 ;  /* 0x0000000000027941 */ /* 0x000fea0003800200 */
.L_x_71:
[----:B------:R-:W-:Y:S01]  /*6220*/  ISETP.GT.U32.AND P1, PT, R6, 0x1, PT ;  /* 0x000000010600780c */ /* 0x000fe20003f24070 */
[----:B------:R-:W-:-:S12]  /*6230*/  IMAD.MOV.U32 R6, RZ, RZ, R15 ;  /* 0x000000ffff067224 */ /* 0x000fd800078e000f */
[----:B------:R-:W-:Y:S05]  /*6240*/  @P0 BRA P1, `(.L_x_72) ;  /* 0xfffffffc00ac0947 */ /* 0x000fea000083ffff */
[----:B------:R-:W-:Y:S05]  /*6250*/  BSYNC B0 ;  /* 0x0000000000007941 */ /* 0x000fea0003800000 */
.L_x_68:
[----:B------:R3:W4:Y:S02]  /*6260*/  LDS.64 R8, [R17+0x6c00] ;  /* 0x006c000011087984 */ /* 0x0007240000000a00 */
.L_x_67:
[----:B------:R-:W5:Y:S01]  /*6270*/  LDC.64 R10, c[0x0][0x380] ;  /* 0x0000e000ff0a7b82 */ /* 0x000f620000000a00 */
[C---:B------:R-:W-:Y:S01]  /*6280*/  IMAD.IADD R15, R13.reuse, 0x1, -R0 ;  /* 0x000000010d0f7824 */ /* 0x040fe200078e0a00 */
[----:B------:R-:W-:Y:S01]  /*6290*/  LOP3.LUT R13, R13, 0x80000000, RZ, 0xfc, !PT ;  /* 0x800000000d0d7812 */ /* 0x000fe200078efcff */
[----:B------:R-:W-:-:S03]  /*62a0*/  IMAD R19, R27, 0x100, R3 ;  /* 0x000001001b137824 */ /* 0x000fc600078e0203 */
[----:B--2-4-:R-:W-:-:S04]  /*62b0*/  IADD3 R8, P0, PT, R15, R8, RZ ;  /* 0x000000080f087210 */ /* 0x014fc80007f1e0ff */
[----:B------:R-:W-:-:S05]  /*62c0*/  LEA.HI.X.SX32 R9, R15, R9, 0x1, P0 ;  /* 0x000000090f097211 */ /* 0x000fca00000f0eff */
[----:B------:R2:W-:Y:S01]  /*62d0*/  STS.64 [R17+0x6c00], R8 ;  /* 0x006c000811007388 */ /* 0x0005e20000000a00 */
[----:B-----5:R-:W-:-:S05]  /*62e0*/  IMAD.WIDE R10, R19, 0x4, R10 ;  /* 0x00000004130a7825 */ /* 0x020fca00078e020a */
[----:B------:R2:W-:Y:S02]  /*62f0*/  STG.E.STRONG.SYS desc[UR6][R10.64], R13 ;  /* 0x0000000d0a007986 */ /* 0x0005e4000c115906 */
.L_x_66:
[----:B------:R-:W-:Y:S05]  /*6300*/  BSYNC B1 ;  /* 0x0000000000017941 */ /* 0x000fea0003800000 */
.L_x_65:
[----:B--23--:R-:W2:Y:S01]  /*6310*/  LDC.64 R10, c[0x0][0x390] ;  /* 0x0000e400ff0a7b82 */ /* 0x00cea20000000a00 */
[----:B------:R-:W-:-:S04]  /*6320*/  IMAD R4, R27, 0x1b00, RZ ;  /* 0x00001b001b047824 */ /* 0x000fc800078e02ff */
[----:B------:R-:W-:-:S03]  /*6330*/  VIADD R4, R4, 0x1b00 ;  /* 0x00001b0004047836 */ /* 0x000fc60000000000 */
[----:B------:R-:W3:Y:S01]  /*6340*/  LDC R13, c[0x0][0x3c0] ;  /* 0x0000f000ff0d7b82 */ /* 0x000ee20000000800 */
[----:B--2---:R-:W-:Y:S02]  /*6350*/  ISETP.EQ.U32.AND P1, PT, R10, RZ, PT ;  /* 0x000000ff0a00720c */ /* 0x004fe40003f22070 */
[CC--:B---3--:R-:W-:Y:S02]  /*6360*/  ISETP.GE.AND P0, PT, R4.reuse, R13.reuse, PT ;  /* 0x0000000d0400720c */ /* 0x0c8fe40003f06270 */
[----:B------:R-:W-:Y:S01]  /*6370*/  ISETP.GT.AND P3, PT, R4, R13, PT ;  /* 0x0000000d0400720c */ /* 0x000fe20003f64270 */
[----:B------:R-:W-:Y:S01]  /*6380*/  IMAD R4, R3, 0x4, R29 ;  /* 0x0000000403047824 */ /* 0x000fe200078e021d */
[----:B------:R-:W-:-:S04]  /*6390*/  ISETP.EQ.OR.EX P0, PT, R11, RZ, !P0, P1 ;  /* 0x000000ff0b00720c */ /* 0x000fc80004702710 */
[----:B------:R-:W-:-:S13]  /*63a0*/  ISETP.GT.U32.OR P0, PT, R3, 0xff, P0 ;  /* 0x000000ff0300780c */ /* 0x000fda0000704470 */
[----:B------:R-:W-:Y:S05]  /*63b0*/  @P0 BRA `(.L_x_73) ;  /* 0x0000000000200947 */ /* 0x000fea0003800000 */
[----:B------:R-:W2:Y:S01]  /*63c0*/  LDS.64 R8, [R17+0x6c00] ;  /* 0x006c000011087984 */ /* 0x000ea20000000a00 */
[C---:B------:R-:W-:Y:S02]  /*63d0*/  LEA R10, P2, R3.reuse, R10, 0x3 ;  /* 0x0000000a030a7211 */ /* 0x040fe400078418ff */
[--C-:B------:R-:W-:Y:S02]  /*63e0*/  SHF.R.S32.HI R15, RZ, 0x1f, R0.reuse ;  /* 0x0000001fff0f7819 */ /* 0x100fe40000011400 */
[----:B------:R-:W-:Y:S02]  /*63f0*/  LEA.HI.X R11, R3, R11, RZ, 0x3, P2 ;  /* 0x0000000b030b7211 */ /* 0x000fe400010f1cff */
[----:B--2---:R-:W-:Y:S02]  /*6400*/  IADD3 R8, P0, P1, R8, R5, R0 ;  /* 0x0000000508087210 */ /* 0x004fe4000791e000 */
[----:B------:R-:W-:-:S04]  /*6410*/  SHF.R.S32.HI R5, RZ, 0x1f, R5 ;  /* 0x0000001fff057819 */ /* 0x000fc80000011405 */
[----:B------:R-:W-:-:S05]  /*6420*/  IADD3.X R9, PT, PT, R9, R5, R15, P0, P1 ;  /* 0x0000000509097210 */ /* 0x000fca00007e240f */
[----:B------:R2:W-:Y:S02]  /*6430*/  STG.E.64 desc[UR6][R10.64], R8 ;  /* 0x000000080a007986 */ /* 0x0005e4000c101b06 */
.L_x_73:
[----:B------:R-:W-:Y:S05]  /*6440*/  WARPSYNC.ALL ;  /* 0x0000000000007948 */ /* 0x000fea0003800000 */
[----:B------:R-:W-:Y:S06]  /*6450*/  BAR.SYNC.DEFER_BLOCKING 0x0 ;  /* 0x0000000000007b1d */ /* 0x000fec0000010000 */
[----:B------:R-:W-:Y:S05]  /*6460*/  @P3 BRA `(.L_x_74) ;  /* 0x0000001000903947 */ /* 0x000fea0003800000 */
[----:B------:R-:W3:Y:S01]  /*6470*/  LDS R2, [R4] ;  /* 0x0000000004027984 */ /* 0x000ee20000000800 */
[----:B------:R-:W4:Y:S01]  /*6480*/  LDCU UR4, c[0x0][0x3c4] ;  /* 0x00007880ff0477ac */ /* 0x000f220008000800 */
[----:B------:R-:W5:Y:S01]  /*6490*/  LDCU.64 UR8, c[0x0][0x3a0] ;  /* 0x00007400ff0877ac */ /* 0x000f620008000a00 */
[----:B---3--:R-:W-:-:S04]  /*64a0*/  ISETP.NE.AND P0, PT, R2, 0x7fffffff, PT ;  /* 0x7fffffff0200780c */ /* 0x008fc80003f05270 */
[C---:B------:R-:W-:Y:S02]  /*64b0*/  SEL R0, R2.reuse, 0x80000000, P0 ;  /* 0x8000000002007807 */ /* 0x040fe40000000000 */
[----:B------:R-:W-:Y:S02]  /*64c0*/  ISETP.GT.AND P0, PT, R2, -0x1, PT ;  /* 0xffffffff0200780c */ /* 0x000fe40003f04270 */
[----:B----4-:R-:W-:-:S04]  /*64d0*/  SHF.R.U32.HI R0, RZ, UR4, R0 ;  /* 0x00000004ff007c19 */ /* 0x010fc80008011600 */
[----:B------:R-:W-:-:S05]  /*64e0*/  LOP3.LUT R0, R0, R7, RZ, 0x30, !PT ;  /* 0x0000000700007212 */ /* 0x000fca00078e30ff */
[----:B--2---:R-:W-:Y:S02]  /*64f0*/  IMAD R8, R0, 0x8, R29 ;  /* 0x0000000800087824 */ /* 0x004fe400078e021d */
[----:B------:R-:W-:-:S04]  /*6500*/  IMAD.MOV.U32 R0, RZ, RZ, -0x1 ;  /* 0xffffffffff007424 */ /* 0x000fc800078e00ff */
[----:B------:R-:W2:Y:S01]  /*6510*/  LDS.64 R8, [R8+0x6c00] ;  /* 0x006c000008087984 */ /* 0x000ea20000000a00 */
[----:B------:R-:W-:-:S04]  /*6520*/  SEL R5, R0, 0x80000000, P0 ;  /* 0x8000000000057807 */ /* 0x000fc80000000000 */
[----:B------:R-:W-:Y:S02]  /*6530*/  LOP3.LUT R5, R5, R2, RZ, 0x3c, !PT ;  /* 0x0000000205057212 */ /* 0x000fe400078e3cff */
[----:B--2---:R-:W-:-:S05]  /*6540*/  IADD3 R6, P1, PT, R8, R3, RZ ;  /* 0x0000000308067210 */ /* 0x004fca0007f3e0ff */
[----:B------:R-:W-:Y:S01]  /*6550*/  IMAD.X R9, RZ, RZ, R9, P1 ;  /* 0x000000ffff097224 */ /* 0x000fe200008e0609 */
[----:B-----5:R-:W-:-:S04]  /*6560*/  LEA R10, P1, R6, UR8, 0x2 ;  /* 0x00000008060a7c11 */ /* 0x020fc8000f8210ff */
[----:B------:R-:W-:-:S05]  /*6570*/  LEA.HI.X R11, R6, UR9, R9, 0x2, P1 ;  /* 0x00000009060b7c11 */ /* 0x000fca00088f1409 */
[----:B------:R-:W-:Y:S01]  /*6580*/  STG.E desc[UR6][R10.64], R5 ;  /* 0x000000050a007986 */ /* 0x000fe2000c101906 */
[----:B------:R-:W-:-:S03]  /*6590*/  NOP ;  /* 0x0000000000007918 */ /* 0x000fc60000000000 */
[----:B------:R-:W2:Y:S02]  /*65a0*/  LDS R2, [R4+0x600] ;  /* 0x0006000004027984 */ /* 0x000ea40000000800 */
[----:B--2---:R-:W-:-:S04]  /*65b0*/  ISETP.NE.AND P0, PT, R2, 0x7fffffff, PT ;  /* 0x7fffffff0200780c */ /* 0x004fc80003f05270 */
[C---:B------:R-:W-:Y:S02]  /*65c0*/  SEL R6, R2.reuse, 0x80000000, P0 ;  /* 0x8000000002067807 */ /* 0x040fe40000000000 */
[----:B------:R-:W-:Y:S02]  /*65d0*/  ISETP.GT.AND P0, PT, R2, -0x1, PT ;  /* 0xffffffff0200780c */ /* 0x000fe40003f04270 */
[----:B------:R-:W-:Y:S02]  /*65e0*/  SHF.R.U32.HI R6, RZ, UR4, R6 ;  /* 0x00000004ff067c19 */ /* 0x000fe40008011606 */
[----:B------:R-:W-:Y:S02]  /*65f0*/  SEL R5, R0, 0x80000000, P0 ;  /* 0x8000000000057807 */ /* 0x000fe40000000000 */
[----:B------:R-:W-:Y:S02]  /*6600*/  LOP3.LUT R6, R6, R7, RZ, 0x30, !PT ;  /* 0x0000000706067212 */ /* 0x000fe400078e30ff */
[----:B------:R-:W-:-:S03]  /*6610*/  LOP3.LUT R5, R5, R2, RZ, 0x3c, !PT ;  /* 0x0000000205057212 */ /* 0x000fc600078e3cff */
[----:B------:R-:W-:-:S05]  /*6620*/  IMAD R6, R6, 0x8, R29 ;  /* 0x0000000806067824 */ /* 0x000fca00078e021d */
[----:B------:R-:W2:Y:S02]  /*6630*/  LDS.64 R8, [R6+0x6c00] ;  /* 0x006c000006087984 */ /* 0x000ea40000000a00 */
[----:B--2---:R-:W-:-:S05]  /*6640*/  IADD3 R8, P1, PT, R8, R3, RZ ;  /* 0x0000000308087210 */ /* 0x004fca0007f3e0ff */
[----:B------:R-:W-:Y:S01]  /*6650*/  IMAD.X R9, RZ, RZ, R9, P1 ;  /* 0x000000ffff097224 */ /* 0x000fe200008e0609 */
[----:B------:R-:W-:-:S04]  /*6660*/  LEA R10, P1, R8, UR8, 0x2 ;  /* 0x00000008080a7c11 */ /* 0x000fc8000f8210ff */
        /* <DEDUP_REMOVED lines=251> */
[----:B------:R-:W-:-:S06]  /*7620*/  IMAD R6, R2, 0x8, R29 ;  /* 0x0000000802067824 */ /* 0x000fcc00078e021d */
[----:B------:R-:W2:Y:S02]  /*7630*/  LDS.64 R6, [R6+0x6c00] ;  /* 0x006c000006067984 */ /* 0x000ea40000000a00 */
[----:B--2---:R-:W-:-:S05]  /*7640*/  IADD3 R3, P1, PT, R6, R3, RZ ;  /* 0x0000000306037210 */ /* 0x004fca0007f3e0ff */
[----:B------:R-:W-:Y:S01]  /*7650*/  IMAD.X R8, RZ, RZ, R7, P1 ;  /* 0x000000ffff087224 */ /* 0x000fe200008e0607 */
[----:B------:R-:W-:-:S04]  /*7660*/  LEA R2, P1, R3, UR8, 0x2 ;  /* 0x0000000803027c11 */ /* 0x000fc8000f8210ff */
[----:B------:R-:W-:-:S05]  /*7670*/  LEA.HI.X R3, R3, UR9, R8, 0x2, P1 ;  /* 0x0000000903037c11 */ /* 0x000fca00088f1408 */
[----:B------:R-:W-:Y:S01]  /*7680*/  STG.E desc[UR6][R2.64+0x6600], R5 ;  /* 0x0066000502007986 */ /* 0x000fe2000c101906 */
[----:B------:R-:W-:Y:S01]  /*7690*/  NOP ;  /* 0x0000000000007918 */ /* 0x000fe20000000000 */
[----:B------:R-:W-:Y:S05]  /*76a0*/  EXIT ;  /* 0x000000000000794d */ /* 0x000fea0003800000 */
.L_x_74:
[----:B------:R-:W-:Y:S01]  /*76b0*/  IMAD R27, R27, -0x1b00, R13 ;  /* 0xffffe5001b1b7824 */ /* 0x000fe200078e020d */
[----:B------:R-:W-:Y:S01]  /*76c0*/  BSSY.RECONVERGENT B0, `(.L_x_75) ;  /* 0x0000020000007945 */ /* 0x000fe20003800200 */
[C---:B------:R-:W-:Y:S02]  /*76d0*/  VIADD R0, R3.reuse, 0x180 ;  /* 0x0000018003007836 */ /* 0x040fe40000000000 */
[C---:B------:R-:W-:Y:S01]  /*76e0*/  VIADD R6, R3.reuse, 0x300 ;  /* 0x0000030003067836 */ /* 0x040fe20000000000 */
[CC--:B------:R-:W-:Y:S01]  /*76f0*/  ISETP.GE.AND P4, PT, R3.reuse, R27.reuse, PT ;  /* 0x0000001b0300720c */ /* 0x0c0fe20003f86270 */
[C---:B--2---:R-:W-:Y:S01]  /*7700*/  VIADD R8, R3.reuse, 0x480 ;  /* 0x0000048003087836 */ /* 0x044fe20000000000 */
[-C--:B------:R-:W-:Y:S01]  /*7710*/  ISETP.GE.AND P0, PT, R0, R27.reuse, PT ;  /* 0x0000001b0000720c */ /* 0x080fe20003f06270 */
[C---:B------:R-:W-:Y:S01]  /*7720*/  VIADD R0, R3.reuse, 0x600 ;  /* 0x0000060003007836 */ /* 0x040fe20000000000 */
[-C--:B------:R-:W-:Y:S01]  /*7730*/  ISETP.GE.AND P1, PT, R6, R27.reuse, PT ;  /* 0x0000001b0600720c */ /* 0x080fe20003f26270 */
[C---:B------:R-:W-:Y:S01]  /*7740*/  VIADD R6, R3.reuse, 0x780 ;  /* 0x0000078003067836 */ /* 0x040fe20000000000 */
[-C--:B------:R-:W-:Y:S01]  /*7750*/  ISETP.GE.AND P2, PT, R8, R27.reuse, PT ;  /* 0x0000001b0800720c */ /* 0x080fe20003f46270 */
[----:B------:R-:W-:Y:S01]  /*7760*/  VIADD R10, R3, 0x900 ;  /* 0x00000900030a7836 */ /* 0x000fe20000000000 */
[----:B------:R-:W-:-:S02]  /*7770*/  ISETP.GE.AND P3, PT, R0, R27, PT ;  /* 0x0000001b0000720c */ /* 0x000fc40003f66270 */
[----:B------:R-:W-:-:S03]  /*7780*/  ISETP.GE.AND P5, PT, R6, R27, PT ;  /* 0x0000001b0600720c */ /* 0x000fc60003fa6270 */
[----:B------:R-:W-:Y:S10]  /*7790*/  @P4 BRA `(.L_x_76) ;  /* 0x0000000000484947 */ /* 0x000ff40003800000 */
[----:B------:R-:W2:Y:S01]  /*77a0*/  LDS R0, [R4] ;  /* 0x0000000004007984 */ /* 0x000ea20000000800 */
[----:B------:R-:W3:Y:S01]  /*77b0*/  LDCU UR4, c[0x0][0x3c4] ;  /* 0x00007880ff0477ac */ /* 0x000ee20008000800 */
[----:B--2---:R-:W-:-:S04]  /*77c0*/  ISETP.NE.AND P4, PT, R0, 0x7fffffff, PT ;  /* 0x7fffffff0000780c */ /* 0x004fc80003f85270 */
[C---:B------:R-:W-:Y:S02]  /*77d0*/  SEL R5, R0.reuse, 0x80000000, P4 ;  /* 0x8000000000057807 */ /* 0x040fe40002000000 */
[----:B------:R-:W-:Y:S02]  /*77e0*/  ISETP.GT.AND P4, PT, R0, -0x1, PT ;  /* 0xffffffff0000780c */ /* 0x000fe40003f84270 */
[----:B---3--:R-:W-:Y:S01]  /*77f0*/  SHF.R.U32.HI R6, RZ, UR4, R5 ;  /* 0x00000004ff067c19 */ /* 0x008fe20008011605 */
[----:B------:R-:W2:Y:S01]  /*7800*/  LDCU.64 UR4, c[0x0][0x3a0] ;  /* 0x00007400ff0477ac */ /* 0x000ea20008000a00 */
[----:B------:R-:W-:Y:S02]  /*7810*/  IMAD.MOV.U32 R5, RZ, RZ, -0x1 ;  /* 0xffffffffff057424 */ /* 0x000fe400078e00ff */
[----:B------:R-:W-:-:S03]  /*7820*/  LOP3.LUT R6, R6, R7, RZ, 0x30, !PT ;  /* 0x0000000706067212 */ /* 0x000fc600078e30ff */
[----:B------:R-:W-:Y:S02]  /*7830*/  SEL R5, R5, 0x80000000, P4 ;  /* 0x8000000005057807 */ /* 0x000fe40002000000 */
[----:B------:R-:W-:Y:S02]  /*7840*/  IMAD R6, R6, 0x8, R29 ;  /* 0x0000000806067824 */ /* 0x000fe400078e021d */
[----:B------:R-:W-:-:S03]  /*7850*/  LOP3.LUT R5, R5, R0, RZ, 0x3c, !PT ;  /* 0x0000000005057212 */ /* 0x000fc600078e3cff */
[----:B------:R-:W3:Y:S02]  /*7860*/  LDS.64 R8, [R6+0x6c00] ;  /* 0x006c000006087984 */ /* 0x000ee40000000a00 */
[----:B---3--:R-:W-:-:S04]  /*7870*/  IADD3 R11, P6, PT, R8, R3, RZ ;  /* 0x00000003080b7210 */ /* 0x008fc80007fde0ff */
[----:B--2---:R-:W-:Y:S01]  /*7880*/  LEA R8, P4, R11, UR4, 0x2 ;  /* 0x000000040b087c11 */ /* 0x004fe2000f8810ff */
[----:B------:R-:W-:-:S05]  /*7890*/  IMAD.X R12, RZ, RZ, R9, P6 ;  /* 0x000000ffff0c7224 */ /* 0x000fca00030e0609 */
[----:B------:R-:W-:-:S05]  /*78a0*/  LEA.HI.X R9, R11, UR5, R12, 0x2, P4 ;  /* 0x000000050b097c11 */ /* 0x000fca000a0f140c */
[----:B------:R2:W-:Y:S02]  /*78b0*/  STG.E desc[UR6][R8.64], R5 ;  /* 0x0000000508007986 */ /* 0x0005e4000c101906 */
.L_x_76:
[----:B------:R-:W-:Y:S05]  /*78c0*/  BSYNC.RECONVERGENT B0 ;  /* 0x0000000000007941 */ /* 0x000fea0003800200 */
.L_x_75:
[----:B------:R-:W-:Y:S01]  /*78d0*/  NOP ;  /* 0x0000000000007918 */ /* 0x000fe20000000000 */
[----:B------:R-:W-:Y:S01]  /*78e0*/  BSSY.RECONVERGENT B0, `(.L_x_77) ;  /* 0x0000016000007945 */ /* 0x000fe20003800200 */
[----:B------:R-:W-:Y:S01]  /*78f0*/  ISETP.GE.AND P4, PT, R10, R27, PT ;  /* 0x0000001b0a00720c */ /* 0x000fe20003f86270 */
[----:B------:R-:W-:Y:S02]  /*7900*/  VIADD R10, R3, 0xa80 ;  /* 0x00000a80030a7836 */ /* 0x000fe40000000000 */
[----:B------:R-:W-:Y:S10]  /*7910*/  @P0 BRA `(.L_x_78) ;  /* 0x0000000000480947 */ /* 0x000ff40003800000 */
[----:B------:R-:W3:Y:S01]  /*7920*/  LDS R0, [R4+0x600] ;  /* 0x0006000004007984 */ /* 0x000ee20000000800 */
[----:B------:R-:W4:Y:S01]  /*7930*/  LDCU UR4, c[0x0][0x3c4] ;  /* 0x00007880ff0477ac */ /* 0x000f220008000800 */
[----:B---3--:R-:W-:-:S04]  /*7940*/  ISETP.NE.AND P0, PT, R0, 0x7fffffff, PT ;  /* 0x7fffffff0000780c */ /* 0x008fc80003f05270 */
[C---:B--2---:R-:W-:Y:S02]  /*7950*/  SEL R5, R0.reuse, 0x80000000, P0 ;  /* 0x8000000000057807 */ /* 0x044fe40000000000 */
[----:B------:R-:W-:Y:S02]  /*7960*/  ISETP.GT.AND P0, PT, R0, -0x1, PT ;  /* 0xffffffff0000780c */ /* 0x000fe40003f04270 */
[----:B----4-:R-:W-:Y:S01]  /*7970*/  SHF.R.U32.HI R6, RZ, UR4, R5 ;  /* 0x00000004ff067c19 */ /* 0x010fe20008011605 */
        /* <DEDUP_REMOVED lines=12> */
.L_x_78:
[----:B------:R-:W-:Y:S05]  /*7a40*/  BSYNC.RECONVERGENT B0 ;  /* 0x0000000000007941 */ /* 0x000fea0003800200 */
.L_x_77:
[----:B------:R-:W-:Y:S01]  /*7a50*/  NOP ;  /* 0x0000000000007918 */ /* 0x000fe20000000000 */
[----:B------:R-:W-:Y:S01]  /*7a60*/  BSSY.RECONVERGENT B0, `(.L_x_79) ;  /* 0x0000016000007945 */ /* 0x000fe20003800200 */
[----:B------:R-:W-:Y:S02]  /*7a70*/  ISETP.GE.AND P0, PT, R10, R27, PT ;  /* 0x0000001b0a00720c */ /* 0x000fe40003f06270 */
[----:B------:R-:W-:Y:S01]  /*7a80*/  LOP3.LUT R10, R3, 0xc00, RZ, 0xfc, !PT ;  /* 0x00000c00030a7812 */ /* 0x000fe200078efcff */
[----:B------:R-:W-:Y:S10]  /*7a90*/  @P1 BRA `(.L_x_80) ;  /* 0x0000000000481947 */ /* 0x000ff40003800000 */
[----:B------:R-:W4:Y:S01]  /*7aa0*/  LDS R0, [R4+0xc00] ;  /* 0x000c000004007984 */ /* 0x000f220000000800 */
[----:B------:R-:W5:Y:S01]  /*7ab0*/  LDCU UR4, c[0x0][0x3c4] ;  /* 0x00007880ff0477ac */ /* 0x000f620008000800 */
[----:B----4-:R-:W-:-:S04]  /*7ac0*/  ISETP.NE.AND P1, PT, R0, 0x7fffffff, PT ;  /* 0x7fffffff0000780c */ /* 0x010fc80003f25270 */
[C---:B--23--:R-:W-:Y:S02]  /*7ad0*/  SEL R5, R0.reuse, 0x80000000, P1 ;  /* 0x8000000000057807 */ /* 0x04cfe40000800000 */
[----:B------:R-:W-:Y:S02]  /*7ae0*/  ISETP.GT.AND P1, PT, R0, -0x1, PT ;  /* 0xffffffff0000780c */ /* 0x000fe40003f24270 */
[----:B-----5:R-:W-:Y:S01]  /*7af0*/  SHF.R.U32.HI R6, RZ, UR4, R5 ;  /* 0x00000004ff067c19 */ /* 0x020fe20008011605 */
        /* <DEDUP_REMOVED lines=12> */
.L_x_80:
[----:B------:R-:W-:Y:S05]  /*7bc0*/  BSYNC.RECONVERGENT B0 ;  /* 0x0000000000007941 */ /* 0x000fea0003800200 */
.L_x_79:
[----:B------:R-:W-:Y:S01]  /*7bd0*/  NOP ;  /* 0x0000000000007918 */ /* 0x000fe20000000000 */
[----:B------:R-:W-:Y:S01]  /*7be0*/  BSSY.RECONVERGENT B0, `(.L_x_81) ;  /* 0x0000016000007945 */ /* 0x000fe20003800200 */
[----:B------:R-:W-:Y:S01]  /*7bf0*/  ISETP.GE.AND P1, PT, R10, R27, PT ;  /* 0x0000001b0a00720c */ /* 0x000fe20003f26270 */
[----:B------:R-:W-:Y:S02]  /*7c00*/  VIADD R10, R3, 0xd80 ;  /* 0x00000d80030a7836 */ /* 0x000fe40000000000 */
[----:B------:R-:W-:Y:S10]  /*7c10*/  @P2 BRA `(.L_x_82) ;  /* 0x0000000000482947 */ /* 0x000ff40003800000 */
[----:B------:R-:W5:Y:S01]  /*7c20*/  LDS R0, [R4+0x1200] ;  /* 0x0012000004007984 */ /* 0x000f620000000800 */
[----:B------:R-:W0:Y:S01]  /*7c30*/  LDCU UR4, c[0x0][0x3c4] ;  /* 0x00007880ff0477ac */ /* 0x000e220008000800 */
[----:B-----5:R-:W-:-:S04]  /*7c40*/  ISETP.NE.AND P2, PT, R0, 0x7fffffff, PT ;  /* 0x7fffffff0000780c */ /* 0x020fc80003f45270 */
[C---:B--234-:R-:W-:Y:S02]  /*7c50*/  SEL R5, R0.reuse, 0x80000000, P2 ;  /* 0x8000000000057807 */ /* 0x05cfe40001000000 */
[----:B------:R-:W-:Y:S02]  /*7c60*/  ISETP.GT.AND P2, PT, R0, -0x1, PT ;  /* 0xffffffff0000780c */ /* 0x000fe40003f44270 */
[----:B0-----:R-:W-:Y:S01]  /*7c70*/  SHF.R.U32.HI R6, RZ, UR4, R5 ;  /* 0x00000004ff067c19 */ /* 0x001fe20008011605 */
[----:B------:R-:W0:Y:S01]  /*7c80*/  LDCU.64 UR4, c[0x0][0x3a0] ;  /* 0x00007400ff0477ac */ /* 0x000e220008000a00 */
[----:B------:R-:W-:Y:S02]  /*7c90*/  IMAD.MOV.U32 R5, RZ, RZ, -0x1 ;  /* 0xffffffffff057424 */ /* 0x000fe400078e00ff */
[----:B------:R-:W-:-:S03]  /*7ca0*/  LOP3.LUT R6, R6, R7, RZ, 0x30, !PT ;  /* 0x0000000706067212 */ /* 0x000fc600078e30ff */
[----:B------:R-:W-:Y:S02]  /*7cb0*/  SEL R5, R5, 0x80000000, P2 ;  /* 0x8000000005057807 */ /* 0x000fe40001000000 */
[----:B------:R-:W-:Y:S02]  /*7cc0*/  IMAD R6, R6, 0x8, R29 ;  /* 0x0000000806067824 */ /* 0x000fe400078e021d */
[----:B------:R-:W-:-:S03]  /*7cd0*/  LOP3.LUT R5, R5, R0, RZ, 0x3c, !PT ;  /* 0x0000000005057212 */ /* 0x000fc600078e3cff */
[----:B------:R-:W2:Y:S02]  /*7ce0*/  LDS.64 R8, [R6+0x6c00] ;  /* 0x006c000006087984 */ /* 0x000ea40000000a00 */
[----:B--2---:R-:W-:-:S04]  /*7cf0*/  IADD3 R11, P6, PT, R8, R3, RZ ;  /* 0x00000003080b7210 */ /* 0x004fc80007fde0ff */
[----:B0-----:R-:W-:Y:S01]  /*7d00*/  LEA R8, P2, R11, UR4, 0x2 ;  /* 0x000000040b087c11 */ /* 0x001fe2000f8410ff */
[----:B------:R-:W-:-:S05]  /*7d10*/  IMAD.X R12, RZ, RZ, R9, P6 ;  /* 0x000000ffff0c7224 */ /* 0x000fca00030e0609 */
[----:B------:R-:W-:-:S05]  /*7d20*/  LEA.HI.X R9, R11, UR5, R12, 0x2, P2 ;  /* 0x000000050b097c11 */ /* 0x000fca00090f140c */
[----:B------:R0:W-:Y:S02]  /*7d30*/  STG.E desc[UR6][R8.64+0x1200], R5 ;  /* 0x0012000508007986 */ /* 0x0001e4000c101906 */
.L_x_82:
[----:B------:R-:W-:Y:S05]  /*7d40*/  BSYNC.RECONVERGENT B0 ;  /* 0x0000000000007941 */ /* 0x000fea0003800200 */
.L_x_81:
[----:B------:R-:W-:Y:S01]  /*7d50*/  NOP ;  /* 0x0000000000007918 */ /* 0x000fe20000000000 */
[----:B------:R-:W-:Y:S01]  /*7d60*/  BSSY.RECONVERGENT B0, `(.L_x_83) ;  /* 0x0000016000007945 */ /* 0x000fe20003800200 */
[----:B------:R-:W-:Y:S01]  /*7d70*/  ISETP.GE.AND P2, PT, R10, R27, PT ;  /* 0x0000001b0a00720c */ /* 0x000fe20003f46270 */
[----:B------:R-:W-:Y:S02]  /*7d80*/  VIADD R10, R3, 0xf00 ;  /* 0x00000f00030a7836 */ /* 0x000fe40000000000 */
[----:B------:R-:W-:Y:S10]  /*7d90*/  @P3 BRA `(.L_x_84) ;  /* 0x0000000000483947 */ /* 0x000ff40003800000 */
[----:B------:R-:W5:Y:S01]  /*7da0*/  LDS R0, [R4+0x1800] ;  /* 0x0018000004007984 */ /* 0x000f620000000800 */
[----:B------:R-:W1:Y:S01]  /*7db0*/  LDCU UR4, c[0x0][0x3c4] ;  /* 0x00007880ff0477ac */ /* 0x000e620008000800 */
[----:B-----5:R-:W-:-:S04]  /*7dc0*/  ISETP.NE.AND P3, PT, R0, 0x7fffffff, PT ;  /* 0x7fffffff0000780c */ /* 0x020fc80003f65270 */
[C---:B0-234-:R-:W-:Y:S02]  /*7dd0*/  SEL R5, R0.reuse, 0x80000000, P3 ;  /* 0x8000000000057807 */ /* 0x05dfe40001800000 */
[----:B------:R-:W-:Y:S02]  /*7de0*/  ISETP.GT.AND P3, PT, R0, -0x1, PT ;  /* 0xffffffff0000780c */ /* 0x000fe40003f64270 */
[----:B-1----:R-:W-:Y:S01]  /*7df0*/  SHF.R.U32.HI R6, RZ, UR4, R5 ;  /* 0x00000004ff067c19 */ /* 0x002fe20008011605 */
[----:B------:R-:W0:Y:S01]  /*7e00*/  LDCU.64 UR4, c[0x0][0x3a0] ;  /* 0x00007400ff0477ac */ /* 0x000e220008000a00 */
[----:B------:R-:W-:Y:S02]  /*7e10*/  IMAD.MOV.U32 R5, RZ, RZ, -0x1 ;  /* 0xffffffffff057424 */ /* 0x000fe400078e00ff */
[----:B------:R-:W-:-:S03]  /*7e20*/  LOP3.LUT R6, R6, R7, RZ, 0x30, !PT ;  /* 0x0000000706067212 */ /* 0x000fc600078e30ff */
[----:B------:R-:W-:Y:S02]  /*7e30*/  SEL R5, R5, 0x80000000, P3 ;  /* 0x8000000005057807 */ /* 0x000fe40001800000 */
[----:B------:R-:W-:Y:S02]  /*7e40*/  IMAD R6, R6, 0x8, R29 ;  /* 0x0000000806067824 */ /* 0x000fe400078e021d */
[----:B------:R-:W-:-:S03]  /*7e50*/  LOP3.LUT R5, R5, R0, RZ, 0x3c, !PT ;  /* 0x0000000005057212 */ /* 0x000fc600078e3cff */
[----:B------:R-:W1:Y:S02]  /*7e60*/  LDS.64 R8, [R6+0x6c00] ;  /* 0x006c000006087984 */ /* 0x000e640000000a00 */
[----:B-1----:R-:W-:-:S04]  /*7e70*/  IADD3 R11, P6, PT, R8, R3, RZ ;  /* 0x00000003080b7210 */ /* 0x002fc80007fde0ff */
[----:B0-----:R-:W-:Y:S01]  /*7e80*/  LEA R8, P3, R11, UR4, 0x2 ;  /* 0x000000040b087c11 */ /* 0x001fe2000f8610ff */
[----:B------:R-:W-:-:S05]  /*7e90*/  IMAD.X R12, RZ, RZ, R9, P6 ;  /* 0x000000ffff0c7224 */ /* 0x000fca00030e0609 */
[----:B------:R-:W-:-:S05]  /*7ea0*/  LEA.HI.X R9, R11, UR5, R12, 0x2, P3 ;  /* 0x000000050b097c11 */ /* 0x000fca00098f140c */
[----:B------:R0:W-:Y:S02]  /*7eb0*/  STG.E desc[UR6][R8.64+0x1800], R5 ;  /* 0x0018000508007986 */ /* 0x0001e4000c101906 */
.L_x_84:
[----:B------:R-:W-:Y:S05]  /*7ec0*/  BSYNC.RECONVERGENT B0 ;  /* 0x0000000000007941 */ /* 0x000fea0003800200 */
.L_x_83:
        /* <DEDUP_REMOVED lines=23> */
.L_x_86:
[----:B------:R-:W-:Y:S05]  /*8040*/  BSYNC.RECONVERGENT B0 ;  /* 0x0000000000007941 */ /* 0x000fea0003800200 */
.L_x_85:
        /* <DEDUP_REMOVED lines=23> */
.L_x_88:
[----:B------:R-:W-:Y:S05]  /*81c0*/  BSYNC.RECONVERGENT B0 ;  /* 0x0000000000007941 */ /* 0x000fea0003800200 */
.L_x_87:
        /* <DEDUP_REMOVED lines=23> */
.L_x_90:
[----:B------:R-:W-:Y:S05]  /*8340*/  BSYNC.RECONVERGENT B0 ;  /* 0x0000000000007941 */ /* 0x000fea0003800200 */
.L_x_89:
        /* <DEDUP_REMOVED lines=23> */
.L_x_92:
[----:B------:R-:W-:Y:S05]  /*84c0*/  BSYNC.RECONVERGENT B0 ;  /* 0x0000000000007941 */ /* 0x000fea0003800200 */
.L_x_91:
        /* <DEDUP_REMOVED lines=23> */
.L_x_94:
[----:B------:R-:W-:Y:S05]  /*8640*/  BSYNC.RECONVERGENT B0 ;  /* 0x0000000000007941 */ /* 0x000fea0003800200 */
.L_x_93:
[----:B------:R-:W-:Y:S01]  /*8650*/  NOP ;  /* 0x0000000000007918 */ /* 0x000fe20000000000 */
[----:B------:R-:W-:Y:S01]  /*8660*/  BSSY.RECONVERGENT B0, `(.L_x_95) ;  /* 0x0000016000007945 */ /* 0x000fe20003800200 */
[----:B------:R-:W-:Y:S02]  /*8670*/  ISETP.GE.AND P2, PT, R10, R27, PT ;  /* 0x0000001b0a00720c */ /* 0x000fe40003f46270 */
[----:B------:R-:W-:Y:S01]  /*8680*/  LOP3.LUT R10, R3, 0x1800, RZ, 0xfc, !PT ;  /* 0x00001800030a7812 */ /* 0x000fe200078efcff */
        /* <DEDUP_REMOVED lines=19> */
.L_x_96:
[----:B------:R-:W-:Y:S05]  /*87c0*/  BSYNC.RECONVERGENT B0 ;  /* 0x0000000000007941 */ /* 0x000fea0003800200 */
.L_x_95:
[----:B------:R-:W-:Y:S01]  /*87d0*/  NOP ;  /* 0x0000000000007918 */ /* 0x000fe20000000000 */
[----:B------:R-:W-:Y:S01]  /*87e0*/  BSSY.RECONVERGENT B0, `(.L_x_97) ;  /* 0x0000015000007945 */ /* 0x000fe20003800200 */
[----:B------:R-:W-:-:S03]  /*87f0*/  ISETP.GE.AND P3, PT, R10, R27, PT ;  /* 0x0000001b0a00720c */ /* 0x000fc60003f66270 */
        /* <DEDUP_REMOVED lines=19> */
.L_x_98:
[----:B------:R-:W-:Y:S05]  /*8930*/  BSYNC.RECONVERGENT B0 ;  /* 0x0000000000007941 */ /* 0x000fea0003800200 */
.L_x_97:
[----:B------:R-:W-:Y:S01]  /*8940*/  NOP ;  /* 0x0000000000007918 */ /* 0x000fe20000000000 */
[----:B------:R-:W-:Y:S04]  /*8950*/  BSSY.RECONVERGENT B0, `(.L_x_99) ;  /* 0x0000014000007945 */ /* 0x000fe80003800200 */
[----:B------:R-:W-:Y:S05]  /*8960*/  @P4 BRA `(.L_x_100) ;  /* 0x0000000000484947 */ /* 0x000fea0003800000 */
        /* <DEDUP_REMOVED lines=13> */
[----:B-1----:R-:W-:-:S05]  /*8a40*/  IADD3 R10, P5, PT, R8, R3, RZ ;  /* 0x00000003080a7210 */ /* 0x002fca0007fbe0ff */
[----:B------:R-:W-:Y:S01]  /*8a50*/  IMAD.X R9, RZ, RZ, R9, P5 ;  /* 0x000000ffff097224 */ /* 0x000fe200028e0609 */
[----:B0-----:R-:W-:-:S04]  /*8a60*/  LEA R8, P5, R10, UR4, 0x2 ;  /* 0x000000040a087c11 */ /* 0x001fc8000f8a10ff */
[----:B------:R-:W-:-:S05]  /*8a70*/  LEA.HI.X R9, R10, UR5, R9, 0x2, P5 ;  /* 0x000000050a097c11 */ /* 0x000fca000a8f1409 */
[----:B------:R0:W-:Y:S04]  /*8a80*/  STG.E desc[UR6][R8.64+0x4800], R5 ;  /* 0x0048000508007986 */ /* 0x0001e8000c101906 */
.L_x_100:
[----:B------:R-:W-:Y:S05]  /*8a90*/  BSYNC.RECONVERGENT B0 ;  /* 0x0000000000007941 */ /* 0x000fea0003800200 */
.L_x_99:
        /* <DEDUP_REMOVED lines=21> */
.L_x_102:
[----:B------:R-:W-:Y:S05]  /*8bf0*/  BSYNC.RECONVERGENT B0 ;  /* 0x0000000000007941 */ /* 0x000fea0003800200 */
.L_x_101:
        /* <DEDUP_REMOVED lines=21> */
.L_x_104:
[----:B------:R-:W-:Y:S05]  /*8d50*/  BSYNC.RECONVERGENT B0 ;  /* 0x0000000000007941 */ /* 0x000fea0003800200 */
.L_x_103:
        /* <DEDUP_REMOVED lines=21> */
.L_x_106:
[----:B------:R-:W-:Y:S05]  /*8eb0*/  BSYNC.RECONVERGENT B0 ;  /* 0x0000000000007941 */ /* 0x000fea0003800200 */
.L_x_105:
        /* <DEDUP_REMOVED lines=21> */
.L_x_108:
[----:B------:R-:W-:Y:S05]  /*9010*/  BSYNC.RECONVERGENT B0 ;  /* 0x0000000000007941 */ /* 0x000fea0003800200 */
.L_x_107:
[----:B------:R-:W-:Y:S01]  /*9020*/  NOP ;  /* 0x0000000000007918 */ /* 0x000fe20000000000 */
[----:B------:R-:W5:Y:S01]  /*9030*/  LDS R4, [R4+0x6600] ;  /* 0x0066000004047984 */ /* 0x000f620000000800 */
[----:B------:R-:W1:Y:S01]  /*9040*/  LDCU UR4, c[0x0][0x3c4] ;  /* 0x00007880ff0477ac */ /* 0x000e620008000800 */
[----:B------:R-:W-:Y:S01]  /*9050*/  BSSY.RECONVERGENT B0, `(.L_x_109) ;  /* 0x0000014000007945 */ /* 0x000fe20003800200 */
[----:B-----5:R-:W-:-:S04]  /*9060*/  ISETP.NE.AND P0, PT, R4, 0x7fffffff, PT ;  /* 0x7fffffff0400780c */ /* 0x020fc80003f05270 */
[----:B------:R-:W-:-:S04]  /*9070*/  SEL R0, R4, 0x80000000, P0 ;  /* 0x8000000004007807 */ /* 0x000fc80000000000 */
[----:B-1----:R-:W-:-:S04]  /*9080*/  SHF.R.U32.HI R0, RZ, UR4, R0 ;  /* 0x00000004ff007c19 */ /* 0x002fc80008011600 */
[----:B------:R-:W-:-:S05]  /*9090*/  LOP3.LUT R0, R0, R7, RZ, 0x30, !PT ;  /* 0x0000000700007212 */ /* 0x000fca00078e30ff */
[----:B------:R-:W-:Y:S02]  /*90a0*/  IMAD R6, R0, 0x8, R29 ;  /* 0x0000000800067824 */ /* 0x000fe400078e021d */
[----:B------:R-:W-:-:S04]  /*90b0*/  VIADD R0, R3, 0x1980 ;  /* 0x0000198003007836 */ /* 0x000fc80000000000 */
[----:B------:R-:W1:Y:S01]  /*90c0*/  LDS.64 R6, [R6+0x6c00] ;  /* 0x006c000006067984 */ /* 0x000e620000000a00 */
[----:B------:R-:W-:Y:S02]  /*90d0*/  ISETP.GE.AND P0, PT, R0, R27, PT ;  /* 0x0000001b0000720c */ /* 0x000fe40003f06270 */
[----:B-1----:R-:W-:-:S05]  /*90e0*/  IADD3 R3, P1, PT, R6, R3, RZ ;  /* 0x0000000306037210 */ /* 0x002fca0007f3e0ff */
[----:B------:R-:W-:-:S06]  /*90f0*/  IMAD.X R0, RZ, RZ, R7, P1 ;  /* 0x000000ffff007224 */ /* 0x000fcc00008e0607 */
[----:B------:R-:W-:Y:S05]  /*9100*/  @P0 BRA `(.L_x_110) ;  /* 0x0000000000200947 */ /* 0x000fea0003800000 */
[----:B------:R-:W1:Y:S01]  /*9110*/  LDCU.64 UR4, c[0x0][0x3a0] ;  /* 0x00007400ff0477ac */ /* 0x000e620008000a00 */
[----:B0-234-:R-:W-:Y:S01]  /*9120*/  IMAD.MOV.U32 R5, RZ, RZ, -0x1 ;  /* 0xffffffffff057424 */ /* 0x01dfe200078e00ff */
[----:B------:R-:W-:-:S04]  /*9130*/  ISETP.GT.AND P0, PT, R4, -0x1, PT ;  /* 0xffffffff0400780c */ /* 0x000fc80003f04270 */
[----:B------:R-:W-:-:S04]  /*9140*/  SEL R5, R5, 0x80000000, P0 ;  /* 0x8000000005057807 */ /* 0x000fc80000000000 */
[----:B------:R-:W-:Y:S02]  /*9150*/  LOP3.LUT R5, R5, R4, RZ, 0x3c, !PT ;  /* 0x0000000405057212 */ /* 0x000fe400078e3cff */
[----:B-1----:R-:W-:-:S04]  /*9160*/  LEA R2, P1, R3, UR4, 0x2 ;  /* 0x0000000403027c11 */ /* 0x002fc8000f8210ff */
[----:B------:R-:W-:-:S05]  /*9170*/  LEA.HI.X R3, R3, UR5, R0, 0x2, P1 ;  /* 0x0000000503037c11 */ /* 0x000fca00088f1400 */
[----:B------:R1:W-:Y:S04]  /*9180*/  STG.E desc[UR6][R2.64+0x6600], R5 ;  /* 0x0066000502007986 */ /* 0x0003e8000c101906 */
.L_x_110:
[----:B------:R-:W-:Y:S05]  /*9190*/  BSYNC.RECONVERGENT B0 ;  /* 0x0000000000007941 */ /* 0x000fea0003800200 */
.L_x_109:
[----:B------:R-:W-:Y:S01]  /*91a0*/  NOP ;  /* 0x0000000000007918 */ /* 0x000fe20000000000 */
[----:B------:R-:W-:Y:S05]  /*91b0*/  EXIT ;  /* 0x000000000000794d */ /* 0x000fea0003800000 */
.L_x_26:
[----:B------:R-:W-:Y:S02]  /*91c0*/  IMAD.MOV.U32 R49, RZ, RZ, R41 ;  /* 0x000000ffff317224 */ /* 0x000fe400078e0029 */
[----:B------:R-:W-:Y:S02]  /*91d0*/  IMAD.MOV.U32 R48, RZ, RZ, 0x1 ;  /* 0x00000001ff307424 */ /* 0x000fe400078e00ff */
[----:B------:R-:W-:Y:S02]  /*91e0*/  IMAD.MOV.U32 R51, RZ, RZ, RZ ;  /* 0x000000ffff337224 */ /* 0x000fe400078e00ff */
[----:B------:R-:W-:-:S07]  /*91f0*/  IMAD.MOV.U32 R46, RZ, RZ, -0x1 ;  /* 0xffffffffff2e7424 */ /* 0x000fce00078e00ff */
[----:B------:R-:W-:Y:S05]  /*9200*/  WARPSYNC.COLLECTIVE R46, `(.L_x_111) ;  /* 0x000000002e087348 */ /* 0x000fea0003c00000 */
[----:B------:R0:W1:Y:S02]  /*9210*/  SHFL.UP P0, R44, R49, R48, R51 ;  /* 0x04000030312c7389 */ /* 0x0000640000000033 */
[----:B01----:R-:W-:Y:S05]  /*9220*/  ENDCOLLECTIVE ;  /* 0x000000000000791b */ /* 0x003fea0003800000 */
.L_x_111:
[----:B------:R-:W-:Y:S02]  /*9230*/  IMAD.MOV.U32 R48, RZ, RZ, 0x2 ;  /* 0x00000002ff307424 */ /* 0x000fe400078e00ff */
[----:B------:R-:W-:-:S04]  /*9240*/  IMAD.MOV.U32 R40, RZ, RZ, R44 ;  /* 0x000000ffff287224 */ /* 0x000fc800078e002c */
[----:B------:R-:W-:-:S04]  /*9250*/  @P0 IMAD.IADD R40, R41, 0x1, R40 ;  /* 0x0000000129280824 */ /* 0x000fc800078e0228 */
[----:B------:R-:W-:-:S07]  /*9260*/  IMAD.MOV.U32 R49, RZ, RZ, R40 ;  /* 0x000000ffff317224 */ /* 0x000fce00078e0028 */
[----:B------:R-:W-:Y:S05]  /*9270*/  WARPSYNC.COLLECTIVE R46, `(.L_x_112) ;  /* 0x000000002e087348 */ /* 0x000fea0003c00000 */
[----:B------:R0:W1:Y:S02]  /*9280*/  SHFL.UP P0, R44, R49, R48, R51 ;  /* 0x04000030312c7389 */ /* 0x0000640000000033 */
[----:B01----:R-:W-:Y:S05]  /*9290*/  ENDCOLLECTIVE ;  /* 0x000000000000791b */ /* 0x003fea0003800000 */
.L_x_112:
[----:B------:R-:W-:Y:S02]  /*92a0*/  IMAD.MOV.U32 R48, RZ, RZ, 0x4 ;  /* 0x00000004ff307424 */ /* 0x000fe400078e00ff */
[----:B------:R-:W-:-:S04]  /*92b0*/  IMAD.MOV.U32 R43, RZ, RZ, R44 ;  /* 0x000000ffff2b7224 */ /* 0x000fc800078e002c */
[----:B------:R-:W-:-:S04]  /*92c0*/  @P0 IMAD.IADD R43, R40, 0x1, R43 ;  /* 0x00000001282b0824 */ /* 0x000fc800078e022b */
[----:B------:R-:W-:-:S07]  /*92d0*/  IMAD.MOV.U32 R49, RZ, RZ, R43 ;  /* 0x000000ffff317224 */ /* 0x000fce00078e002b */
[----:B------:R-:W-:Y:S05]  /*92e0*/  WARPSYNC.COLLECTIVE R46, `(.L_x_113) ;  /* 0x000000002e087348 */ /* 0x000fea0003c00000 */
[----:B------:R0:W1:Y:S02]  /*92f0*/  SHFL.UP P0, R44, R49, R48, R51 ;  /* 0x04000030312c7389 */ /* 0x0000640000000033 */
[----:B01----:R-:W-:Y:S05]  /*9300*/  ENDCOLLECTIVE ;  /* 0x000000000000791b */ /* 0x003fea0003800000 */
.L_x_113:
[----:B------:R-:W-:Y:S02]  /*9310*/  IMAD.MOV.U32 R48, RZ, RZ, 0x8 ;  /* 0x00000008ff307424 */ /* 0x000fe400078e00ff */
[----:B------:R-:W-:-:S04]  /*9320*/  IMAD.MOV.U32 R42, RZ, RZ, R44 ;  /* 0x000000ffff2a7224 */ /* 0x000fc800078e002c */
[----:B------:R-:W-:-:S04]  /*9330*/  @P0 IMAD.IADD R42, R43, 0x1, R42 ;  /* 0x000000012b2a0824 */ /* 0x000fc800078e022a */
[----:B------:R-:W-:-:S07]  /*9340*/  IMAD.MOV.U32 R49, RZ, RZ, R42 ;  /* 0x000000ffff317224 */ /* 0x000fce00078e002a */
[----:B------:R-:W-:Y:S05]  /*9350*/  WARPSYNC.COLLECTIVE R46, `(.L_x_114) ;  /* 0x000000002e087348 */ /* 0x000fea0003c00000 */
[----:B------:R0:W1:Y:S02]  /*9360*/  SHFL.UP P0, R44, R49, R48, R51 ;  /* 0x04000030312c7389 */ /* 0x0000640000000033 */
[----:B01----:R-:W-:Y:S05]  /*9370*/  ENDCOLLECTIVE ;  /* 0x000000000000791b */ /* 0x003fea0003800000 */
.L_x_114:
[----:B------:R-:W-:Y:S02]  /*9380*/  IMAD.MOV.U32 R48, RZ, RZ, 0x10 ;  /* 0x00000010ff307424 */ /* 0x000fe400078e00ff */
[----:B------:R-:W-:-:S04]  /*9390*/  IMAD.MOV.U32 R47, RZ, RZ, R44 ;  /* 0x000000ffff2f7224 */ /* 0x000fc800078e002c */
[----:B------:R-:W-:-:S04]  /*93a0*/  @P0 IMAD.IADD R47, R42, 0x1, R47 ;  /* 0x000000012a2f0824 */ /* 0x000fc800078e022f */
[----:B------:R-:W-:-:S07]  /*93b0*/  IMAD.MOV.U32 R49, RZ, RZ, R47 ;  /* 0x000000ffff317224 */ /* 0x000fce00078e002f */
[----:B------:R-:W-:Y:S05]  /*93c0*/  WARPSYNC.COLLECTIVE R46, `(.L_x_115) ;  /* 0x000000002e087348 */ /* 0x000fea0003c00000 */
[----:B------:R0:W1:Y:S02]  /*93d0*/  SHFL.UP P0, R44, R49, R48, R51 ;  /* 0x04000030312c7389 */ /* 0x0000640000000033 */
[----:B01----:R-:W-:Y:S05]  /*93e0*/  ENDCOLLECTIVE ;  /* 0x000000000000791b */ /* 0x003fea0003800000 */
.L_x_115:
[----:B------:R-:W-:Y:S05]  /*93f0*/  BRA `(.L_x_116) ;  /* 0xffffff9400b87947 */ /* 0x000fea000383ffff */
.L_x_117:
[----:B------:R-:W-:-:S00]  /*9400*/  BRA `(.L_x_117) ;  /* 0xfffffffc00fc7947 */ /* 0x000fc0000383ffff */
[----:B------:R-:W-:-:S00]  /*9410*/  NOP ;  /* 0x0000000000007918 */ /* 0x000fc00000000000 */
        /* <DEDUP_REMOVED lines=14> */
.L_x_224:


//--------------------- .text._ZN3cub18CUB_300001_SM_10006detail10radix_sort33DeviceRadixSortExclusiveSumKernelINS1_5radix10policy_hubIfNS0_8NullTypeEyE10Policy1000EyEEvPT0_ --------------------------
	.section	.text._ZN3cub18CUB_300001_SM_10006detail10radix_sort33DeviceRadixSortExclusiveSumKernelINS1_5radix10policy_hubIfNS0_8NullTypeEyE10Policy1000EyEEvPT0_,"ax",@progbits
	.align	128
        .global         _ZN3cub18CUB_300001_SM_10006detail10radix_sort33DeviceRadixSortExclusiveSumKernelINS1_5radix10policy_hubIfNS0_8NullTypeEyE10Policy1000EyEEvPT0_
        .type           _ZN3cub18CUB_300001_SM_10006detail10radix_sort33DeviceRadixSortExclusiveSumKernelINS1_5radix10policy_hubIfNS0_8NullTypeEyE10Policy1000EyEEvPT0_,@function
        .size           _ZN3cub18CUB_300001_SM_10006detail10radix_sort33DeviceRadixSortExclusiveSumKernelINS1_5radix10policy_hubIfNS0_8NullTypeEyE10Policy1000EyEEvPT0_,(.L_x_225 - _ZN3cub18CUB_300001_SM_10006detail10radix_sort33DeviceRadixSortExclusiveSumKernelINS1_5radix10policy_hubIfNS0_8NullTypeEyE10Policy1000EyEEvPT0_)
        .other          _ZN3cub18CUB_300001_SM_10006detail10radix_sort33DeviceRadixSortExclusiveSumKernelINS1_5radix10policy_hubIfNS0_8NullTypeEyE10Policy1000EyEEvPT0_,@"STO_CUDA_ENTRY STV_DEFAULT"
_ZN3cub18CUB_300001_SM_10006detail10radix_sort33DeviceRadixSortExclusiveSumKernelINS1_5radix10policy_hubIfNS0_8NullTypeEyE10Policy1000EyEEvPT0_:
.text._ZN3cub18CUB_300001_SM_10006detail10radix_sort33DeviceRadixSortExclusiveSumKernelINS1_5radix10policy_hubIfNS0_8NullTypeEyE10Policy1000EyEEvPT0_:
[----:B------:R-:W-:Y:S01]  /*0000*/  LDC R1, c[0x0][0x37c] ;  /* 0x0000df00ff017b82 */ /* 0x000fe20000000800 */
[----:B------:R-:W0:Y:S07]  /*0010*/  S2R R18, SR_TID.X ;  /* 0x0000000000127919 */ /* 0x000e2e0000002100 */
[----:B------:R-:W1:Y:S01]  /*0020*/  LDC.64 R16, c[0x0][0x380] ;  /* 0x0000e000ff107b82 */ /* 0x000e620000000a00 */
[----:B------:R-:W2:Y:S01]  /*0030*/  LDCU.64 UR4, c[0x0][0x358] ;  /* 0x00006b00ff0477ac */ /* 0x000ea20008000a00 */
[----:B------:R-:W3:Y:S01]  /*0040*/  S2R R5, SR_CTAID.X ;  /* 0x0000000000057919 */ /* 0x000ee20000002500 */
[----:B0-----:R-:W-:Y:S01]  /*0050*/  ISETP.GT.U32.AND P1, PT, R18, 0xff, PT ;  /* 0x000000ff1200780c */ /* 0x001fe20003f24070 */
[----:B---3--:R-:W-:-:S04]  /*0060*/  IMAD R5, R5, 0x100, R18 ;  /* 0x0000010005057824 */ /* 0x008fc800078e0212 */
[----:B-1----:R-:W-:-:S08]  /*0070*/  IMAD.WIDE R16, R5, 0x8, R16 ;  /* 0x0000000805107825 */ /* 0x002fd000078e0210 */
[----:B--2---:R-:W2:Y:S01]  /*0080*/  @!P1 LDG.E.64 R2, desc[UR4][R16.64] ;  /* 0x0000000410029981 */ /* 0x004ea2000c1e1b00 */
[----:B------:R-:W-:Y:S02]  /*0090*/  MOV R0, 0x400 ;  /* 0x0000040000007802 */ /* 0x000fe40000000f00 */
[C---:B------:R-:W-:Y:S01]  /*00a0*/  ISETP.GT.U32.AND P0, PT, R18.reuse, 0x1f, PT ;  /* 0x0000001f1200780c */ /* 0x040fe20003f04070 */
[----:B------:R-:W0:Y:S02]  /*00b0*/  S2R R5, SR_CgaCtaId ;  /* 0x0000000000057919 */ /* 0x000e240000008800 */
[----:B0-----:R-:W-:Y:S02]  /*00c0*/  LEA R5, R5, R0, 0x18 ;  /* 0x0000000005057211 */ /* 0x001fe400078ec0ff */
[----:B------:R-:W-:-:S05]  /*00d0*/  LEA.HI R0, R18, R18, RZ, 0x1d ;  /* 0x0000001212007211 */ /* 0x000fca00078fe8ff */
[----:B------:R-:W-:-:S05]  /*00e0*/  IMAD R0, R0, 0x8, R5 ;  /* 0x0000000800007824 */ /* 0x000fca00078e0205 */
[----:B--2---:R0:W-:Y:S01]  /*00f0*/  STS.64 [R0+0x10], R2 ;  /* 0x0000100200007388 */ /* 0x0041e20000000a00 */
[----:B------:R-:W-:Y:S06]  /*0100*/  BAR.SYNC.DEFER_BLOCKING 0x0 ;  /* 0x0000000000007b1d */ /* 0x000fec0000010000 */
[----:B------:R-:W-:Y:S05]  /*0110*/  @P0 BRA `(.L_x_118) ;  /* 0x0000000400240947 */ /* 0x000fea0003800000 */
[----:B------:R-:W-:Y:S01]  /*0120*/  IMAD R18, R18, 0x48, R5 ;  /* 0x0000004812127824 */ /* 0x000fe200078e0205 */
[----:B------:R-:W-:-:S04]  /*0130*/  UMOV UR6, 0xffffffff ;  /* 0xffffffff00067882 */ /* 0x000fc80000000000 */
[----:B------:R-:W-:Y:S04]  /*0140*/  LDS.64 R14, [R18+0x10] ;  /* 0x00001000120e7984 */ /* 0x000fe80000000a00 */
[----:B------:R-:W-:Y:S04]  /*0150*/  LDS.64 R12, [R18+0x18] ;  /* 0x00001800120c7984 */ /* 0x000fe80000000a00 */
[----:B------:R-:W1:Y:S04]  /*0160*/  LDS.64 R10, [R18+0x20] ;  /* 0x00002000120a7984 */ /* 0x000e680000000a00 */
[----:B------:R-:W-:Y:S04]  /*0170*/  LDS.64 R8, [R18+0x28] ;  /* 0x0000280012087984 */ /* 0x000fe80000000a00 */
[----:B------:R-:W2:Y:S04]  /*0180*/  LDS.64 R6, [R18+0x30] ;  /* 0x0000300012067984 */ /* 0x000ea80000000a00 */
[----:B------:R-:W-:Y:S04]  /*0190*/  LDS.64 R4, [R18+0x38] ;  /* 0x0000380012047984 */ /* 0x000fe80000000a00 */
[----:B0-----:R-:W0:Y:S04]  /*01a0*/  LDS.64 R2, [R18+0x40] ;  /* 0x0000400012027984 */ /* 0x001e280000000a00 */
[----:B------:R-:W3:Y:S01]  /*01b0*/  LDS.64 R20, [R18+0x48] ;  /* 0x0000480012147984 */ /* 0x000ee20000000a00 */
[----:B-1----:R-:W-:-:S04]  /*01c0*/  IADD3 R19, P3, P4, R10, R12, R14 ;  /* 0x0000000c0a137210 */ /* 0x002fc80007c7e00e */
[----:B------:R-:W-:Y:S02]  /*01d0*/  IADD3.X R23, PT, PT, R11, R13, R15, P3, P4 ;  /* 0x0000000d0b177210 */ /* 0x000fe40001fe840f */
[----:B--2---:R-:W-:-:S04]  /*01e0*/  IADD3 R19, P0, P2, R6, R19, R8 ;  /* 0x0000001306137210 */ /* 0x004fc80007a1e008 */
[----:B------:R-:W-:Y:S02]  /*01f0*/  IADD3.X R23, PT, PT, R7, R23, R9, P0, P2 ;  /* 0x0000001707177210 */ /* 0x000fe400007e4409 */
[----:B0-----:R-:W-:-:S04]  /*0200*/  IADD3 R19, P3, P4, R2, R19, R4 ;  /* 0x0000001302137210 */ /* 0x001fc80007c7e004 */
[----:B---3--:R-:W-:Y:S02]  /*0210*/  IADD3 R20, P0, PT, R20, R19, RZ ;  /* 0x0000001314147210 */ /* 0x008fe40007f1e0ff */
[----:B------:R-:W-:-:S05]  /*0220*/  IADD3.X R19, PT, PT, R3, R23, R5, P3, P4 ;  /* 0x0000001703137210 */ /* 0x000fca0001fe8405 */
[----:B------:R-:W-:Y:S01]  /*0230*/  IMAD.X R19, R21, 0x1, R19, P0 ;  /* 0x0000000115137824 */ /* 0x000fe200000e0613 */
[----:B------:R-:W-:Y:S06]  /*0240*/  BRA.DIV UR6, `(.L_x_119) ;  /* 0x0000000206f07947 */ /* 0x000fec000b800000 */
[----:B------:R-:W0:Y:S04]  /*0250*/  SHFL.UP PT, R27, R20, 0x1, RZ ;  /* 0x04200000141b7989 */ /* 0x000e2800000e00ff */
[----:B------:R-:W1:Y:S01]  /*0260*/  SHFL.UP P0, R25, R19, 0x1, RZ ;  /* 0x0420000013197989 */ /* 0x000e6200000000ff */
[----:B0-----:R-:W-:-:S04]  /*0270*/  IADD3 R22, P2, PT, R27, R20, RZ ;  /* 0x000000141b167210 */ /* 0x001fc80007f5e0ff */
[----:B-1----:R-:W-:Y:S01]  /*0280*/  SEL R27, R22, R27, P0 ;  /* 0x0000001b161b7207 */ /* 0x002fe20000000000 */
[----:B------:R-:W-:-:S04]  /*0290*/  IMAD.X R26, R25, 0x1, R19, P2 ;  /* 0x00000001191a7824 */ /* 0x000fc800010e0613 */
[----:B------:R-:W0:Y:S01]  /*02a0*/  SHFL.UP PT, R28, R27, 0x2, RZ ;  /* 0x044000001b1c7989 */ /* 0x000e2200000e00ff */
[----:B------:R-:W-:-:S05]  /*02b0*/  SEL R26, R26, R25, P0 ;  /* 0x000000191a1a7207 */ /* 0x000fca0000000000 */
[----:B------:R-:W1:Y:S01]  /*02c0*/  SHFL.UP P0, R25, R26, 0x2, RZ ;  /* 0x044000001a197989 */ /* 0x000e6200000000ff */
[----:B0-----:R-:W-:-:S05]  /*02d0*/  IADD3 R21, P2, PT, R28, R27, RZ ;  /* 0x0000001b1c157210 */ /* 0x001fca0007f5e0ff */
[----:B-1----:R-:W-:Y:S01]  /*02e0*/  IMAD.X R22, R25, 0x1, R26, P2 ;  /* 0x0000000119167824 */ /* 0x002fe200010e061a */
[----:B------:R-:W-:-:S04]  /*02f0*/  SEL R28, R21, R28, P0 ;  /* 0x0000001c151c7207 */ /* 0x000fc80000000000 */
[----:B------:R-:W-:Y:S01]  /*0300*/  SEL R29, R22, R25, P0 ;  /* 0x00000019161d7207 */ /* 0x000fe20000000000 */
        /* <DEDUP_REMOVED lines=12> */
[----:B------:R0:W1:Y:S04]  /*03d0*/  SHFL.UP PT, R28, R27, 0x10, RZ ;  /* 0x060000001b1c7989 */ /* 0x00006800000e00ff */
[----:B------:R0:W2:Y:S02]  /*03e0*/  SHFL.UP P0, R25, R26, 0x10, RZ ;  /* 0x060000001a197989 */ /* 0x0000a400000000ff */
.L_x_130:
[----:B-1----:R-:W-:-:S04]  /*03f0*/  IADD3 R21, P2, PT, R28, R27, RZ ;  /* 0x0000001b1c157210 */ /* 0x002fc80007f5e0ff */
[----:B--2---:R-:W-:Y:S01]  /*0400*/  SEL R21, R21, R28, P0 ;  /* 0x0000001c15157207 */ /* 0x004fe20000000000 */
[----:B------:R-:W-:-:S05]  /*0410*/  IMAD.X R22, R25, 0x1, R26, P2 ;  /* 0x0000000119167824 */ /* 0x000fca00010e061a */
[----:B------:R-:W-:Y:S02]  /*0420*/  SEL R22, R22, R25, P0 ;  /* 0x0000001916167207 */ /* 0x000fe40000000000 */
[----:B------:R-:W-:-:S05]  /*0430*/  IADD3 R20, P0, PT, R21, -R20, RZ ;  /* 0x8000001415147210 */ /* 0x000fca0007f1e0ff */
[----:B------:R-:W-:Y:S01]  /*0440*/  IMAD.X R21, R22, 0x1, ~R19, P0 ;  /* 0x0000000116157824 */ /* 0x000fe200000e0e13 */
[----:B------:R-:W-:-:S04]  /*0450*/  IADD3 R14, P0, PT, R14, R20, RZ ;  /* 0x000000140e0e7210 */ /* 0x000fc80007f1e0ff */
[----:B------:R1:W-:Y:S01]  /*0460*/  STS.64 [R18+0x10], R20 ;  /* 0x0000101412007388 */ /* 0x0003e20000000a00 */
[----:B------:R-:W-:Y:S01]  /*0470*/  IMAD.X R15, R15, 0x1, R21, P0 ;  /* 0x000000010f0f7824 */ /* 0x000fe200000e0615 */
        /* <DEDUP_REMOVED lines=17> */
[----:B------:R-:W-:-:S05]  /*0590*/  IMAD.X R3, R3, 0x1, R5, P0 ;  /* 0x0000000103037824 */ /* 0x000fca00000e0605 */
[----:B------:R1:W-:Y:S03]  /*05a0*/  STS.64 [R18+0x48], R2 ;  /* 0x0000480212007388 */ /* 0x0003e60000000a00 */
.L_x_118:
[----:B------:R-:W-:Y:S05]  /*05b0*/  WARPSYNC.ALL ;  /* 0x0000000000007948 */ /* 0x000fea0003800000 */
[----:B------:R-:W-:Y:S06]  /*05c0*/  BAR.SYNC.DEFER_BLOCKING 0x0 ;  /* 0x0000000000007b1d */ /* 0x000fec0000010000 */
[----:B------:R-:W-:Y:S05]  /*05d0*/  @P1 EXIT ;  /* 0x000000000000194d */ /* 0x000fea0003800000 */
[----:B01----:R-:W0:Y:S04]  /*05e0*/  LDS.64 R2, [R0+0x10] ;  /* 0x0000100000027984 */ /* 0x003e280000000a00 */
[----:B0-----:R-:W-:Y:S01]  /*05f0*/  STG.E.64 desc[UR4][R16.64], R2 ;  /* 0x0000000210007986 */ /* 0x001fe2000c101b04 */
[----:B------:R-:W-:Y:S05]  /*0600*/  EXIT ;  /* 0x000000000000794d */ /* 0x000fea0003800000 */
.L_x_119:
[----:B------:R-:W-:Y:S02]  /*0610*/  IMAD.MOV.U32 R24, RZ, RZ, R20 ;  /* 0x000000ffff187224 */ /* 0x000fe400078e0014 */
[----:B------:R-:W-:Y:S02]  /*0620*/  IMAD.MOV.U32 R23, RZ, RZ, 0x1 ;  /* 0x00000001ff177424 */ /* 0x000fe400078e00ff */
[----:B------:R-:W-:Y:S02]  /*0630*/  IMAD.MOV.U32 R22, RZ, RZ, RZ ;  /* 0x000000ffff167224 */ /* 0x000fe400078e00ff */
[----:B------:R-:W-:-:S07]  /*0640*/  IMAD.MOV.U32 R21, RZ, RZ, -0x1 ;  /* 0xffffffffff157424 */ /* 0x000fce00078e00ff */
[----:B------:R-:W-:Y:S05]  /*0650*/  WARPSYNC.COLLECTIVE R21, `(.L_x_120) ;  /* 0x0000000015087348 */ /* 0x000fea0003c00000 */
[----:B------:R0:W1:Y:S02]  /*0660*/  SHFL.UP P0, R25, R24, R23, R22 ;  /* 0x0400001718197389 */ /* 0x0000640000000016 */
[----:B01----:R-:W-:Y:S05]  /*0670*/  ENDCOLLECTIVE ;  /* 0x000000000000791b */ /* 0x003fea0003800000 */
.L_x_120:
[----:B------:R-:W-:Y:S02]  /*0680*/  IMAD.MOV.U32 R24, RZ, RZ, R19 ;  /* 0x000000ffff187224 */ /* 0x000fe400078e0013 */
[----:B------:R-:W-:-:S07]  /*0690*/  IMAD.MOV.U32 R27, RZ, RZ, R25 ;  /* 0x000000ffff1b7224 */ /* 0x000fce00078e0019 */
[----:B------:R-:W-:Y:S05]  /*06a0*/  WARPSYNC.COLLECTIVE R21, `(.L_x_121) ;  /* 0x0000000015087348 */ /* 0x000fea0003c00000 */
[----:B------:R0:W1:Y:S02]  /*06b0*/  SHFL.UP P0, R25, R24, R23, R22 ;  /* 0x0400001718197389 */ /* 0x0000640000000016 */
[----:B01----:R-:W-:Y:S05]  /*06c0*/  ENDCOLLECTIVE ;  /* 0x000000000000791b */ /* 0x003fea0003800000 */
.L_x_121:
[----:B------:R-:W-:Y:S01]  /*06d0*/  IADD3 R26, P2, PT, R27, R20, RZ ;  /* 0x000000141b1a7210 */ /* 0x000fe20007f5e0ff */
[----:B------:R-:W-:-:S03]  /*06e0*/  IMAD.MOV.U32 R23, RZ, RZ, 0x2 ;  /* 0x00000002ff177424 */ /* 0x000fc600078e00ff */
[----:B------:R-:W-:Y:S01]  /*06f0*/  SEL R27, R26, R27, P0 ;  /* 0x0000001b1a1b7207 */ /* 0x000fe20000000000 */
[----:B------:R-:W-:-:S04]  /*0700*/  IMAD.X R26, R25, 0x1, R19, P2 ;  /* 0x00000001191a7824 */ /* 0x000fc800010e0613 */
[----:B------:R-:W-:Y:S01]  /*0710*/  IMAD.MOV.U32 R24, RZ, RZ, R27 ;  /* 0x000000ffff187224 */ /* 0x000fe200078e001b */
[----:B------:R-:W-:-:S07]  /*0720*/  SEL R26, R26, R25, P0 ;  /* 0x000000191a1a7207 */ /* 0x000fce0000000000 */
[----:B------:R-:W-:Y:S05]  /*0730*/  WARPSYNC.COLLECTIVE R21, `(.L_x_122) ;  /* 0x0000000015087348 */ /* 0x000fea0003c00000 */
[----:B------:R0:W1:Y:S02]  /*0740*/  SHFL.UP P0, R25, R24, R23, R22 ;  /* 0x0400001718197389 */ /* 0x0000640000000016 */
[----:B01----:R-:W-:Y:S05]  /*0750*/  ENDCOLLECTIVE ;  /* 0x000000000000791b */ /* 0x003fea0003800000 */
.L_x_122:
[----:B------:R-:W-:Y:S02]  /*0760*/  IMAD.MOV.U32 R24, RZ, RZ, R26 ;  /* 0x000000ffff187224 */ /* 0x000fe400078e001a */
[----:B------:R-:W-:-:S07]  /*0770*/  IMAD.MOV.U32 R28, RZ, RZ, R25 ;  /* 0x000000ffff1c7224 */ /* 0x000fce00078e0019 */
[----:B------:R-:W-:Y:S05]  /*0780*/  WARPSYNC.COLLECTIVE R21, `(.L_x_123) ;  /* 0x0000000015087348 */ /* 0x000fea0003c00000 */
[----:B------:R0:W1:Y:S02]  /*0790*/  SHFL.UP P0, R25, R24, R23, R22 ;  /* 0x0400001718197389 */ /* 0x0000640000000016 */
[----:B01----:R-:W-:Y:S05]  /*07a0*/  ENDCOLLECTIVE ;  /* 0x000000000000791b */ /* 0x003fea0003800000 */
.L_x_123:
        /* <DEDUP_REMOVED lines=9> */
.L_x_124:
[----:B------:R-:W-:Y:S02]  /*0840*/  IMAD.MOV.U32 R24, RZ, RZ, R29 ;  /* 0x000000ffff187224 */ /* 0x000fe400078e001d */
[----:B------:R-:W-:-:S07]  /*0850*/  IMAD.MOV.U32 R27, RZ, RZ, R25 ;  /* 0x000000ffff1b7224 */ /* 0x000fce00078e0019 */
[----:B------:R-:W-:Y:S05]  /*0860*/  WARPSYNC.COLLECTIVE R21, `(.L_x_125) ;  /* 0x0000000015087348 */ /* 0x000fea0003c00000 */
[----:B------:R0:W1:Y:S02]  /*0870*/  SHFL.UP P0, R25, R24, R23, R22 ;  /* 0x0400001718197389 */ /* 0x0000640000000016 */
[----:B01----:R-:W-:Y:S05]  /*0880*/  ENDCOLLECTIVE ;  /* 0x000000000000791b */ /* 0x003fea0003800000 */
.L_x_125:
        /* <DEDUP_REMOVED lines=9> */
.L_x_126:
[----:B------:R-:W-:Y:S02]  /*0920*/  IMAD.MOV.U32 R24, RZ, RZ, R29 ;  /* 0x000000ffff187224 */ /* 0x000fe400078e001d */
[----:B------:R-:W-:-:S07]  /*0930*/  IMAD.MOV.U32 R27, RZ, RZ, R25 ;  /* 0x000000ffff1b7224 */ /* 0x000fce00078e0019 */
[----:B------:R-:W-:Y:S05]  /*0940*/  WARPSYNC.COLLECTIVE R21, `(.L_x_127) ;  /* 0x0000000015087348 */ /* 0x000fea0003c00000 */
[----:B------:R0:W1:Y:S02]  /*0950*/  SHFL.UP P0, R25, R24, R23, R22 ;  /* 0x0400001718197389 */ /* 0x0000640000000016 */
[----:B01----:R-:W-:Y:S05]  /*0960*/  ENDCOLLECTIVE ;  /* 0x000000000000791b */ /* 0x003fea0003800000 */
.L_x_127:
        /* <DEDUP_REMOVED lines=9> */
.L_x_128:
[----:B------:R-:W-:Y:S02]  /*0a00*/  IMAD.MOV.U32 R24, RZ, RZ, R26 ;  /* 0x000000ffff187224 */ /* 0x000fe400078e001a */
[----:B------:R-:W-:-:S07]  /*0a10*/  IMAD.MOV.U32 R28, RZ, RZ, R25 ;  /* 0x000000ffff1c7224 */ /* 0x000fce00078e0019 */
[----:B------:R-:W-:Y:S05]  /*0a20*/  WARPSYNC.COLLECTIVE R21, `(.L_x_129) ;  /* 0x0000000015087348 */ /* 0x000fea0003c00000 */
[----:B------:R0:W1:Y:S02]  /*0a30*/  SHFL.UP P0, R25, R24, R23, R22 ;  /* 0x0400001718197389 */ /* 0x0000640000000016 */
[----:B01----:R-:W-:Y:S05]  /*0a40*/  ENDCOLLECTIVE ;  /* 0x000000000000791b */ /* 0x003fea0003800000 */
.L_x_129:
[----:B------:R-:W-:Y:S05]  /*0a50*/  BRA `(.L_x_130) ;  /* 0xfffffff800647947 */ /* 0x000fea000383ffff */
.L_x_131:
        /* <DEDUP_REMOVED lines=10> */
.L_x_225:


//--------------------- .text._ZN3cub18CUB_300001_SM_10006detail10radix_sort30DeviceRadixSortHistogramKernelINS1_5radix10policy_hubIfNS0_8NullTypeEyE10Policy1000ELNS0_9SortOrderE0EfyNS1_21identity_decomposer_tEEEvPT2_PKT1_SB_iiT3_ --------------------------
	.section	.text._ZN3cub18CUB_300001_SM_10006detail10radix_sort30DeviceRadixSortHistogramKernelINS1_5radix10policy_hubIfNS0_8NullTypeEyE10Policy1000ELNS0_9SortOrderE0EfyNS1_21identity_decomposer_tEEEvPT2_PKT1_SB_iiT3_,"ax",@progbits
	.align	128
        .global         _ZN3cub18CUB_300001_SM_10006detail10radix_sort30DeviceRadixSortHistogramKernelINS1_5radix10policy_hubIfNS0_8NullTypeEyE10Policy1000ELNS0_9SortOrderE0EfyNS1_21identity_decomposer_tEEEvPT2_PKT1_SB_iiT3_
        .type           _ZN3cub18CUB_300001_SM_10006detail10radix_sort30DeviceRadixSortHistogramKernelINS1_5radix10policy_hubIfNS0_8NullTypeEyE10Policy1000ELNS0_9SortOrderE0EfyNS1_21identity_decomposer_tEEEvPT2_PKT1_SB_iiT3_,@function
        .size           _ZN3cub18CUB_300001_SM_10006detail10radix_sort30DeviceRadixSortHistogramKernelINS1_5radix10policy_hubIfNS0_8NullTypeEyE10Policy1000ELNS0_9SortOrderE0EfyNS1_21identity_decomposer_tEEEvPT2_PKT1_SB_iiT3_,(.L_x_226 - _ZN3cub18CUB_300001_SM_10006detail10radix_sort30DeviceRadixSortHistogramKernelINS1_5radix10policy_hubIfNS0_8NullTypeEyE10Policy1000ELNS0_9SortOrderE0EfyNS1_21identity_decomposer_tEEEvPT2_PKT1_SB_iiT3_)
        .other          _ZN3cub18CUB_300001_SM_10006detail10radix_sort30DeviceRadixSortHistogramKernelINS1_5radix10policy_hubIfNS0_8NullTypeEyE10Policy1000ELNS0_9SortOrderE0EfyNS1_21identity_decomposer_tEEEvPT2_PKT1_SB_iiT3_,@"STO_CUDA_ENTRY STV_DEFAULT"
_ZN3cub18CUB_300001_SM_10006detail10radix_sort30DeviceRadixSortHistogramKernelINS1_5radix10policy_hubIfNS0_8NullTypeEyE10Policy1000ELNS0_9SortOrderE0EfyNS1_21identity_decomposer_tEEEvPT2_PKT1_SB_iiT3_:
.text._ZN3cub18CUB_300001_SM_10006detail10radix_sort30DeviceRadixSortHistogramKernelINS1_5radix10policy_hubIfNS0_8NullTypeEyE10Policy1000ELNS0_9SortOrderE0EfyNS1_21identity_decomposer_tEEEvPT2_PKT1_SB_iiT3_:
[----:B------:R-:W-:Y:S01]  /*0000*/  LDC R1, c[0x0][0x37c] ;  /* 0x0000df00ff017b82 */ /* 0x000fe20000000800 */
[----:B------:R-:W0:Y:S02]  /*0010*/  LDCU.64 UR6, c[0x0][0x390] ;  /* 0x00007200ff0677ac */ /* 0x000e240008000a00 */
[----:B0-----:R-:W-:-:S04]  /*0020*/  ISETP.NE.U32.AND P0, PT, RZ, UR6, PT ;  /* 0x00000006ff007c0c */ /* 0x001fc8000bf05070 */
[----:B------:R-:W-:-:S13]  /*0030*/  ISETP.NE.AND.EX P0, PT, RZ, UR7, PT, P0 ;  /* 0x00000007ff007c0c */ /* 0x000fda000bf05300 */
[----:B------:R-:W-:Y:S05]  /*0040*/  @!P0 EXIT ;  /* 0x000000000000894d */ /* 0x000fea0003800000 */
[----:B------:R-:W-:Y:S01]  /*0050*/  UIADD3 UR11, UP0, UPT, UR6, -0x1, URZ ;  /* 0xffffffff060b7890 */ /* 0x000fe2000ff1e0ff */
[----:B------:R-:W0:Y:S01]  /*0060*/  S2R R0, SR_TID.X ;  /* 0x0000000000007919 */ /* 0x000e220000002100 */
[----:B------:R-:W1:Y:S01]  /*0070*/  LDCU.64 UR4, c[0x0][0x398] ;  /* 0x00007300ff0477ac */ /* 0x000e620008000a00 */
[----:B------:R-:W2:Y:S01]  /*0080*/  S2UR UR8, SR_CTAID.X ;  /* 0x00000000000879c3 */ /* 0x000ea20000002500 */
[----:B------:R-:W-:Y:S01]  /*0090*/  UIADD3.X UR12, UPT, UPT, UR7, -0x1, URZ, UP0, !UPT ;  /* 0xffffffff070c7890 */ /* 0x000fe200087fe4ff */
[----:B------:R-:W3:Y:S03]  /*00a0*/  LDCU.64 UR20, c[0x0][0x358] ;  /* 0x00006b00ff1477ac */ /* 0x000ee60008000a00 */
[----:B------:R-:W-:Y:S01]  /*00b0*/  USHF.R.U64 UR11, UR11, 0x1e, UR12 ;  /* 0x0000001e0b0b7899 */ /* 0x000fe2000800120c */
[----:B------:R-:W4:Y:S03]  /*00c0*/  LDCU UR28, c[0x0][0x370] ;  /* 0x00006e00ff1c77ac */ /* 0x000f260008000800 */
[----:B------:R-:W-:-:S02]  /*00d0*/  UIADD3 UR11, UP0, UPT, UR11, 0x1, URZ ;  /* 0x000000010b0b7890 */ /* 0x000fc4000ff1e0ff */
[----:B-1----:R-:W-:Y:S02]  /*00e0*/  UIADD3 UR4, UPT, UPT, UR5, 0x7, -UR4 ;  /* 0x0000000705047890 */ /* 0x002fe4000fffe804 */
[----:B------:R-:W-:Y:S02]  /*00f0*/  ULEA.HI.X UR12, UR12, URZ, URZ, 0x2, UP0 ;  /* 0x000000ff0c0c7291 */ /* 0x000fe400080f14ff */
[----:B------:R-:W-:Y:S02]  /*0100*/  UISETP.LT.U32.AND UP0, UPT, UR11, UR6, UPT ;  /* 0x000000060b00728c */ /* 0x000fe4000bf01070 */
[----:B------:R-:W-:Y:S02]  /*0110*/  USHF.R.S32.HI UR5, URZ, 0x1f, UR4 ;  /* 0x0000001fff057899 */ /* 0x000fe40008011404 */
[----:B------:R-:W-:Y:S02]  /*0120*/  UISETP.LT.U32.AND.EX UP0, UPT, UR12, UR7, UPT, UP0 ;  /* 0x000000070c00728c */ /* 0x000fe4000bf01100 */
[----:B------:R-:W-:-:S02]  /*0130*/  ULEA.HI UR5, UR5, UR4, URZ, 0x3 ;  /* 0x0000000405057291 */ /* 0x000fc4000f8f18ff */
[----:B------:R-:W-:Y:S01]  /*0140*/  USEL UR11, UR11, UR6, UP0 ;  /* 0x000000060b0b7287 */ /* 0x000fe20008000000 */
[----:B0-----:R-:W-:Y:S01]  /*0150*/  VIADD R20, R0, 0x780 ;  /* 0x0000078000147836 */ /* 0x001fe20000000000 */
[----:B------:R-:W-:Y:S02]  /*0160*/  USEL UR12, UR12, UR7, UP0 ;  /* 0x000000070c0c7287 */ /* 0x000fe40008000000 */
[----:B------:R-:W-:Y:S02]  /*0170*/  UISETP.GE.AND UP0, UPT, UR4, 0x8, UPT ;  /* 0x000000080400788c */ /* 0x000fe4000bf06270 */
[----:B------:R-:W-:Y:S02]  /*0180*/  USHF.R.S32.HI UR5, URZ, 0x3, UR5 ;  /* 0x00000003ff057899 */ /* 0x000fe40008011405 */
[----:B--2---:R-:W-:Y:S02]  /*0190*/  USHF.L.U32 UR8, UR8, 0xb, URZ ;  /* 0x0000000b08087899 */ /* 0x004fe400080006ff */
[----:B------:R-:W-:Y:S01]  /*01a0*/  PLOP3.LUT P0, PT, PT, PT, UP0, 0x80, 0x8 ;  /* 0x000000000008781c */ /* 0x000fe20003f0f008 */
[----:B------:R-:W-:-:S02]  /*01b0*/  UIADD3 UR22, UPT, UPT, UR5, -0x1, URZ ;  /* 0xffffffff05167890 */ /* 0x000fc4000fffe0ff */
[----:B------:R-:W-:Y:S01]  /*01c0*/  ULOP3.LUT UR23, UR5, 0xf, URZ, 0xc0, !UPT ;  /* 0x0000000f05177892 */ /* 0x000fe2000f8ec0ff */
[----:B------:R-:W-:Y:S01]  /*01d0*/  ISETP.GT.U32.OR P0, PT, R0, 0xff, !P0 ;  /* 0x000000ff0000780c */ /* 0x000fe20004704470 */
[----:B------:R-:W-:Y:S02]  /*01e0*/  ULOP3.LUT UR24, UR5, 0x7, URZ, 0xc0, !UPT ;  /* 0x0000000705187892 */ /* 0x000fe4000f8ec0ff */
[----:B------:R-:W-:Y:S01]  /*01f0*/  ULOP3.LUT UR25, UR5, 0x3, URZ, 0xc0, !UPT ;  /* 0x0000000305197892 */ /* 0x000fe2000f8ec0ff */
[----:B------:R-:W-:Y:S01]  /*0200*/  P2R R21, PR, RZ, 0x1 ;  /* 0x00000001ff157803 */ /* 0x000fe20000000000 */
[----:B------:R-:W-:Y:S02]  /*0210*/  ULOP3.LUT UR26, UR5, 0xffffff0, URZ, 0xc0, !UPT ;  /* 0x0ffffff0051a7892 */ /* 0x000fe4000f8ec0ff */
[----:B------:R-:W-:Y:S02]  /*0220*/  ULOP3.LUT UR27, UR5, 0xffffff8, URZ, 0xc0, !UPT ;  /* 0x0ffffff8051b7892 */ /* 0x000fe4000f8ec0ff */
[----:B------:R-:W-:Y:S01]  /*0230*/  ULOP3.LUT UR9, UR5, 0x1, URZ, 0xc0, !UPT ;  /* 0x0000000105097892 */ /* 0x000fe2000f8ec0ff */
[----:B------:R-:W-:Y:S01]  /*0240*/  UMOV UR6, URZ ;  /* 0x000000ff00067c82 */ /* 0x000fe20008000000 */
[----:B---34-:R-:W-:-:S10]  /*0250*/  UMOV UR7, URZ ;  /* 0x000000ff00077c82 */ /* 0x018fd40008000000 */
.L_x_215:
[----:B------:R-:W-:Y:S01]  /*0260*/  ISETP.NE.AND P0, PT, R21, RZ, PT ;  /* 0x000000ff1500720c */ /* 0x000fe20003f05270 */
[----:B------:R-:W-:-:S12]  /*0270*/  BSSY.RECONVERGENT B0, `(.L_x_132) ;  /* 0x0000080000007945 */ /* 0x000fd80003800200 */
[----:B012345:R-:W-:Y:S05]  /*0280*/  @P0 BRA `(.L_x_133) ;  /* 0x0000000400f80947 */ /* 0x03ffea0003800000 */
[----:B------:R-:W0:Y:S01]  /*0290*/  S2UR UR5, SR_CgaCtaId ;  /* 0x00000000000579c3 */ /* 0x000e220000008800 */
[----:B------:R-:W-:Y:S01]  /*02a0*/  IMAD.U32 R2, RZ, RZ, UR22 ;  /* 0x00000016ff027e24 */ /* 0x000fe2000f8e00ff */
[----:B------:R-:W-:-:S04]  /*02b0*/  UMOV UR4, 0x400 ;  /* 0x0000040000047882 */ /* 0x000fc80000000000 */
[----:B------:R-:W-:Y:S01]  /*02c0*/  ISETP.GE.U32.AND P1, PT, R2, 0xf, PT ;  /* 0x0000000f0200780c */ /* 0x000fe20003f26070 */
[----:B------:R-:W-:Y:S01]  /*02d0*/  IMAD.MOV.U32 R2, RZ, RZ, RZ ;  /* 0x000000ffff027224 */ /* 0x000fe200078e00ff */
[----:B0-----:R-:W-:-:S06]  /*02e0*/  ULEA UR4, UR5, UR4, 0x18 ;  /* 0x0000000405047291 */ /* 0x001fcc000f8ec0ff */
[----:B------:R-:W-:-:S05]  /*02f0*/  LEA R5, R0, UR4, 0x2 ;  /* 0x0000000400057c11 */ /* 0x000fca000f8e10ff */
[----:B------:R-:W-:Y:S05]  /*0300*/  @!P1 BRA `(.L_x_134) ;  /* 0x00000000005c9947 */ /* 0x000fea0003800000 */
[----:B------:R-:W-:Y:S01]  /*0310*/  VIADD R2, R5, 0x2000 ;  /* 0x0000200005027836 */ /* 0x000fe20000000000 */
[----:B------:R-:W-:-:S12]  /*0320*/  UIADD3 UR4, UPT, UPT, -UR26, URZ, URZ ;  /* 0x000000ff1a047290 */ /* 0x000fd8000fffe1ff */
.L_x_135:
[----:B------:R-:W-:Y:S01]  /*0330*/  UIADD3 UR4, UPT, UPT, UR4, 0x10, URZ ;  /* 0x0000001004047890 */ /* 0x000fe2000fffe0ff */
[----:B------:R-:W-:Y:S03]  /*0340*/  STS [R2+-0x2000], RZ ;  /* 0xffe000ff02007388 */ /* 0x000fe60000000800 */
[----:B------:R-:W-:Y:S01]  /*0350*/  UISETP.NE.AND UP0, UPT, UR4, URZ, UPT ;  /* 0x000000ff0400728c */ /* 0x000fe2000bf05270 */
        /* <DEDUP_REMOVED lines=16> */
[----:B------:R-:W-:Y:S06]  /*0460*/  BRA.U UP0, `(.L_x_135) ;  /* 0xfffffffd00b07547 */ /* 0x000fec000b83ffff */
[----:B------:R-:W-:-:S07]  /*0470*/  IMAD.U32 R2, RZ, RZ, UR26 ;  /* 0x0000001aff027e24 */ /* 0x000fce000f8e00ff */
.L_x_134:
[----:B------:R-:W-:Y:S01]  /*0480*/  ISETP.NE.AND P0, PT, RZ, UR23, PT ;  /* 0x00000017ff007c0c */ /* 0x000fe2000bf05270 */
[----:B------:R-:W-:Y:S02]  /*0490*/  IMAD.U32 R6, RZ, RZ, UR24 ;  /* 0x00000018ff067e24 */ /* 0x000fe4000f8e00ff */
[----:B------:R-:W-:Y:S02]  /*04a0*/  IMAD.U32 R3, RZ, RZ, UR23 ;  /* 0x00000017ff037e24 */ /* 0x000fe4000f8e00ff */
[----:B------:R-:W-:Y:S02]  /*04b0*/  VIADD R6, R6, 0xffffffff ;  /* 0xffffffff06067836 */ /* 0x000fe40000000000 */
[----:B------:R-:W-:-:S06]  /*04c0*/  VIADD R3, R3, 0xffffffff ;  /* 0xffffffff03037836 */ /* 0x000fcc0000000000 */
[----:B------:R-:W-:Y:S05]  /*04d0*/  @!P0 BRA `(.L_x_136) ;  /* 0x00000000007c8947 */ /* 0x000fea0003800000 */
[----:B------:R-:W-:Y:S01]  /*04e0*/  ISETP.GE.U32.AND P2, PT, R3, 0x7, PT ;  /* 0x000000070300780c */ /* 0x000fe20003f46070 */
[----:B------:R-:W-:-:S12]  /*04f0*/  UISETP.NE.AND UP0, UPT, UR24, URZ, UPT ;  /* 0x000000ff1800728c */ /* 0x000fd8000bf05270 */
[----:B------:R-:W-:Y:S05]  /*0500*/  @!P2 BRA `(.L_x_137) ;  /* 0x000000000028a947 */ /* 0x000fea0003800000 */
        /* <DEDUP_REMOVED lines=10> */
.L_x_137:
[----:B------:R-:W-:Y:S05]  /*05b0*/  BRA.U !UP0, `(.L_x_136) ;  /* 0x0000000108447547 */ /* 0x000fea000b800000 */
[----:B------:R-:W-:Y:S01]  /*05c0*/  ISETP.GE.U32.AND P2, PT, R6, 0x3, PT ;  /* 0x000000030600780c */ /* 0x000fe20003f46070 */
[----:B------:R-:W-:-:S12]  /*05d0*/  UISETP.NE.AND UP0, UPT, UR25, URZ, UPT ;  /* 0x000000ff1900728c */ /* 0x000fd8000bf05270 */
[C---:B0-----:R-:W-:Y:S02]  /*05e0*/  @P2 IMAD R4, R2.reuse, 0x400, R5 ;  /* 0x0000040002042824 */ /* 0x041fe400078e0205 */
[----:B------:R-:W-:-:S03]  /*05f0*/  @P2 VIADD R2, R2, 0x4 ;  /* 0x0000000402022836 */ /* 0x000fc60000000000 */
[----:B------:R1:W-:Y:S04]  /*0600*/  @P2 STS [R4], RZ ;  /* 0x000000ff04002388 */ /* 0x0003e80000000800 */
[----:B------:R1:W-:Y:S04]  /*0610*/  @P2 STS [R4+0x400], RZ ;  /* 0x000400ff04002388 */ /* 0x0003e80000000800 */
[----:B------:R1:W-:Y:S04]  /*0620*/  @P2 STS [R4+0x800], RZ ;  /* 0x000800ff04002388 */ /* 0x0003e80000000800 */
[----:B------:R1:W-:Y:S01]  /*0630*/  @P2 STS [R4+0xc00], RZ ;  /* 0x000c00ff04002388 */ /* 0x0003e20000000800 */
[----:B------:R-:W-:Y:S05]  /*0640*/  BRA.U !UP0, `(.L_x_136) ;  /* 0x0000000108207547 */ /* 0x000fea000b800000 */
[----:B------:R-:W-:Y:S01]  /*0650*/  IMAD R2, R2, 0x400, R5 ;  /* 0x0000040002027824 */ /* 0x000fe200078e0205 */
[----:B------:R-:W-:-:S04]  /*0660*/  UISETP.NE.AND UP0, UPT, UR25, 0x1, UPT ;  /* 0x000000011900788c */ /* 0x000fc8000bf05270 */
[----:B------:R2:W-:Y:S05]  /*0670*/  STS [R2], RZ ;  /* 0x000000ff02007388 */ /* 0x0005ea0000000800 */
[----:B------:R-:W-:Y:S05]  /*0680*/  BRA.U !UP0, `(.L_x_136) ;  /* 0x0000000108107547 */ /* 0x000fea000b800000 */
[----:B------:R-:W-:Y:S01]  /*0690*/  UISETP.NE.AND UP0, UPT, UR25, 0x2, UPT ;  /* 0x000000021900788c */ /* 0x000fe2000bf05270 */
[----:B------:R3:W-:Y:S05]  /*06a0*/  STS [R2+0x400], RZ ;  /* 0x000400ff02007388 */ /* 0x0007ea0000000800 */
[----:B------:R-:W-:-:S13]  /*06b0*/  PLOP3.LUT P2, PT, PT, PT, UP0, 0x80, 0x8 ;  /* 0x000000000008781c */ /* 0x000fda0003f4f008 */
[----:B------:R3:W-:Y:S02]  /*06c0*/  @P2 STS [R2+0x800], RZ ;  /* 0x000800ff02002388 */ /* 0x0007e40000000800 */
.L_x_136:
[----:B------:R-:W-:-:S13]  /*06d0*/  ISETP.GT.U32.AND P2, PT, R0, 0x7f, PT ;  /* 0x0000007f0000780c */ /* 0x000fda0003f44070 */
[----:B------:R-:W-:Y:S05]  /*06e0*/  @P2 BRA `(.L_x_133) ;  /* 0x0000000000e02947 */ /* 0x000fea0003800000 */
[----:B--23--:R-:W-:Y:S01]  /*06f0*/  IMAD.MOV.U32 R2, RZ, RZ, RZ ;  /* 0x000000ffff027224 */ /* 0x00cfe200078e00ff */
[----:B------:R-:W-:Y:S06]  /*0700*/  @!P1 BRA `(.L_x_138) ;  /* 0x0000000000589947 */ /* 0x000fec0003800000 */
[----:B------:R-:W-:-:S07]  /*0710*/  IMAD.MOV.U32 R2, RZ, RZ, RZ ;  /* 0x000000ffff027224 */ /* 0x000fce00078e00ff */
.L_x_139:
[C---:B012---:R-:W-:Y:S02]  /*0720*/  IMAD R4, R2.reuse, 0x400, R5 ;  /* 0x0000040002047824 */ /* 0x047fe400078e0205 */
[----:B------:R-:W-:-:S03]  /*0730*/  VIADD R2, R2, 0x10 ;  /* 0x0000001002027836 */ /* 0x000fc60000000000 */
[----:B------:R2:W-:Y:S02]  /*0740*/  STS [R4+0x200], RZ ;  /* 0x000200ff04007388 */ /* 0x0005e40000000800 */
[----:B------:R-:W-:Y:S02]  /*0750*/  ISETP.NE.AND P1, PT, R2, UR26, PT ;  /* 0x0000001a02007c0c */ /* 0x000fe4000bf25270 */
[----:B------:R2:W-:Y:S04]  /*0760*/  STS [R4+0x600], RZ ;  /* 0x000600ff04007388 */ /* 0x0005e80000000800 */
        /* <DEDUP_REMOVED lines=13> */
[----:B------:R2:W-:Y:S01]  /*0840*/  STS [R4+0x3e00], RZ ;  /* 0x003e00ff04007388 */ /* 0x0005e20000000800 */
[----:B------:R-:W-:Y:S05]  /*0850*/  @P1 BRA `(.L_x_139) ;  /* 0xfffffffc00b01947 */ /* 0x000fea000383ffff */
[----:B------:R-:W-:-:S07]  /*0860*/  IMAD.U32 R2, RZ, RZ, UR26 ;  /* 0x0000001aff027e24 */ /* 0x000fce000f8e00ff */
.L_x_138:
[----:B------:R-:W-:Y:S05]  /*0870*/  @!P0 BRA `(.L_x_133) ;  /* 0x00000000007c8947 */ /* 0x000fea0003800000 */
[----:B------:R-:W-:Y:S01]  /*0880*/  ISETP.GE.U32.AND P0, PT, R3, 0x7, PT ;  /* 0x000000070300780c */ /* 0x000fe20003f06070 */
[----:B------:R-:W-:-:S12]  /*0890*/  UISETP.NE.AND UP0, UPT, UR24, URZ, UPT ;  /* 0x000000ff1800728c */ /* 0x000fd8000bf05270 */
[----:B------:R-:W-:Y:S05]  /*08a0*/  @!P0 BRA `(.L_x_140) ;  /* 0x0000000000288947 */ /* 0x000fea0003800000 */
[C---:B------:R-:W-:Y:S02]  /*08b0*/  IMAD R3, R2.reuse, 0x400, R5 ;  /* 0x0000040002037824 */ /* 0x040fe400078e0205 */
[----:B------:R-:W-:-:S03]  /*08c0*/  VIADD R2, R2, 0x8 ;  /* 0x0000000802027836 */ /* 0x000fc60000000000 */
[----:B------:R3:W-:Y:S04]  /*08d0*/  STS [R3+0x200], RZ ;  /* 0x000200ff03007388 */ /* 0x0007e80000000800 */
[----:B------:R3:W-:Y:S04]  /*08e0*/  STS [R3+0x600], RZ ;  /* 0x000600ff03007388 */ /* 0x0007e80000000800 */
[----:B------:R3:W-:Y:S04]  /*08f0*/  STS [R3+0xa00], RZ ;  /* 0x000a00ff03007388 */ /* 0x0007e80000000800 */
[----:B------:R3:W-:Y:S04]  /*0900*/  STS [R3+0xe00], RZ ;  /* 0x000e00ff03007388 */ /* 0x0007e80000000800 */
[----:B------:R3:W-:Y:S04]  /*0910*/  STS [R3+0x1200], RZ ;  /* 0x001200ff03007388 */ /* 0x0007e80000000800 */
[----:B------:R3:W-:Y:S04]  /*0920*/  STS [R3+0x1600], RZ ;  /* 0x001600ff03007388 */ /* 0x0007e80000000800 */
[----:B------:R3:W-:Y:S04]  /*0930*/  STS [R3+0x1a00], RZ ;  /* 0x001a00ff03007388 */ /* 0x0007e80000000800 */
[----:B------:R3:W-:Y:S02]  /*0940*/  STS [R3+0x1e00], RZ ;  /* 0x001e00ff03007388 */ /* 0x0007e40000000800 */
.L_x_140:
[----:B------:R-:W-:Y:S05]  /*0950*/  BRA.U !UP0, `(.L_x_133) ;  /* 0x0000000108447547 */ /* 0x000fea000b800000 */
[----:B------:R-:W-:Y:S01]  /*0960*/  ISETP.GE.U32.AND P0, PT, R6, 0x3, PT ;  /* 0x000000030600780c */ /* 0x000fe20003f06070 */
[----:B------:R-:W-:-:S12]  /*0970*/  UISETP.NE.AND UP0, UPT, UR25, URZ, UPT ;  /* 0x000000ff1900728c */ /* 0x000fd8000bf05270 */
[C---:B---3--:R-:W-:Y:S02]  /*0980*/  @P0 IMAD R3, R2.reuse, 0x400, R5 ;  /* 0x0000040002030824 */ /* 0x048fe400078e0205 */
[----:B------:R-:W-:-:S03]  /*0990*/  @P0 VIADD R2, R2, 0x4 ;  /* 0x0000000402020836 */ /* 0x000fc60000000000 */
[----:B------:R4:W-:Y:S04]  /*09a0*/  @P0 STS [R3+0x200], RZ ;  /* 0x000200ff03000388 */ /* 0x0009e80000000800 */
[----:B------:R4:W-:Y:S04]  /*09b0*/  @P0 STS [R3+0x600], RZ ;  /* 0x000600ff03000388 */ /* 0x0009e80000000800 */
[----:B------:R4:W-:Y:S04]  /*09c0*/  @P0 STS [R3+0xa00], RZ ;  /* 0x000a00ff03000388 */ /* 0x0009e80000000800 */
[----:B------:R4:W-:Y:S01]  /*09d0*/  @P0 STS [R3+0xe00], RZ ;  /* 0x000e00ff03000388 */ /* 0x0009e20000000800 */
[----:B------:R-:W-:Y:S05]  /*09e0*/  BRA.U !UP0, `(.L_x_133) ;  /* 0x0000000108207547 */ /* 0x000fea000b800000 */
[----:B------:R-:W-:Y:S01]  /*09f0*/  IMAD R2, R2, 0x400, R5 ;  /* 0x0000040002027824 */ /* 0x000fe200078e0205 */
[----:B------:R-:W-:-:S04]  /*0a00*/  UISETP.NE.AND UP0, UPT, UR25, 0x1, UPT ;  /* 0x000000011900788c */ /* 0x000fc8000bf05270 */
[----:B------:R3:W-:Y:S05]  /*0a10*/  STS [R2+0x200], RZ ;  /* 0x000200ff02007388 */ /* 0x0007ea0000000800 */
[----:B------:R-:W-:Y:S05]  /*0a20*/  BRA.U !UP0, `(.L_x_133) ;  /* 0x0000000108107547 */ /* 0x000fea000b800000 */
[----:B------:R-:W-:Y:S01]  /*0a30*/  UISETP.NE.AND UP0, UPT, UR25, 0x2, UPT ;  /* 0x000000021900788c */ /* 0x000fe2000bf05270 */
[----:B------:R0:W-:Y:S05]  /*0a40*/  STS [R2+0x600], RZ ;  /* 0x000600ff02007388 */ /* 0x0001ea0000000800 */
[----:B------:R-:W-:-:S13]  /*0a50*/  PLOP3.LUT P0, PT, PT, PT, UP0, 0x80, 0x8 ;  /* 0x000000000008781c */ /* 0x000fda0003f0f008 */
[----:B------:R0:W-:Y:S02]  /*0a60*/  @P0 STS [R2+0xa00], RZ ;  /* 0x000a00ff02000388 */ /* 0x0001e40000000800 */
.L_x_133:
[----:B------:R-:W-:Y:S05]  /*0a70*/  BSYNC.RECONVERGENT B0 ;  /* 0x0000000000007941 */ /* 0x000fea0003800200 */
.L_x_132:
[----:B------:R-:W5:Y:S01]  /*0a80*/  LDCU.64 UR14, c[0x0][0x390] ;  /* 0x00007200ff0e77ac */ /* 0x000f620008000a00 */
[----:B------:R-:W-:Y:S02]  /*0a90*/  USHF.L.U32 UR4, UR6, 0x1e, URZ ;  /* 0x0000001e06047899 */ /* 0x000fe400080006ff */
[----:B------:R-:W-:Y:S02]  /*0aa0*/  USHF.L.U64.HI UR5, UR6, 0x1e, UR7 ;  /* 0x0000001e06057899 */ /* 0x000fe40008010207 */
[----:B-----5:R-:W-:-:S04]  /*0ab0*/  UIADD3 UR4, UP0, UPT, -UR4, UR14, URZ ;  /* 0x0000000e04047290 */ /* 0x020fc8000ff1e1ff */
[----:B------:R-:W-:Y:S02]  /*0ac0*/  UIADD3.X UR5, UPT, UPT, ~UR5, UR15, URZ, UP0, !UPT ;  /* 0x0000000f05057290 */ /* 0x000fe400087fe5ff */
[----:B------:R-:W-:-:S04]  /*0ad0*/  UISETP.LT.U32.AND UP0, UPT, UR4, 0x40000000, UPT ;  /* 0x400000000400788c */ /* 0x000fc8000bf01070 */
[----:B------:R-:W-:-:S04]  /*0ae0*/  UISETP.LT.U32.AND.EX UP0, UPT, UR5, URZ, UPT, UP0 ;  /* 0x000000ff0500728c */ /* 0x000fc8000bf01100 */
[----:B------:R-:W-:Y:S02]  /*0af0*/  USEL UR13, UR4, 0x40000000, UP0 ;  /* 0x40000000040d7887 */ /* 0x000fe40008000000 */
[----:B------:R-:W-:Y:S02]  /*0b00*/  USEL UR14, UR5, URZ, UP0 ;  /* 0x000000ff050e7287 */ /* 0x000fe40008000000 */
[----:B------:R-:W-:-:S04]  /*0b10*/  UISETP.GT.U32.AND UP0, UPT, UR13, UR8, UPT ;  /* 0x000000080d00728c */ /* 0x000fc8000bf04070 */
[----:B------:R-:W-:Y:S01]  /*0b20*/  UISETP.GT.U32.AND.EX UP0, UPT, UR14, URZ, UPT, UP0 ;  /* 0x000000ff0e00728c */ /* 0x000fe2000bf04100 */
[----:B------:R-:W-:Y:S08]  /*0b30*/  BAR.SYNC.DEFER_BLOCKING 0x0 ;  /* 0x0000000000007b1d */ /* 0x000ff00000010000 */
[----:B------:R-:W-:Y:S06]  /*0b40*/  BAR.SYNC.DEFER_BLOCKING 0x0 ;  /* 0x0000000000007b1d */ /* 0x000fec0000010000 */
[----:B------:R-:W-:Y:S05]  /*0b50*/  BRA.U !UP0, `(.L_x_141) ;  /* 0x00000011082c7547 */ /* 0x000fea000b800000 */
[----:B------:R-:W-:Y:S01]  /*0b60*/  UMOV UR10, UR8 ;  /* 0x00000008000a7c82 */ /* 0x000fe20008000000 */
[----:B------:R-:W-:-:S05]  /*0b70*/  UMOV UR5, URZ ;  /* 0x000000ff00057c82 */ /* 0x000fca0008000000 */
.L_x_146:
[----:B-----5:R-:W5:Y:S01]  /*0b80*/  LDCU.64 UR18, c[0x0][0x390] ;  /* 0x00007200ff1277ac */ /* 0x020f620008000a00 */
[----:B------:R-:W-:Y:S02]  /*0b90*/  USHF.L.U32 UR15, UR6, 0x1e, URZ ;  /* 0x0000001e060f7899 */ /* 0x000fe400080006ff */
[----:B------:R-:W-:Y:S02]  /*0ba0*/  USHF.L.U64.HI UR16, UR6, 0x1e, UR7 ;  /* 0x0000001e06107899 */ /* 0x000fe40008010207 */
[----:B------:R-:W-:-:S04]  /*0bb0*/  UIADD3 UR15, UP0, UPT, UR10, UR15, URZ ;  /* 0x0000000f0a0f7290 */ /* 0x000fc8000ff1e0ff */
[----:B------:R-:W-:Y:S02]  /*0bc0*/  UIADD3.X UR16, UPT, UPT, UR5, UR16, URZ, UP0, !UPT ;  /* 0x0000001005107290 */ /* 0x000fe400087fe4ff */
[----:B------:R-:W-:Y:S02]  /*0bd0*/  ULEA UR10, UP0, UR28, UR10, 0xb ;  /* 0x0000000a1c0a7291 */ /* 0x000fe4000f8058ff */
[----:B-----5:R-:W-:Y:S02]  /*0be0*/  UIADD3 UR17, UP1, UPT, -UR15, UR18, URZ ;  /* 0x000000120f117290 */ /* 0x020fe4000ff3e1ff */
[----:B------:R-:W-:Y:S02]  /*0bf0*/  UIADD3.X UR5, UPT, UPT, URZ, UR5, URZ, UP0, !UPT ;  /* 0x00000005ff057290 */ /* 0x000fe400087fe4ff */
[----:B------:R-:W-:Y:S02]  /*0c00*/  UIADD3.X UR4, UPT, UPT, ~UR16, UR19, URZ, UP1, !UPT ;  /* 0x0000001310047290 */ /* 0x000fe40008ffe5ff */
[----:B------:R-:W-:-:S02]  /*0c10*/  UISETP.GE.U32.AND UP1, UPT, UR17, 0x800, UPT ;  /* 0x000008001100788c */ /* 0x000fc4000bf26070 */
[----:B------:R-:W-:Y:S02]  /*0c20*/  UISETP.GE.U32.AND UP0, UPT, UR10, UR13, UPT ;  /* 0x0000000d0a00728c */ /* 0x000fe4000bf06070 */
[----:B------:R-:W-:Y:S02]  /*0c30*/  UISETP.GE.U32.AND.EX UP1, UPT, UR4, URZ, UPT, UP1 ;  /* 0x000000ff0400728c */ /* 0x000fe4000bf26110 */
[----:B------:R-:W-:-:S07]  /*0c40*/  UISETP.GE.U32.AND.EX UP0, UPT, UR5, UR14, UPT, UP0 ;  /* 0x0000000e0500728c */ /* 0x000fce000bf06100 */
[----:B0-----:R-:W-:Y:S05]  /*0c50*/  BRA.U !UP1, `(.L_x_142) ;  /* 0x0000000109587547 */ /* 0x001fea000b800000 */
[----:B------:R-:W0:Y:S01]  /*0c60*/  LDCU.64 UR18, c[0x0][0x388] ;  /* 0x00007100ff1277ac */ /* 0x000e220008000a00 */
[----:B---34-:R-:W-:-:S05]  /*0c70*/  IADD3 R3, P0, PT, R0, UR15, RZ ;  /* 0x0000000f00037c10 */ /* 0x018fca000ff1e0ff */
[----:B012---:R-:W-:Y:S01]  /*0c80*/  IMAD.X R4, RZ, RZ, UR16, P0 ;  /* 0x00000010ff047e24 */ /* 0x007fe200080e06ff */
[----:B------:R-:W-:-:S04]  /*0c90*/  LEA R2, P0, R3, UR18, 0x2 ;  /* 0x0000001203027c11 */ /* 0x000fc8000f8010ff */
        /* <DEDUP_REMOVED lines=18> */
.L_x_142:
[----:B------:R-:W1:Y:S01]  /*0dc0*/  LDCU.64 UR18, c[0x0][0x388] ;  /* 0x00007100ff1277ac */ /* 0x000e620008000a00 */
[C---:B0-23--:R-:W-:Y:S01]  /*0dd0*/  VIADD R2, R0.reuse, 0x80 ;  /* 0x0000008000027836 */ /* 0x04dfe20000000000 */
[C---:B----4-:R-:W-:Y:S01]  /*0de0*/  IADD3 R3, P0, PT, R0.reuse, UR15, RZ ;  /* 0x0000000f00037c10 */ /* 0x050fe2000ff1e0ff */
[C---:B------:R-:W-:Y:S01]  /*0df0*/  VIADD R5, R0.reuse, 0x180 ;  /* 0x0000018000057836 */ /* 0x040fe20000000000 */
[C---:B------:R-:W-:Y:S01]  /*0e00*/  ISETP.GE.AND P1, PT, R0.reuse, UR17, PT ;  /* 0x0000001100007c0c */ /* 0x040fe2000bf26270 */
[----:B------:R-:W-:Y:S01]  /*0e10*/  VIADD R6, R0, 0x100 ;  /* 0x0000010000067836 */ /* 0x000fe20000000000 */
[----:B------:R-:W-:Y:S01]  /*0e20*/  ISETP.GE.AND P2, PT, R2, UR17, PT ;  /* 0x0000001102007c0c */ /* 0x000fe2000bf46270 */
[----:B-1----:R-:W-:Y:S01]  /*0e30*/  IMAD.X R4, RZ, RZ, UR16, P0 ;  /* 0x00000010ff047e24 */ /* 0x002fe200080e06ff */
[----:B------:R-:W-:Y:S01]  /*0e40*/  ISETP.GE.AND P4, PT, R5, UR17, PT ;  /* 0x0000001105007c0c */ /* 0x000fe2000bf86270 */
[----:B------:R-:W-:Y:S01]  /*0e50*/  VIADD R5, R0, 0x200 ;  /* 0x0000020000057836 */ /* 0x000fe20000000000 */
[----:B------:R-:W-:Y:S01]  /*0e60*/  ISETP.GE.AND P3, PT, R6, UR17, PT ;  /* 0x0000001106007c0c */ /* 0x000fe2000bf66270 */
[----:B------:R-:W-:-:S02]  /*0e70*/  IMAD.MOV.U32 R11, RZ, RZ, 0x7fffffff ;  /* 0x7fffffffff0b7424 */ /* 0x000fc400078e00ff */
[----:B------:R-:W-:Y:S01]  /*0e80*/  IMAD.MOV.U32 R10, RZ, RZ, 0x7fffffff ;  /* 0x7fffffffff0a7424 */ /* 0x000fe200078e00ff */
[----:B------:R-:W-:Y:S01]  /*0e90*/  ISETP.GE.AND P5, PT, R5, UR17, PT ;  /* 0x0000001105007c0c */ /* 0x000fe2000bfa6270 */
[----:B------:R-:W-:Y:S01]  /*0ea0*/  VIADD R5, R0, 0x300 ;  /* 0x0000030000057836 */ /* 0x000fe20000000000 */
[----:B------:R-:W-:-:S04]  /*0eb0*/  LEA R2, P0, R3, UR18, 0x2 ;  /* 0x0000001203027c11 */ /* 0x000fc8000f8010ff */
[----:B------:R-:W-:Y:S01]  /*0ec0*/  LEA.HI.X R3, R3, UR19, R4, 0x2, P0 ;  /* 0x0000001303037c11 */ /* 0x000fe200080f1404 */
[----:B------:R-:W-:Y:S02]  /*0ed0*/  VIADD R4, R0, 0x280 ;  /* 0x0000028000047836 */ /* 0x000fe40000000000 */
[----:B------:R-:W-:Y:S02]  /*0ee0*/  IMAD.MOV.U32 R13, RZ, RZ, 0x7fffffff ;  /* 0x7fffffffff0d7424 */ /* 0x000fe400078e00ff */
[----:B------:R1:W5:Y:S01]  /*0ef0*/  @!P2 LDG.E R11, desc[UR20][R2.64+0x200] ;  /* 0x00020014020ba981 */ /* 0x000362000c1e1900 */
[----:B------:R-:W-:Y:S01]  /*0f00*/  ISETP.GE.AND P0, PT, R4, UR17, PT ;  /* 0x0000001104007c0c */ /* 0x000fe2000bf06270 */
[----:B------:R-:W-:Y:S02]  /*0f10*/  VIADD R4, R0, 0x380 ;  /* 0x0000038000047836 */ /* 0x000fe40000000000 */
[----:B------:R1:W5:Y:S01]  /*0f20*/  @!P1 LDG.E R10, desc[UR20][R2.64] ;  /* 0x00000014020a9981 */ /* 0x000362000c1e1900 */
[----:B------:R-:W-:Y:S01]  /*0f30*/  IMAD.MOV.U32 R12, RZ, RZ, 0x7fffffff ;  /* 0x7fffffffff0c7424 */ /* 0x000fe200078e00ff */
[----:B------:R-:W-:-:S02]  /*0f40*/  ISETP.GE.AND P1, PT, R5, UR17, PT ;  /* 0x0000001105007c0c */ /* 0x000fc4000bf26270 */
[----:B------:R-:W-:Y:S01]  /*0f50*/  ISETP.GE.AND P2, PT, R4, UR17, PT ;  /* 0x0000001104007c0c */ /* 0x000fe2000bf46270 */
[C---:B------:R-:W-:Y:S01]  /*0f60*/  VIADD R4, R0.reuse, 0x480 ;  /* 0x0000048000047836 */ /* 0x040fe20000000000 */
[----:B------:R1:W5:Y:S01]  /*0f70*/  @!P4 LDG.E R13, desc[UR20][R2.64+0x600] ;  /* 0x00060014020dc981 */ /* 0x000362000c1e1900 */
[----:B------:R-:W-:Y:S01]  /*0f80*/  IMAD.MOV.U32 R14, RZ, RZ, 0x7fffffff ;  /* 0x7fffffffff0e7424 */ /* 0x000fe200078e00ff */
[----:B------:R-:W-:Y:S02]  /*0f90*/  LOP3.LUT R5, R0, 0x400, RZ, 0xfc, !PT ;  /* 0x0000040000057812 */ /* 0x000fe400078efcff */
[----:B------:R-:W-:Y:S01]  /*0fa0*/  ISETP.GE.AND P4, PT, R4, UR17, PT ;  /* 0x0000001104007c0c */ /* 0x000fe2000bf86270 */
[----:B------:R-:W-:Y:S01]  /*0fb0*/  VIADD R4, R0, 0x500 ;  /* 0x0000050000047836 */ /* 0x000fe20000000000 */
[----:B------:R1:W5:Y:S01]  /*0fc0*/  @!P3 LDG.E R12, desc[UR20][R2.64+0x400] ;  /* 0x00040014020cb981 */ /* 0x000362000c1e1900 */
[----:B------:R-:W-:Y:S01]  /*0fd0*/  ISETP.GE.AND P3, PT, R5, UR17, PT ;  /* 0x0000001105007c0c */ /* 0x000fe2000bf66270 */
[----:B------:R-:W-:-:S02]  /*0fe0*/  IMAD.MOV.U32 R15, RZ, RZ, 0x7fffffff ;  /* 0x7fffffffff0f7424 */ /* 0x000fc400078e00ff */
[----:B------:R-:W-:Y:S01]  /*0ff0*/  IMAD.MOV.U32 R18, RZ, RZ, 0x7fffffff ;  /* 0x7fffffffff127424 */ /* 0x000fe200078e00ff */
[----:B------:R1:W5:Y:S01]  /*1000*/  @!P5 LDG.E R14, desc[UR20][R2.64+0x800] ;  /* 0x00080014020ed981 */ /* 0x000362000c1e1900 */
[----:B------:R-:W-:Y:S01]  /*1010*/  ISETP.GE.AND P5, PT, R4, UR17, PT ;  /* 0x0000001104007c0c */ /* 0x000fe2000bfa6270 */
[C---:B------:R-:W-:Y:S02]  /*1020*/  VIADD R5, R0.reuse, 0x580 ;  /* 0x0000058000057836 */ /* 0x040fe40000000000 */
[----:B------:R-:W-:Y:S01]  /*1030*/  VIADD R4, R0, 0x600 ;  /* 0x0000060000047836 */ /* 0x000fe20000000000 */
[----:B------:R1:W5:Y:S01]  /*1040*/  @!P0 LDG.E R15, desc[UR20][R2.64+0xa00] ;  /* 0x000a0014020f8981 */ /* 0x000362000c1e1900 */
[----:B------:R-:W-:Y:S01]  /*1050*/  IMAD.MOV.U32 R19, RZ, RZ, 0x7fffffff ;  /* 0x7fffffffff137424 */ /* 0x000fe200078e00ff */
[----:B------:R-:W-:Y:S01]  /*1060*/  ISETP.GE.AND P0, PT, R5, UR17, PT ;  /* 0x0000001105007c0c */ /* 0x000fe2000bf06270 */
[----:B------:R-:W-:Y:S01]  /*1070*/  IMAD.MOV.U32 R17, RZ, RZ, 0x7fffffff ;  /* 0x7fffffffff117424 */ /* 0x000fe200078e00ff */
[----:B------:R1:W5:Y:S01]  /*1080*/  @!P1 LDG.E R18, desc[UR20][R2.64+0xc00] ;  /* 0x000c001402129981 */ /* 0x000362000c1e1900 */
[----:B------:R-:W-:Y:S01]  /*1090*/  IMAD.MOV.U32 R16, RZ, RZ, 0x7fffffff ;  /* 0x7fffffffff107424 */ /* 0x000fe200078e00ff */
[----:B------:R-:W-:Y:S01]  /*10a0*/  ISETP.GE.AND P1, PT, R4, UR17, PT ;  /* 0x0000001104007c0c */ /* 0x000fe2000bf26270 */
[C---:B------:R-:W-:Y:S01]  /*10b0*/  VIADD R4, R0.reuse, 0x680 ;  /* 0x0000068000047836 */ /* 0x040fe20000000000 */
[----:B------:R1:W5:Y:S01]  /*10c0*/  @!P2 LDG.E R19, desc[UR20][R2.64+0xe00] ;  /* 0x000e00140213a981 */ /* 0x000362000c1e1900 */
[----:B------:R-:W-:-:S03]  /*10d0*/  VIADD R5, R0, 0x700 ;  /* 0x0000070000057836 */ /* 0x000fc60000000000 */
[----:B------:R1:W5:Y:S01]  /*10e0*/  @!P3 LDG.E R17, desc[UR20][R2.64+0x1000] ;  /* 0x001000140211b981 */ /* 0x000362000c1e1900 */
[----:B------:R-:W-:Y:S02]  /*10f0*/  ISETP.GE.AND P2, PT, R4, UR17, PT ;  /* 0x0000001104007c0c */ /* 0x000fe4000bf46270 */
[----:B------:R-:W-:Y:S01]  /*1100*/  ISETP.GE.AND P3, PT, R5, UR17, PT ;  /* 0x0000001105007c0c */ /* 0x000fe2000bf66270 */
[----:B------:R1:W5:Y:S01]  /*1110*/  @!P4 LDG.E R16, desc[UR20][R2.64+0x1200] ;  /* 0x001200140210c981 */ /* 0x000362000c1e1900 */
[----:B------:R-:W-:Y:S01]  /*1120*/  ISETP.GE.AND P4, PT, R20, UR17, PT ;  /* 0x0000001114007c0c */ /* 0x000fe2000bf86270 */
[----:B------:R-:W-:Y:S02]  /*1130*/  IMAD.MOV.U32 R9, RZ, RZ, 0x7fffffff ;  /* 0x7fffffffff097424 */ /* 0x000fe400078e00ff */
[----:B------:R-:W-:Y:S02]  /*1140*/  IMAD.MOV.U32 R8, RZ, RZ, 0x7fffffff ;  /* 0x7fffffffff087424 */ /* 0x000fe400078e00ff */
[----:B------:R-:W-:-:S02]  /*1150*/  IMAD.MOV.U32 R5, RZ, RZ, 0x7fffffff ;  /* 0x7fffffffff057424 */ /* 0x000fc400078e00ff */
[----:B------:R-:W-:Y:S01]  /*1160*/  IMAD.MOV.U32 R4, RZ, RZ, 0x7fffffff ;  /* 0x7fffffffff047424 */ /* 0x000fe200078e00ff */
[----:B------:R1:W5:Y:S01]  /*1170*/  @!P5 LDG.E R9, desc[UR20][R2.64+0x1400] ;  /* 0x001400140209d981 */ /* 0x000362000c1e1900 */
[----:B------:R-:W-:Y:S02]  /*1180*/  IMAD.MOV.U32 R6, RZ, RZ, 0x7fffffff ;  /* 0x7fffffffff067424 */ /* 0x000fe400078e00ff */
[----:B------:R-:W-:Y:S01]  /*1190*/  IMAD.MOV.U32 R7, RZ, RZ, 0x7fffffff ;  /* 0x7fffffffff077424 */ /* 0x000fe200078e00ff */
[----:B------:R1:W5:Y:S04]  /*11a0*/  @!P0 LDG.E R8, desc[UR20][R2.64+0x1600] ;  /* 0x0016001402088981 */ /* 0x000368000c1e1900 */
[----:B------:R1:W5:Y:S04]  /*11b0*/  @!P1 LDG.E R5, desc[UR20][R2.64+0x1800] ;  /* 0x0018001402059981 */ /* 0x000368000c1e1900 */
[----:B------:R1:W5:Y:S04]  /*11c0*/  @!P2 LDG.E R4, desc[UR20][R2.64+0x1a00] ;  /* 0x001a00140204a981 */ /* 0x000368000c1e1900 */
[----:B------:R1:W5:Y:S04]  /*11d0*/  @!P3 LDG.E R6, desc[UR20][R2.64+0x1c00] ;  /* 0x001c00140206b981 */ /* 0x000368000c1e1900 */
[----:B------:R1:W5:Y:S02]  /*11e0*/  @!P4 LDG.E R7, desc[UR20][R2.64+0x1e00] ;  /* 0x001e00140207c981 */ /* 0x000364000c1e1900 */
.L_x_143:
[----:B01----:R-:W0:Y:S02]  /*11f0*/  LDC.64 R2, c[0x0][0x398] ;  /* 0x0000e600ff027b82 */ /* 0x003e240000000a00 */
[----:B0-----:R-:W-:-:S13]  /*1200*/  ISETP.GT.AND P0, PT, R3, R2, PT ;  /* 0x000000020300720c */ /* 0x001fda0003f04270 */
[----:B------:R-:W-:Y:S05]  /*1210*/  @!P0 BRA `(.L_x_144) ;  /* 0x0000000800788947 */ /* 0x000fea0003800000 */
[----:B------:R-:W-:Y:S01]  /*1220*/  IMAD.MOV.U32 R2, RZ, RZ, -0x1 ;  /* 0xffffffffff027424 */ /* 0x000fe200078e00ff */
[----:B-----5:R-:W-:Y:S01]  /*1230*/  ISETP.GT.AND P0, PT, R10, -0x1, PT ;  /* 0xffffffff0a00780c */ /* 0x020fe20003f04270 */
[----:B------:R-:W0:Y:S01]  /*1240*/  S2UR UR15, SR_CgaCtaId ;  /* 0x00000000000f79c3 */ /* 0x000e220000008800 */
[----:B------:R-:W-:Y:S01]  /*1250*/  ISETP.GT.AND P1, PT, R11, -0x1, PT ;  /* 0xffffffff0b00780c */ /* 0x000fe20003f24270 */
[----:B------:R-:W-:Y:S01]  /*1260*/  UMOV UR4, 0x400 ;  /* 0x0000040000047882 */ /* 0x000fe20000000000 */
[C---:B------:R-:W-:Y:S01]  /*1270*/  SEL R23, R2.reuse, 0x80000000, !P0 ;  /* 0x8000000002177807 */ /* 0x040fe20004000000 */
[----:B------:R-:W1:Y:S01]  /*1280*/  LDCU UR16, c[0x0][0x398] ;  /* 0x00007300ff1077ac */ /* 0x000e620008000800 */
[----:B------:R-:W-:Y:S02]  /*1290*/  SEL R22, R2, 0x80000000, !P1 ;  /* 0x8000000002167807 */ /* 0x000fe40004800000 */
[----:B------:R-:W-:Y:S02]  /*12a0*/  ISETP.GT.AND P0, PT, R14, -0x1, PT ;  /* 0xffffffff0e00780c */ /* 0x000fe40003f04270 */
[----:B------:R-:W-:-:S02]  /*12b0*/  ISETP.GT.AND P1, PT, R15, -0x1, PT ;  /* 0xffffffff0f00780c */ /* 0x000fc40003f24270 */
[----:B------:R-:W-:Y:S02]  /*12c0*/  ISETP.GT.AND P2, PT, R12, -0x1, PT ;  /* 0xffffffff0c00780c */ /* 0x000fe40003f44270 */
[----:B------:R-:W-:Y:S02]  /*12d0*/  ISETP.GT.AND P3, PT, R13, -0x1, PT ;  /* 0xffffffff0d00780c */ /* 0x000fe40003f64270 */
[----:B------:R-:W-:Y:S02]  /*12e0*/  LOP3.LUT R10, R23, R10, RZ, 0x3c, !PT ;  /* 0x0000000a170a7212 */ /* 0x000fe400078e3cff */
[----:B------:R-:W-:Y:S02]  /*12f0*/  LOP3.LUT R11, R22, R11, RZ, 0x3c, !PT ;  /* 0x0000000b160b7212 */ /* 0x000fe400078e3cff */
[C---:B------:R-:W-:Y:S02]  /*1300*/  SEL R23, R2.reuse, 0x80000000, !P0 ;  /* 0x8000000002177807 */ /* 0x040fe40004000000 */
[----:B------:R-:W-:-:S02]  /*1310*/  SEL R22, R2, 0x80000000, !P1 ;  /* 0x8000000002167807 */ /* 0x000fc40004800000 */
[----:B------:R-:W-:Y:S01]  /*1320*/  ISETP.GT.AND P0, PT, R17, -0x1, PT ;  /* 0xffffffff1100780c */ /* 0x000fe20003f04270 */
[----:B0-----:R-:W-:Y:S01]  /*1330*/  ULEA UR15, UR15, UR4, 0x18 ;  /* 0x000000040f0f7291 */ /* 0x001fe2000f8ec0ff */
[----:B------:R-:W-:Y:S02]  /*1340*/  ISETP.GT.AND P1, PT, R16, -0x1, PT ;  /* 0xffffffff1000780c */ /* 0x000fe40003f24270 */
[C---:B------:R-:W-:Y:S01]  /*1350*/  SEL R25, R2.reuse, 0x80000000, !P2 ;  /* 0x8000000002197807 */ /* 0x040fe20005000000 */
[----:B------:R-:W-:Y:S01]  /*1360*/  UMOV UR4, URZ ;  /* 0x000000ff00047c82 */ /* 0x000fe20008000000 */
[----:B------:R-:W-:Y:S02]  /*1370*/  SEL R24, R2, 0x80000000, !P3 ;  /* 0x8000000002187807 */ /* 0x000fe40005800000 */
[----:B------:R-:W-:Y:S02]  /*1380*/  ISETP.GT.AND P2, PT, R18, -0x1, PT ;  /* 0xffffffff1200780c */ /* 0x000fe40003f44270 */
[----:B------:R-:W-:-:S02]  /*1390*/  ISETP.GT.AND P3, PT, R19, -0x1, PT ;  /* 0xffffffff1300780c */ /* 0x000fc40003f64270 */
[----:B------:R-:W-:Y:S02]  /*13a0*/  LOP3.LUT R14, R23, R14, RZ, 0x3c, !PT ;  /* 0x0000000e170e7212 */ /* 0x000fe400078e3cff */
[----:B------:R-:W-:Y:S02]  /*13b0*/  LOP3.LUT R15, R22, R15, RZ, 0x3c, !PT ;  /* 0x0000000f160f7212 */ /* 0x000fe400078e3cff */
[C---:B------:R-:W-:Y:S02]  /*13c0*/  SEL R22, R2.reuse, 0x80000000, !P0 ;  /* 0x8000000002167807 */ /* 0x040fe40004000000 */
[----:B------:R-:W-:Y:S02]  /*13d0*/  SEL R23, R2, 0x80000000, !P1 ;  /* 0x8000000002177807 */ /* 0x000fe40004800000 */
[----:B------:R-:W-:Y:S02]  /*13e0*/  LOP3.LUT R12, R25, R12, RZ, 0x3c, !PT ;  /* 0x0000000c190c7212 */ /* 0x000fe400078e3cff */
[----:B------:R-:W-:-:S02]  /*13f0*/  LOP3.LUT R13, R24, R13, RZ, 0x3c, !PT ;  /* 0x0000000d180d7212 */ /* 0x000fc400078e3cff */
[----:B------:R-:W-:Y:S02]  /*1400*/  ISETP.GT.AND P0, PT, R8, -0x1, PT ;  /* 0xffffffff0800780c */ /* 0x000fe40003f04270 */
[C---:B------:R-:W-:Y:S02]  /*1410*/  SEL R25, R2.reuse, 0x80000000, !P2 ;  /* 0x8000000002197807 */ /* 0x040fe40005000000 */
[C---:B------:R-:W-:Y:S02]  /*1420*/  SEL R24, R2.reuse, 0x80000000, !P3 ;  /* 0x8000000002187807 */ /* 0x040fe40005800000 */
[----:B------:R-:W-:Y:S02]  /*1430*/  ISETP.GT.AND P2, PT, R9, -0x1, PT ;  /* 0xffffffff0900780c */ /* 0x000fe40003f44270 */
[----:B------:R-:W-:Y:S02]  /*1440*/  LOP3.LUT R16, R23, R16, RZ, 0x3c, !PT ;  /* 0x0000001017107212 */ /* 0x000fe400078e3cff */
[----:B------:R-:W-:-:S02]  /*1450*/  SEL R23, R2, 0x80000000, !P0 ;  /* 0x8000000002177807 */ /* 0x000fc40004000000 */
[----:B------:R-:W-:Y:S02]  /*1460*/  LOP3.LUT R19, R24, R19, RZ, 0x3c, !PT ;  /* 0x0000001318137212 */ /* 0x000fe400078e3cff */
[----:B------:R-:W-:Y:S02]  /*1470*/  ISETP.GT.AND P0, PT, R5, -0x1, PT ;  /* 0xffffffff0500780c */ /* 0x000fe40003f04270 */
[----:B------:R-:W-:Y:S02]  /*1480*/  SEL R24, R2, 0x80000000, !P2 ;  /* 0x8000000002187807 */ /* 0x000fe40005000000 */
[----:B------:R-:W-:Y:S02]  /*1490*/  ISETP.GT.AND P1, PT, R4, -0x1, PT ;  /* 0xffffffff0400780c */ /* 0x000fe40003f24270 */
[----:B------:R-:W-:Y:S02]  /*14a0*/  ISETP.GT.AND P2, PT, R6, -0x1, PT ;  /* 0xffffffff0600780c */ /* 0x000fe40003f44270 */
[----:B------:R-:W-:-:S02]  /*14b0*/  LOP3.LUT R17, R22, R17, RZ, 0x3c, !PT ;  /* 0x0000001116117212 */ /* 0x000fc400078e3cff */
[C---:B------:R-:W-:Y:S02]  /*14c0*/  SEL R22, R2.reuse, 0x80000000, !P0 ;  /* 0x8000000002167807 */ /* 0x040fe40004000000 */
[----:B------:R-:W-:Y:S02]  /*14d0*/  LOP3.LUT R18, R25, R18, RZ, 0x3c, !PT ;  /* 0x0000001219127212 */ /* 0x000fe400078e3cff */
[----:B------:R-:W-:Y:S02]  /*14e0*/  LOP3.LUT R8, R23, R8, RZ, 0x3c, !PT ;  /* 0x0000000817087212 */ /* 0x000fe400078e3cff */
[----:B------:R-:W-:Y:S02]  /*14f0*/  ISETP.GT.AND P0, PT, R7, -0x1, PT ;  /* 0xffffffff0700780c */ /* 0x000fe40003f04270 */
[C---:B------:R-:W-:Y:S02]  /*1500*/  SEL R23, R2.reuse, 0x80000000, !P1 ;  /* 0x8000000002177807 */ /* 0x040fe40004800000 */
[----:B------:R-:W-:-:S02]  /*1510*/  SEL R25, R2, 0x80000000, !P2 ;  /* 0x8000000002197807 */ /* 0x000fc40005000000 */
[----:B------:R-:W-:Y:S02]  /*1520*/  ISETP.NE.AND P1, PT, R10, 0x7fffffff, PT ;  /* 0x7fffffff0a00780c */ /* 0x000fe40003f25270 */
[----:B------:R-:W-:Y:S02]  /*1530*/  ISETP.NE.AND P2, PT, R11, 0x7fffffff, PT ;  /* 0x7fffffff0b00780c */ /* 0x000fe40003f45270 */
[----:B------:R-:W-:Y:S02]  /*1540*/  ISETP.NE.AND P3, PT, R12, 0x7fffffff, PT ;  /* 0x7fffffff0c00780c */ /* 0x000fe40003f65270 */
[----:B------:R-:W-:Y:S02]  /*1550*/  ISETP.NE.AND P4, PT, R13, 0x7fffffff, PT ;  /* 0x7fffffff0d00780c */ /* 0x000fe40003f85270 */
[----:B------:R-:W-:Y:S02]  /*1560*/  LOP3.LUT R5, R22, R5, RZ, 0x3c, !PT ;  /* 0x0000000516057212 */ /* 0x000fe400078e3cff */
[----:B------:R-:W-:-:S02]  /*1570*/  SEL R22, R2, 0x80000000, !P0 ;  /* 0x8000000002167807 */ /* 0x000fc40004000000 */
[----:B------:R-:W-:Y:S02]  /*1580*/  SEL R10, R10, 0x80000000, P1 ;  /* 0x800000000a0a7807 */ /* 0x000fe40000800000 */
[----:B------:R-:W-:Y:S02]  /*1590*/  SEL R11, R11, 0x80000000, P2 ;  /* 0x800000000b0b7807 */ /* 0x000fe40001000000 */
[----:B------:R-:W-:Y:S02]  /*15a0*/  SEL R12, R12, 0x80000000, P3 ;  /* 0x800000000c0c7807 */ /* 0x000fe40001800000 */
[----:B------:R-:W-:Y:S02]  /*15b0*/  SEL R13, R13, 0x80000000, P4 ;  /* 0x800000000d0d7807 */ /* 0x000fe40002000000 */
[----:B------:R-:W-:Y:S02]  /*15c0*/  ISETP.NE.AND P5, PT, R14, 0x7fffffff, PT ;  /* 0x7fffffff0e00780c */ /* 0x000fe40003fa5270 */
[----:B------:R-:W-:-:S02]  /*15d0*/  ISETP.NE.AND P0, PT, R15, 0x7fffffff, PT ;  /* 0x7fffffff0f00780c */ /* 0x000fc40003f05270 */
[----:B------:R-:W-:Y:S02]  /*15e0*/  ISETP.NE.AND P1, PT, R18, 0x7fffffff, PT ;  /* 0x7fffffff1200780c */ /* 0x000fe40003f25270 */
[----:B------:R-:W-:Y:S02]  /*15f0*/  ISETP.NE.AND P2, PT, R19, 0x7fffffff, PT ;  /* 0x7fffffff1300780c */ /* 0x000fe40003f45270 */
[----:B------:R-:W-:Y:S02]  /*1600*/  ISETP.NE.AND P3, PT, R17, 0x7fffffff, PT ;  /* 0x7fffffff1100780c */ /* 0x000fe40003f65270 */
[----:B------:R-:W-:Y:S02]  /*1610*/  ISETP.NE.AND P4, PT, R16, 0x7fffffff, PT ;  /* 0x7fffffff1000780c */ /* 0x000fe40003f85270 */
[----:B------:R-:W-:Y:S02]  /*1620*/  LOP3.LUT R9, R24, R9, RZ, 0x3c, !PT ;  /* 0x0000000918097212 */ /* 0x000fe400078e3cff */
[----:B------:R-:W-:-:S02]  /*1630*/  LOP3.LUT R4, R23, R4, RZ, 0x3c, !PT ;  /* 0x0000000417047212 */ /* 0x000fc400078e3cff */
[----:B------:R-:W-:Y:S02]  /*1640*/  LOP3.LUT R6, R25, R6, RZ, 0x3c, !PT ;  /* 0x0000000619067212 */ /* 0x000fe400078e3cff */
[----:B------:R-:W-:Y:S02]  /*1650*/  LOP3.LUT R7, R22, R7, RZ, 0x3c, !PT ;  /* 0x0000000716077212 */ /* 0x000fe400078e3cff */
[----:B------:R-:W-:Y:S02]  /*1660*/  SEL R14, R14, 0x80000000, P5 ;  /* 0x800000000e0e7807 */ /* 0x000fe40002800000 */
[----:B------:R-:W-:Y:S02]  /*1670*/  SEL R15, R15, 0x80000000, P0 ;  /* 0x800000000f0f7807 */ /* 0x000fe40000000000 */
[----:B------:R-:W-:Y:S02]  /*1680*/  SEL R18, R18, 0x80000000, P1 ;  /* 0x8000000012127807 */ /* 0x000fe40000800000 */
[----:B------:R-:W-:-:S02]  /*1690*/  SEL R19, R19, 0x80000000, P2 ;  /* 0x8000000013137807 */ /* 0x000fc40001000000 */
[----:B------:R-:W-:Y:S02]  /*16a0*/  SEL R17, R17, 0x80000000, P3 ;  /* 0x8000000011117807 */ /* 0x000fe40001800000 */
[----:B------:R-:W-:Y:S02]  /*16b0*/  SEL R16, R16, 0x80000000, P4 ;  /* 0x8000000010107807 */ /* 0x000fe40002000000 */
[----:B------:R-:W-:Y:S02]  /*16c0*/  ISETP.NE.AND P5, PT, R9, 0x7fffffff, PT ;  /* 0x7fffffff0900780c */ /* 0x000fe40003fa5270 */
[----:B------:R-:W-:Y:S02]  /*16d0*/  ISETP.NE.AND P0, PT, R8, 0x7fffffff, PT ;  /* 0x7fffffff0800780c */ /* 0x000fe40003f05270 */
[----:B------:R-:W-:Y:S02]  /*16e0*/  ISETP.NE.AND P1, PT, R5, 0x7fffffff, PT ;  /* 0x7fffffff0500780c */ /* 0x000fe40003f25270 */
[----:B------:R-:W-:-:S02]  /*16f0*/  ISETP.NE.AND P2, PT, R4, 0x7fffffff, PT ;  /* 0x7fffffff0400780c */ /* 0x000fc40003f45270 */
[----:B------:R-:W-:Y:S02]  /*1700*/  ISETP.NE.AND P3, PT, R6, 0x7fffffff, PT ;  /* 0x7fffffff0600780c */ /* 0x000fe40003f65270 */
[----:B------:R-:W-:Y:S02]  /*1710*/  ISETP.NE.AND P4, PT, R7, 0x7fffffff, PT ;  /* 0x7fffffff0700780c */ /* 0x000fe40003f85270 */
[----:B------:R-:W-:Y:S02]  /*1720*/  SEL R9, R9, 0x80000000, P5 ;  /* 0x8000000009097807 */ /* 0x000fe40002800000 */
[----:B------:R-:W-:Y:S02]  /*1730*/  SEL R8, R8, 0x80000000, P0 ;  /* 0x8000000008087807 */ /* 0x000fe40000000000 */
[----:B------:R-:W-:Y:S02]  /*1740*/  SEL R5, R5, 0x80000000, P1 ;  /* 0x8000000005057807 */ /* 0x000fe40000800000 */
[----:B------:R-:W-:-:S02]  /*1750*/  SEL R4, R4, 0x80000000, P2 ;  /* 0x8000000004047807 */ /* 0x000fc40001000000 */
[----:B------:R-:W-:Y:S02]  /*1760*/  SEL R6, R6, 0x80000000, P3 ;  /* 0x8000000006067807 */ /* 0x000fe40001800000 */
[----:B-1----:R-:W-:-:S07]  /*1770*/  SEL R7, R7, 0x80000000, P4 ;  /* 0x8000000007077807 */ /* 0x002fce0002000000 */
.L_x_145:
[----:B------:R-:W-:Y:S01]  /*1780*/  IMAD R22, RZ, RZ, -UR16 ;  /* 0x80000010ff167e24 */ /* 0x000fe2000f8e02ff */
[----:B0-----:R-:W-:Y:S01]  /*1790*/  SHF.R.U32.HI R25, RZ, UR16, R10 ;  /* 0x00000010ff197c19 */ /* 0x001fe2000801160a */
[----:B------:R-:W-:Y:S01]  /*17a0*/  ULEA UR17, UR4, UR15, 0xa ;  /* 0x0000000f04117291 */ /* 0x000fe2000f8e50ff */
[----:B------:R-:W-:Y:S01]  /*17b0*/  SHF.R.U32.HI R27, RZ, UR16, R12 ;  /* 0x00000010ff1b7c19 */ /* 0x000fe2000801160c */
[----:B------:R-:W-:Y:S01]  /*17c0*/  UIADD3 UR4, UPT, UPT, UR4, 0x1, URZ ;  /* 0x0000000104047890 */ /* 0x000fe2000fffe0ff */
[----:B------:R-:W-:Y:S02]  /*17d0*/  VIADDMNMX R23, R22, R3, 0x8, PT ;  /* 0x0000000816177446 */ /* 0x000fe40003800103 */
[----:B------:R-:W-:Y:S02]  /*17e0*/  SHF.R.U32.HI R29, RZ, UR16, R13 ;  /* 0x00000010ff1d7c19 */ /* 0x000fe4000801160d */
[----:B------:R-:W-:Y:S02]  /*17f0*/  SHF.L.U32 R22, R2, R23, RZ ;  /* 0x0000001702167219 */ /* 0x000fe400000006ff */
[----:B------:R-:W-:-:S02]  /*1800*/  SHF.R.U32.HI R23, RZ, UR16, R11 ;  /* 0x00000010ff177c19 */ /* 0x000fc4000801160b */
[-C--:B------:R-:W-:Y:S02]  /*1810*/  LOP3.LUT R25, R25, R22.reuse, RZ, 0x30, !PT ;  /* 0x0000001619197212 */ /* 0x080fe400078e30ff */
[-C--:B------:R-:W-:Y:S02]  /*1820*/  LOP3.LUT R23, R23, R22.reuse, RZ, 0x30, !PT ;  /* 0x0000001617177212 */ /* 0x080fe400078e30ff */
[----:B------:R-:W-:Y:S02]  /*1830*/  LOP3.LUT R27, R27, R22, RZ, 0x30, !PT ;  /* 0x000000161b1b7212 */ /* 0x000fe400078e30ff */
[----:B------:R-:W-:Y:S02]  /*1840*/  LEA R25, R25, UR17, 0x2 ;  /* 0x0000001119197c11 */ /* 0x000fe4000f8e10ff */
[----:B------:R-:W-:Y:S02]  /*1850*/  LEA R23, R23, UR17, 0x2 ;  /* 0x0000001117177c11 */ /* 0x000fe4000f8e10ff */
[----:B------:R-:W-:Y:S01]  /*1860*/  LEA R27, R27, UR17, 0x2 ;  /* 0x000000111b1b7c11 */ /* 0x000fe2000f8e10ff */
[----:B------:R0:W-:Y:S01]  /*1870*/  ATOMS.POPC.INC.32 RZ, [R25+URZ] ;  /* 0x0000000019ff7f8c */ /* 0x0001e2000d8000ff */
[----:B------:R-:W-:-:S02]  /*1880*/  SHF.R.U32.HI R24, RZ, UR16, R14 ;  /* 0x00000010ff187c19 */ /* 0x000fc4000801160e */
[----:B------:R-:W-:Y:S01]  /*1890*/  SHF.R.U32.HI R26, RZ, UR16, R15 ;  /* 0x00000010ff1a7c19 */ /* 0x000fe2000801160f */
[----:B------:R1:W-:Y:S01]  /*18a0*/  ATOMS.POPC.INC.32 RZ, [R23+URZ] ;  /* 0x0000000017ff7f8c */ /* 0x0003e2000d8000ff */
[-C--:B------:R-:W-:Y:S02]  /*18b0*/  LOP3.LUT R29, R29, R22.reuse, RZ, 0x30, !PT ;  /* 0x000000161d1d7212 */ /* 0x080fe400078e30ff */
[-C--:B------:R-:W-:Y:S01]  /*18c0*/  LOP3.LUT R24, R24, R22.reuse, RZ, 0x30, !PT ;  /* 0x0000001618187212 */ /* 0x080fe200078e30ff */
[----:B------:R2:W-:Y:S01]  /*18d0*/  ATOMS.POPC.INC.32 RZ, [R27+URZ] ;  /* 0x000000001bff7f8c */ /* 0x0005e2000d8000ff */
[----:B0-----:R-:W-:Y:S02]  /*18e0*/  SHF.R.U32.HI R25, RZ, UR16, R19 ;  /* 0x00000010ff197c19 */ /* 0x001fe40008011613 */
[----:B------:R-:W-:Y:S02]  /*18f0*/  LOP3.LUT R26, R26, R22, RZ, 0x30, !PT ;  /* 0x000000161a1a7212 */ /* 0x000fe400078e30ff */
[----:B-1----:R-:W-:-:S02]  /*1900*/  SHF.R.U32.HI R23, RZ, UR16, R18 ;  /* 0x00000010ff177c19 */ /* 0x002fc40008011612 */
[----:B------:R-:W-:Y:S02]  /*1910*/  LEA R29, R29, UR17, 0x2 ;  /* 0x000000111d1d7c11 */ /* 0x000fe4000f8e10ff */
[----:B--2---:R-:W-:Y:S02]  /*1920*/  SHF.R.U32.HI R27, RZ, UR16, R17 ;  /* 0x00000010ff1b7c19 */ /* 0x004fe40008011611 */
[-C--:B------:R-:W-:Y:S01]  /*1930*/  LOP3.LUT R23, R23, R22.reuse, RZ, 0x30, !PT ;  /* 0x0000001617177212 */ /* 0x080fe200078e30ff */
[----:B------:R0:W-:Y:S01]  /*1940*/  ATOMS.POPC.INC.32 RZ, [R29+URZ] ;  /* 0x000000001dff7f8c */ /* 0x0001e2000d8000ff */
[-C--:B------:R-:W-:Y:S02]  /*1950*/  LOP3.LUT R25, R25, R22.reuse, RZ, 0x30, !PT ;  /* 0x0000001619197212 */ /* 0x080fe400078e30ff */
[----:B------:R-:W-:Y:S02]  /*1960*/  LEA R24, R24, UR17, 0x2 ;  /* 0x0000001118187c11 */ /* 0x000fe4000f8e10ff */
[----:B------:R-:W-:-:S02]  /*1970*/  LOP3.LUT R27, R27, R22, RZ, 0x30, !PT ;  /* 0x000000161b1b7212 */ /* 0x000fc400078e30ff */
[----:B------:R-:W-:Y:S01]  /*1980*/  LEA R26, R26, UR17, 0x2 ;  /* 0x000000111a1a7c11 */ /* 0x000fe2000f8e10ff */
[----:B------:R1:W-:Y:S01]  /*1990*/  ATOMS.POPC.INC.32 RZ, [R24+URZ] ;  /* 0x0000000018ff7f8c */ /* 0x0003e2000d8000ff */
[----:B------:R-:W-:Y:S02]  /*19a0*/  LEA R23, R23, UR17, 0x2 ;  /* 0x0000001117177c11 */ /* 0x000fe4000f8e10ff */
[----:B------:R-:W-:Y:S01]  /*19b0*/  LEA R25, R25, UR17, 0x2 ;  /* 0x0000001119197c11 */ /* 0x000fe2000f8e10ff */
[----:B------:R2:W-:Y:S01]  /*19c0*/  ATOMS.POPC.INC.32 RZ, [R26+URZ] ;  /* 0x000000001aff7f8c */ /* 0x0005e2000d8000ff */
[----:B------:R-:W-:Y:S02]  /*19d0*/  LEA R27, R27, UR17, 0x2 ;  /* 0x000000111b1b7c11 */ /* 0x000fe4000f8e10ff */
[----:B0-----:R-:W-:Y:S01]  /*19e0*/  SHF.R.U32.HI R29, RZ, UR16, R16 ;  /* 0x00000010ff1d7c19 */ /* 0x001fe20008011610 */
[----:B------:R0:W-:Y:S01]  /*19f0*/  ATOMS.POPC.INC.32 RZ, [R23+URZ] ;  /* 0x0000000017ff7f8c */ /* 0x0001e2000d8000ff */
[----:B-1----:R-:W-:-:S02]  /*1a00*/  SHF.R.U32.HI R24, RZ, UR16, R9 ;  /* 0x00000010ff187c19 */ /* 0x002fc40008011609 */
[----:B------:R-:W-:Y:S01]  /*1a10*/  SHF.R.U32.HI R28, RZ, UR16, R7 ;  /* 0x00000010ff1c7c19 */ /* 0x000fe20008011607 */
[----:B------:R1:W-:Y:S01]  /*1a20*/  ATOMS.POPC.INC.32 RZ, [R25+URZ] ;  /* 0x0000000019ff7f8c */ /* 0x0003e2000d8000ff */
[----:B--2---:R-:W-:Y:S02]  /*1a30*/  SHF.R.U32.HI R26, RZ, UR16, R8 ;  /* 0x00000010ff1a7c19 */ /* 0x004fe40008011608 */
[-C--:B------:R-:W-:Y:S01]  /*1a40*/  LOP3.LUT R29, R29, R22.reuse, RZ, 0x30, !PT ;  /* 0x000000161d1d7212 */ /* 0x080fe200078e30ff */
[----:B------:R2:W-:Y:S01]  /*1a50*/  ATOMS.POPC.INC.32 RZ, [R27+URZ] ;  /* 0x000000001bff7f8c */ /* 0x0005e2000d8000ff */
[----:B0-----:R-:W-:Y:S02]  /*1a60*/  SHF.R.U32.HI R23, RZ, UR16, R5 ;  /* 0x00000010ff177c19 */ /* 0x001fe40008011605 */
[----:B------:R-:W-:Y:S02]  /*1a70*/  LOP3.LUT R24, R24, R22, RZ, 0x30, !PT ;  /* 0x0000001618187212 */ /* 0x000fe400078e30ff */
[----:B-1----:R-:W-:-:S02]  /*1a80*/  SHF.R.U32.HI R25, RZ, UR16, R4 ;  /* 0x00000010ff197c19 */ /* 0x002fc40008011604 */
[-C--:B------:R-:W-:Y:S02]  /*1a90*/  LOP3.LUT R26, R26, R22.reuse, RZ, 0x30, !PT ;  /* 0x000000161a1a7212 */ /* 0x080fe400078e30ff */
[----:B--2---:R-:W-:Y:S01]  /*1aa0*/  SHF.R.U32.HI R27, RZ, UR16, R6 ;  /* 0x00000010ff1b7c19 */ /* 0x004fe20008011606 */
[----:B------:R-:W-:Y:S01]  /*1ab0*/  UIADD3 UR16, UPT, UPT, UR16, 0x8, URZ ;  /* 0x0000000810107890 */ /* 0x000fe2000fffe0ff */
[-C--:B------:R-:W-:Y:S02]  /*1ac0*/  LOP3.LUT R23, R23, R22.reuse, RZ, 0x30, !PT ;  /* 0x0000001617177212 */ /* 0x080fe400078e30ff */
[----:B------:R-:W-:Y:S02]  /*1ad0*/  LEA R29, R29, UR17, 0x2 ;  /* 0x000000111d1d7c11 */ /* 0x000fe4000f8e10ff */
[----:B------:R-:W-:Y:S02]  /*1ae0*/  LOP3.LUT R25, R25, R22, RZ, 0x30, !PT ;  /* 0x0000001619197212 */ /* 0x000fe400078e30ff */
[----:B------:R-:W-:Y:S01]  /*1af0*/  ISETP.LE.AND P0, PT, R3, UR16, PT ;  /* 0x0000001003007c0c */ /* 0x000fe2000bf03270 */
[----:B------:R0:W-:Y:S01]  /*1b00*/  ATOMS.POPC.INC.32 RZ, [R29+URZ] ;  /* 0x000000001dff7f8c */ /* 0x0001e2000d8000ff */
[----:B------:R-:W-:-:S02]  /*1b10*/  LEA R24, R24, UR17, 0x2 ;  /* 0x0000001118187c11 */ /* 0x000fc4000f8e10ff */
[-C--:B------:R-:W-:Y:S02]  /*1b20*/  LOP3.LUT R27, R27, R22.reuse, RZ, 0x30, !PT ;  /* 0x000000161b1b7212 */ /* 0x080fe400078e30ff */
[----:B------:R-:W-:Y:S01]  /*1b30*/  LEA R26, R26, UR17, 0x2 ;  /* 0x000000111a1a7c11 */ /* 0x000fe2000f8e10ff */
[----:B------:R0:W-:Y:S01]  /*1b40*/  ATOMS.POPC.INC.32 RZ, [R24+URZ] ;  /* 0x0000000018ff7f8c */ /* 0x0001e2000d8000ff */
[----:B------:R-:W-:Y:S02]  /*1b50*/  LOP3.LUT R28, R28, R22, RZ, 0x30, !PT ;  /* 0x000000161c1c7212 */ /* 0x000fe400078e30ff */
[----:B------:R-:W-:Y:S01]  /*1b60*/  LEA R23, R23, UR17, 0x2 ;  /* 0x0000001117177c11 */ /* 0x000fe2000f8e10ff */
[----:B------:R0:W-:Y:S01]  /*1b70*/  ATOMS.POPC.INC.32 RZ, [R26+URZ] ;  /* 0x000000001aff7f8c */ /* 0x0001e2000d8000ff */
[----:B------:R-:W-:Y:S02]  /*1b80*/  LEA R25, R25, UR17, 0x2 ;  /* 0x0000001119197c11 */ /* 0x000fe4000f8e10ff */
[----:B------:R-:W-:Y:S01]  /*1b90*/  LEA R27, R27, UR17, 0x2 ;  /* 0x000000111b1b7c11 */ /* 0x000fe2000f8e10ff */
[----:B------:R0:W-:Y:S01]  /*1ba0*/  ATOMS.POPC.INC.32 RZ, [R23+URZ] ;  /* 0x0000000017ff7f8c */ /* 0x0001e2000d8000ff */
[----:B------:R-:W-:-:S03]  /*1bb0*/  LEA R28, R28, UR17, 0x2 ;  /* 0x000000111c1c7c11 */ /* 0x000fc6000f8e10ff */
[----:B------:R0:W-:Y:S04]  /*1bc0*/  ATOMS.POPC.INC.32 RZ, [R25+URZ] ;  /* 0x0000000019ff7f8c */ /* 0x0001e8000d8000ff */
[----:B------:R0:W-:Y:S04]  /*1bd0*/  ATOMS.POPC.INC.32 RZ, [R27+URZ] ;  /* 0x000000001bff7f8c */ /* 0x0001e8000d8000ff */
[----:B------:R0:W-:Y:S01]  /*1be0*/  ATOMS.POPC.INC.32 RZ, [R28+URZ] ;  /* 0x000000001cff7f8c */ /* 0x0001e2000d8000ff */
[----:B------:R-:W-:Y:S05]  /*1bf0*/  @!P0 BRA `(.L_x_145) ;  /* 0xfffffff800e08947 */ /* 0x000fea000383ffff */
.L_x_144:
[----:B------:R-:W-:Y:S05]  /*1c00*/  BRA.U !UP0, `(.L_x_146) ;  /* 0xffffffed08dc7547 */ /* 0x000fea000b83ffff */
.L_x_141:
[----:B------:R-:W-:Y:S01]  /*1c10*/  BAR.SYNC.DEFER_BLOCKING 0x0 ;  /* 0x0000000000007b1d */ /* 0x000fe20000010000 */
[----:B------:R-:W-:-:S05]  /*1c20*/  ISETP.NE.AND P0, PT, R21, RZ, PT ;  /* 0x000000ff1500720c */ /* 0x000fca0003f05270 */
[----:B------:R-:W-:Y:S08]  /*1c30*/  BSSY.RECONVERGENT B0, `(.L_x_147) ;  /* 0x0000167000007945 */ /* 0x000ff00003800200 */
[----:B------:R-:W-:Y:S05]  /*1c40*/  @P0 BRA `(.L_x_148) ;  /* 0x0000001400940947 */ /* 0x000fea0003800000 */
[----:B------:R-:W0:Y:S01]  /*1c50*/  S2UR UR5, SR_CgaCtaId ;  /* 0x00000000000579c3 */ /* 0x000e220000008800 */
[----:B------:R-:W-:Y:S01]  /*1c60*/  UISETP.GE.U32.AND UP0, UPT, UR22, 0x7, UPT ;  /* 0x000000071600788c */ /* 0x000fe2000bf06070 */
[----:B-----5:R-:W-:Y:S01]  /*1c70*/  IMAD.MOV.U32 R5, RZ, RZ, RZ ;  /* 0x000000ffff057224 */ /* 0x020fe200078e00ff */
[----:B------:R-:W-:Y:S02]  /*1c80*/  UMOV UR4, 0x400 ;  /* 0x0000040000047882 */ /* 0x000fe40000000000 */
[----:B0-----:R-:W-:-:S06]  /*1c90*/  ULEA UR4, UR5, UR4, 0x18 ;  /* 0x0000000405047291 */ /* 0x001fcc000f8ec0ff */
[----:B--23--:R-:W-:Y:S01]  /*1ca0*/  LEA R2, R0, UR4, 0x2 ;  /* 0x0000000400027c11 */ /* 0x00cfe2000f8e10ff */
[----:B------:R-:W-:Y:S06]  /*1cb0*/  BRA.U !UP0, `(.L_x_149) ;  /* 0x00000005085c7547 */ /* 0x000fec000b800000 */
[----:B-1----:R-:W0:Y:S01]  /*1cc0*/  LDC.64 R4, c[0x0][0x380] ;  /* 0x0000e000ff047b82 */ /* 0x002e220000000a00 */
[----:B----4-:R-:W-:-:S07]  /*1cd0*/  IMAD.MOV.U32 R3, RZ, RZ, RZ ;  /* 0x000000ffff037224 */ /* 0x010fce00078e00ff */
.L_x_166:
[----:B----4-:R-:W-:Y:S01]  /*1ce0*/  IMAD R7, R3, 0x400, R2 ;  /* 0x0000040003077824 */ /* 0x010fe200078e0202 */
[----:B------:R-:W-:Y:S04]  /*1cf0*/  BSSY.RECONVERGENT B1, `(.L_x_150) ;  /* 0x000000f000017945 */ /* 0x000fe80003800200 */
[----:B01----:R-:W1:Y:S04]  /*1d00*/  LDS R18, [R7] ;  /* 0x0000000007127984 */ /* 0x003e680000000800 */
[----:B--23--:R2:W3:Y:S04]  /*1d10*/  LDS R9, [R7+0x400] ;  /* 0x0004000007097984 */ /* 0x00c4e80000000800 */
[----:B------:R2:W4:Y:S04]  /*1d20*/  LDS R22, [R7+0x800] ;  /* 0x0008000007167984 */ /* 0x0005280000000800 */
[----:B------:R2:W0:Y:S04]  /*1d30*/  LDS R14, [R7+0xc00] ;  /* 0x000c0000070e7984 */ /* 0x0004280000000800 */
[----:B------:R2:W0:Y:S04]  /*1d40*/  LDS R12, [R7+0x1000] ;  /* 0x00100000070c7984 */ /* 0x0004280000000800 */
[----:B------:R2:W0:Y:S04]  /*1d50*/  LDS R6, [R7+0x1400] ;  /* 0x0014000007067984 */ /* 0x0004280000000800 */
[----:B------:R2:W0:Y:S04]  /*1d60*/  LDS R8, [R7+0x1800] ;  /* 0x0018000007087984 */ /* 0x0004280000000800 */
[----:B------:R2:W0:Y:S01]  /*1d70*/  LDS R10, [R7+0x1c00] ;  /* 0x001c0000070a7984 */ /* 0x0004220000000800 */
[----:B-1----:R-:W-:-:S13]  /*1d80*/  ISETP.NE.AND P0, PT, R18, RZ, PT ;  /* 0x000000ff1200720c */ /* 0x002fda0003f05270 */
[----:B--234-:R-:W-:Y:S05]  /*1d90*/  @!P0 BRA `(.L_x_151) ;  /* 0x0000000000108947 */ /* 0x01cfea0003800000 */
[----:B------:R-:W-:Y:S02]  /*1da0*/  IMAD R17, R3, 0x100, R0 ;  /* 0x0000010003117824 */ /* 0x000fe400078e0200 */
[----:B------:R-:W-:Y:S02]  /*1db0*/  IMAD.MOV.U32 R19, RZ, RZ, RZ ;  /* 0x000000ffff137224 */ /* 0x000fe400078e00ff */
[----:B0-----:R-:W-:-:S05]  /*1dc0*/  IMAD.WIDE.U32 R16, R17, 0x8, R4 ;  /* 0x0000000811107825 */ /* 0x001fca00078e0004 */
[----:B------:R1:W-:Y:S02]  /*1dd0*/  REDG.E.ADD.64.STRONG.GPU desc[UR20][R16.64], R18 ;  /* 0x000000121000798e */ /* 0x0003e4000c12e514 */
.L_x_151:
[----:B------:R-:W-:Y:S05]  /*1de0*/  BSYNC.RECONVERGENT B1 ;  /* 0x0000000000017941 */ /* 0x000fea0003800200 */
.L_x_150:
[----:B------:R-:W-:Y:S01]  /*1df0*/  ISETP.NE.AND P6, PT, R9, RZ, PT ;  /* 0x000000ff0900720c */ /* 0x000fe20003fc5270 */
[----:B------:R-:W-:Y:S01]  /*1e00*/  BSSY.RECONVERGENT B1, `(.L_x_152) ;  /* 0x000000e000017945 */ /* 0x000fe20003800200 */
[----:B------:R-:W-:Y:S02]  /*1e10*/  ISETP.NE.AND P0, PT, R22, RZ, PT ;  /* 0x000000ff1600720c */ /* 0x000fe40003f05270 */
[----:B0-----:R-:W-:Y:S02]  /*1e20*/  ISETP.NE.AND P1, PT, R14, RZ, PT ;  /* 0x000000ff0e00720c */ /* 0x001fe40003f25270 */
[----:B------:R-:W-:Y:S02]  /*1e30*/  ISETP.NE.AND P2, PT, R12, RZ, PT ;  /* 0x000000ff0c00720c */ /* 0x000fe40003f45270 */
[----:B------:R-:W-:Y:S02]  /*1e40*/  ISETP.NE.AND P3, PT, R6, RZ, PT ;  /* 0x000000ff0600720c */ /* 0x000fe40003f65270 */
[----:B------:R-:W-:-:S02]  /*1e50*/  ISETP.NE.AND P4, PT, R8, RZ, PT ;  /* 0x000000ff0800720c */ /* 0x000fc40003f85270 */
[----:B------:R-:W-:Y:S01]  /*1e60*/  ISETP.NE.AND P5, PT, R10, RZ, PT ;  /* 0x000000ff0a00720c */ /* 0x000fe20003fa5270 */
[----:B------:R-:W-:-:S12]  /*1e70*/  @!P6 BRA `(.L_x_153) ;  /* 0x000000000018e947 */ /* 0x000fd80003800000 */
[----:B-1----:R-:W-:Y:S02]  /*1e80*/  IMAD R17, R3, 0x100, R0 ;  /* 0x0000010003117824 */ /* 0x002fe400078e0200 */
[----:B------:R-:W-:Y:S02]  /*1e90*/  IMAD.MOV.U32 R18, RZ, RZ, R9 ;  /* 0x000000ffff127224 */ /* 0x000fe400078e0009 */
[----:B------:R-:W-:Y:S02]  /*1ea0*/  VIADD R17, R17, 0x100 ;  /* 0x0000010011117836 */ /* 0x000fe40000000000 */
[----:B------:R-:W-:Y:S02]  /*1eb0*/  IMAD.MOV.U32 R19, RZ, RZ, RZ ;  /* 0x000000ffff137224 */ /* 0x000fe400078e00ff */
[----:B------:R-:W-:-:S05]  /*1ec0*/  IMAD.WIDE.U32 R16, R17, 0x8, R4 ;  /* 0x0000000811107825 */ /* 0x000fca00078e0004 */
[----:B------:R0:W-:Y:S02]  /*1ed0*/  REDG.E.ADD.64.STRONG.GPU desc[UR20][R16.64], R18 ;  /* 0x000000121000798e */ /* 0x0001e4000c12e514 */
.L_x_153:
[----:B------:R-:W-:Y:S05]  /*1ee0*/  BSYNC.RECONVERGENT B1 ;  /* 0x0000000000017941 */ /* 0x000fea0003800200 */
.L_x_152:
[----:B------:R-:W-:Y:S04]  /*1ef0*/  BSSY.RECONVERGENT B1, `(.L_x_154) ;  /* 0x0000007000017945 */ /* 0x000fe80003800200 */
[----:B------:R-:W-:Y:S05]  /*1f00*/  @!P0 BRA `(.L_x_155) ;  /* 0x0000000000148947 */ /* 0x000fea0003800000 */
[----:B01----:R-:W-:Y:S02]  /*1f10*/  IMAD R17, R3, 0x100, R0 ;  /* 0x0000010003117824 */ /* 0x003fe400078e0200 */
[----:B------:R-:W-:Y:S02]  /*1f20*/  IMAD.MOV.U32 R23, RZ, RZ, RZ ;  /* 0x000000ffff177224 */ /* 0x000fe400078e00ff */
[----:B------:R-:W-:-:S04]  /*1f30*/  VIADD R17, R17, 0x200 ;  /* 0x0000020011117836 */ /* 0x000fc80000000000 */
[----:B------:R-:W-:-:S05]  /*1f40*/  IMAD.WIDE.U32 R16, R17, 0x8, R4 ;  /* 0x0000000811107825 */ /* 0x000fca00078e0004 */
[----:B------:R2:W-:Y:S02]  /*1f50*/  REDG.E.ADD.64.STRONG.GPU desc[UR20][R16.64], R22 ;  /* 0x000000161000798e */ /* 0x0005e4000c12e514 */
.L_x_155:
[----:B------:R-:W-:Y:S05]  /*1f60*/  BSYNC.RECONVERGENT B1 ;  /* 0x0000000000017941 */ /* 0x000fea0003800200 */
.L_x_154:
[----:B------:R-:W-:Y:S04]  /*1f70*/  BSSY.RECONVERGENT B1, `(.L_x_156) ;  /* 0x0000007000017945 */ /* 0x000fe80003800200 */
[----:B------:R-:W-:Y:S05]  /*1f80*/  @!P1 BRA `(.L_x_157) ;  /* 0x0000000000149947 */ /* 0x000fea0003800000 */
[----:B012---:R-:W-:Y:S02]  /*1f90*/  IMAD R17, R3, 0x100, R0 ;  /* 0x0000010003117824 */ /* 0x007fe400078e0200 */
[----:B------:R-:W-:Y:S02]  /*1fa0*/  IMAD.MOV.U32 R15, RZ, RZ, RZ ;  /* 0x000000ffff0f7224 */ /* 0x000fe400078e00ff */
[----:B------:R-:W-:-:S04]  /*1fb0*/  VIADD R17, R17, 0x300 ;  /* 0x0000030011117836 */ /* 0x000fc80000000000 */
[----:B------:R-:W-:-:S05]  /*1fc0*/  IMAD.WIDE.U32 R16, R17, 0x8, R4 ;  /* 0x0000000811107825 */ /* 0x000fca00078e0004 */
[----:B------:R3:W-:Y:S02]  /*1fd0*/  REDG.E.ADD.64.STRONG.GPU desc[UR20][R16.64], R14 ;  /* 0x0000000e1000798e */ /* 0x0007e4000c12e514 */
.L_x_157:
[----:B------:R-:W-:Y:S05]  /*1fe0*/  BSYNC.RECONVERGENT B1 ;  /* 0x0000000000017941 */ /* 0x000fea0003800200 */
.L_x_156:
[----:B------:R-:W-:Y:S04]  /*1ff0*/  BSSY.RECONVERGENT B1, `(.L_x_158) ;  /* 0x0000007000017945 */ /* 0x000fe80003800200 */
[----:B------:R-:W-:Y:S05]  /*2000*/  @!P2 BRA `(.L_x_159) ;  /* 0x000000000014a947 */ /* 0x000fea0003800000 */
[----:B---3--:R-:W-:Y:S02]  /*2010*/  IMAD R15, R3, 0x100, R0 ;  /* 0x00000100030f7824 */ /* 0x008fe400078e0200 */
[----:B------:R-:W-:Y:S02]  /*2020*/  IMAD.MOV.U32 R13, RZ, RZ, RZ ;  /* 0x000000ffff0d7224 */ /* 0x000fe400078e00ff */
[----:B------:R-:W-:-:S04]  /*2030*/  VIADD R15, R15, 0x400 ;  /* 0x000004000f0f7836 */ /* 0x000fc80000000000 */
[----:B------:R-:W-:-:S05]  /*2040*/  IMAD.WIDE.U32 R14, R15, 0x8, R4 ;  /* 0x000000080f0e7825 */ /* 0x000fca00078e0004 */
[----:B------:R4:W-:Y:S02]  /*2050*/  REDG.E.ADD.64.STRONG.GPU desc[UR20][R14.64], R12 ;  /* 0x0000000c0e00798e */ /* 0x0009e4000c12e514 */
.L_x_159:
[----:B------:R-:W-:Y:S05]  /*2060*/  BSYNC.RECONVERGENT B1 ;  /* 0x0000000000017941 */ /* 0x000fea0003800200 */
.L_x_158:
[----:B------:R-:W-:Y:S04]  /*2070*/  BSSY.RECONVERGENT B1, `(.L_x_160) ;  /* 0x0000007000017945 */ /* 0x000fe80003800200 */
[----:B------:R-:W-:Y:S05]  /*2080*/  @!P3 BRA `(.L_x_161) ;  /* 0x000000000014b947 */ /* 0x000fea0003800000 */
[----:B----4-:R-:W-:Y:S02]  /*2090*/  IMAD R13, R3, 0x100, R0 ;  /* 0x00000100030d7824 */ /* 0x010fe400078e0200 */
[----:B------:R-:W-:Y:S02]  /*20a0*/  IMAD.MOV.U32 R7, RZ, RZ, RZ ;  /* 0x000000ffff077224 */ /* 0x000fe400078e00ff */
[----:B------:R-:W-:-:S04]  /*20b0*/  VIADD R13, R13, 0x500 ;  /* 0x000005000d0d7836 */ /* 0x000fc80000000000 */
[----:B------:R-:W-:-:S05]  /*20c0*/  IMAD.WIDE.U32 R12, R13, 0x8, R4 ;  /* 0x000000080d0c7825 */ /* 0x000fca00078e0004 */
[----:B------:R4:W-:Y:S02]  /*20d0*/  REDG.E.ADD.64.STRONG.GPU desc[UR20][R12.64], R6 ;  /* 0x000000060c00798e */ /* 0x0009e4000c12e514 */
.L_x_161:
[----:B------:R-:W-:Y:S05]  /*20e0*/  BSYNC.RECONVERGENT B1 ;  /* 0x0000000000017941 */ /* 0x000fea0003800200 */
.L_x_160:
[----:B------:R-:W-:Y:S04]  /*20f0*/  BSSY.RECONVERGENT B1, `(.L_x_162) ;  /* 0x0000007000017945 */ /* 0x000fe80003800200 */
[----:B------:R-:W-:Y:S05]  /*2100*/  @!P4 BRA `(.L_x_163) ;  /* 0x000000000014c947 */ /* 0x000fea0003800000 */
[----:B----4-:R-:W-:Y:S02]  /*2110*/  IMAD R7, R3, 0x100, R0 ;  /* 0x0000010003077824 */ /* 0x010fe400078e0200 */
[----:B------:R-:W-:Y:S02]  /*2120*/  IMAD.MOV.U32 R9, RZ, RZ, RZ ;  /* 0x000000ffff097224 */ /* 0x000fe400078e00ff */
[----:B------:R-:W-:-:S04]  /*2130*/  VIADD R7, R7, 0x600 ;  /* 0x0000060007077836 */ /* 0x000fc80000000000 */
[----:B------:R-:W-:-:S05]  /*2140*/  IMAD.WIDE.U32 R6, R7, 0x8, R4 ;  /* 0x0000000807067825 */ /* 0x000fca00078e0004 */
[----:B------:R4:W-:Y:S02]  /*2150*/  REDG.E.ADD.64.STRONG.GPU desc[UR20][R6.64], R8 ;  /* 0x000000080600798e */ /* 0x0009e4000c12e514 */
.L_x_163:
[----:B------:R-:W-:Y:S05]  /*2160*/  BSYNC.RECONVERGENT B1 ;  /* 0x0000000000017941 */ /* 0x000fea0003800200 */
.L_x_162:
[----:B------:R-:W-:Y:S04]  /*2170*/  BSSY.RECONVERGENT B1, `(.L_x_164) ;  /* 0x0000007000017945 */ /* 0x000fe80003800200 */
[----:B------:R-:W-:Y:S05]  /*2180*/  @!P5 BRA `(.L_x_165) ;  /* 0x000000000014d947 */ /* 0x000fea0003800000 */
[----:B----4-:R-:W-:Y:S02]  /*2190*/  IMAD R7, R3, 0x100, R0 ;  /* 0x0000010003077824 */ /* 0x010fe400078e0200 */
[----:B------:R-:W-:Y:S02]  /*21a0*/  IMAD.MOV.U32 R11, RZ, RZ, RZ ;  /* 0x000000ffff0b7224 */ /* 0x000fe400078e00ff */
[----:B------:R-:W-:-:S04]  /*21b0*/  VIADD R7, R7, 0x700 ;  /* 0x0000070007077836 */ /* 0x000fc80000000000 */
[----:B------:R-:W-:-:S05]  /*21c0*/  IMAD.WIDE.U32 R6, R7, 0x8, R4 ;  /* 0x0000000807067825 */ /* 0x000fca00078e0004 */
[----:B------:R4:W-:Y:S02]  /*21d0*/  REDG.E.ADD.64.STRONG.GPU desc[UR20][R6.64], R10 ;  /* 0x0000000a0600798e */ /* 0x0009e4000c12e514 */
.L_x_165:
[----:B------:R-:W-:Y:S05]  /*21e0*/  BSYNC.RECONVERGENT B1 ;  /* 0x0000000000017941 */ /* 0x000fea0003800200 */
.L_x_164:
[----:B------:R-:W-:-:S05]  /*21f0*/  VIADD R3, R3, 0x8 ;  /* 0x0000000803037836 */ /* 0x000fca0000000000 */
[----:B------:R-:W-:-:S13]  /*2200*/  ISETP.NE.AND P0, PT, R3, UR27, PT ;  /* 0x0000001b03007c0c */ /* 0x000fda000bf05270 */
[----:B------:R-:W-:Y:S05]  /*2210*/  @P0 BRA `(.L_x_166) ;  /* 0xfffffff800b00947 */ /* 0x000fea000383ffff */
[----:B------:R-:W-:-:S07]  /*2220*/  IMAD.U32 R5, RZ, RZ, UR27 ;  /* 0x0000001bff057e24 */ /* 0x000fce000f8e00ff */
.L_x_149:
[----:B------:R-:W-:Y:S02]  /*2230*/  UISETP.NE.AND UP0, UPT, UR24, URZ, UPT ;  /* 0x000000ff1800728c */ /* 0x000fe4000bf05270 */
[----:B----4-:R-:W-:Y:S02]  /*2240*/  IMAD.U32 R8, RZ, RZ, UR24 ;  /* 0x00000018ff087e24 */ /* 0x010fe4000f8e00ff */
[----:B------:R-:W-:Y:S02]  /*2250*/  IMAD.U32 R3, RZ, RZ, UR25 ;  /* 0x00000019ff037e24 */ /* 0x000fe4000f8e00ff */
[----:B------:R-:W-:Y:S02]  /*2260*/  VIADD R8, R8, 0xffffffff ;  /* 0xffffffff08087836 */ /* 0x000fe40000000000 */
[----:B------:R-:W-:Y:S01]  /*2270*/  VIADD R3, R3, 0xffffffff ;  /* 0xffffffff03037836 */ /* 0x000fe20000000000 */
[----:B------:R-:W-:Y:S06]  /*2280*/  BRA.U !UP0, `(.L_x_167) ;  /* 0x0000000508707547 */ /* 0x000fec000b800000 */
[----:B------:R-:W-:-:S13]  /*2290*/  ISETP.GE.U32.AND P0, PT, R8, 0x3, PT ;  /* 0x000000030800780c */ /* 0x000fda0003f06070 */
[----:B------:R-:W-:Y:S05]  /*22a0*/  @!P0 BRA `(.L_x_168) ;  /* 0x0000000000bc8947 */ /* 0x000fea0003800000 */
[----:B------:R-:W-:Y:S01]  /*22b0*/  IMAD R7, R5, 0x400, R2 ;  /* 0x0000040005077824 */ /* 0x000fe200078e0202 */
[----:B------:R-:W-:Y:S04]  /*22c0*/  BSSY.RECONVERGENT B1, `(.L_x_169) ;  /* 0x000000f000017945 */ /* 0x000fe80003800200 */
[----:B------:R-:W4:Y:S04]  /*22d0*/  LDS R12, [R7] ;  /* 0x00000000070c7984 */ /* 0x000f280000000800 */
[----:B------:R-:W5:Y:S04]  /*22e0*/  LDS R9, [R7+0x400] ;  /* 0x0004000007097984 */ /* 0x000f680000000800 */
[----:B------:R-:W0:Y:S04]  /*22f0*/  LDS R6, [R7+0x800] ;  /* 0x0008000007067984 */ /* 0x000e280000000800 */
[----:B-1----:R-:W1:Y:S01]  /*2300*/  LDS R4, [R7+0xc00] ;  /* 0x000c000007047984 */ /* 0x002e620000000800 */
[----:B----4-:R-:W-:-:S02]  /*2310*/  ISETP.NE.AND P0, PT, R12, RZ, PT ;  /* 0x000000ff0c00720c */ /* 0x010fc40003f05270 */
[----:B-----5:R-:W-:Y:S02]  /*2320*/  ISETP.NE.AND P1, PT, R9, RZ, PT ;  /* 0x000000ff0900720c */ /* 0x020fe40003f25270 */
[----:B0-----:R-:W-:Y:S02]  /*2330*/  ISETP.NE.AND P2, PT, R6, RZ, PT ;  /* 0x000000ff0600720c */ /* 0x001fe40003f45270 */
[----:B-1----:R-:W-:-:S07]  /*2340*/  ISETP.NE.AND P3, PT, R4, RZ, PT ;  /* 0x000000ff0400720c */ /* 0x002fce0003f65270 */
[----:B------:R-:W-:Y:S06]  /*2350*/  @!P0 BRA `(.L_x_170) ;  /* 0x0000000000148947 */ /* 0x000fec0003800000 */
[----:B------:R-:W0:Y:S01]  /*2360*/  LDC.64 R10, c[0x0][0x380] ;  /* 0x0000e000ff0a7b82 */ /* 0x000e220000000a00 */
[----:B------:R-:W-:Y:S02]  /*2370*/  IMAD R7, R5, 0x100, R0 ;  /* 0x0000010005077824 */ /* 0x000fe400078e0200 */
[----:B------:R-:W-:Y:S02]  /*2380*/  IMAD.MOV.U32 R13, RZ, RZ, RZ ;  /* 0x000000ffff0d7224 */ /* 0x000fe400078e00ff */
[----:B0-----:R-:W-:-:S05]  /*2390*/  IMAD.WIDE.U32 R10, R7, 0x8, R10 ;  /* 0x00000008070a7825 */ /* 0x001fca00078e000a */
[----:B------:R0:W-:Y:S02]  /*23a0*/  REDG.E.ADD.64.STRONG.GPU desc[UR20][R10.64], R12 ;  /* 0x0000000c0a00798e */ /* 0x0001e4000c12e514 */
.L_x_170:
[----:B------:R-:W-:Y:S05]  /*23b0*/  BSYNC.RECONVERGENT B1 ;  /* 0x0000000000017941 */ /* 0x000fea0003800200 */
.L_x_169:
[----:B------:R-:W-:Y:S04]  /*23c0*/  BSSY.RECONVERGENT B1, `(.L_x_171) ;  /* 0x0000009000017945 */ /* 0x000fe80003800200 */
[----:B------:R-:W-:Y:S05]  /*23d0*/  @!P1 BRA `(.L_x_172) ;  /* 0x00000000001c9947 */ /* 0x000fea0003800000 */
[----:B0-----:R-:W0:Y:S01]  /*23e0*/  LDC.64 R10, c[0x0][0x380] ;  /* 0x0000e000ff0a7b82 */ /* 0x001e220000000a00 */
[----:B------:R-:W-:Y:S02]  /*23f0*/  IMAD R7, R5, 0x100, R0 ;  /* 0x0000010005077824 */ /* 0x000fe400078e0200 */
[----:B------:R-:W-:Y:S02]  /*2400*/  IMAD.MOV.U32 R12, RZ, RZ, R9 ;  /* 0x000000ffff0c7224 */ /* 0x000fe400078e0009 */
[----:B------:R-:W-:Y:S02]  /*2410*/  VIADD R7, R7, 0x100 ;  /* 0x0000010007077836 */ /* 0x000fe40000000000 */
[----:B------:R-:W-:Y:S02]  /*2420*/  IMAD.MOV.U32 R13, RZ, RZ, RZ ;  /* 0x000000ffff0d7224 */ /* 0x000fe400078e00ff */
[----:B0-----:R-:W-:-:S05]  /*2430*/  IMAD.WIDE.U32 R10, R7, 0x8, R10 ;  /* 0x00000008070a7825 */ /* 0x001fca00078e000a */
[----:B------:R1:W-:Y:S02]  /*2440*/  REDG.E.ADD.64.STRONG.GPU desc[UR20][R10.64], R12 ;  /* 0x0000000c0a00798e */ /* 0x0003e4000c12e514 */
.L_x_172:
[----:B------:R-:W-:Y:S05]  /*2450*/  BSYNC.RECONVERGENT B1 ;  /* 0x0000000000017941 */ /* 0x000fea0003800200 */
.L_x_171:
[----:B------:R-:W-:Y:S04]  /*2460*/  BSSY.RECONVERGENT B1, `(.L_x_173) ;  /* 0x0000008000017945 */ /* 0x000fe80003800200 */
[----:B------:R-:W-:Y:S05]  /*2470*/  @!P2 BRA `(.L_x_174) ;  /* 0x000000000018a947 */ /* 0x000fea0003800000 */
[----:B01----:R-:W0:Y:S01]  /*2480*/  LDC.64 R10, c[0x0][0x380] ;  /* 0x0000e000ff0a7b82 */ /* 0x003e220000000a00 */
[----:B------:R-:W-:-:S04]  /*2490*/  IMAD R7, R5, 0x100, R0 ;  /* 0x0000010005077824 */ /* 0x000fc800078e0200 */
[----:B------:R-:W-:-:S04]  /*24a0*/  VIADD R7, R7, 0x200 ;  /* 0x0000020007077836 */ /* 0x000fc80000000000 */
[----:B0-----:R-:W-:-:S04]  /*24b0*/  IMAD.WIDE.U32 R10, R7, 0x8, R10 ;  /* 0x00000008070a7825 */ /* 0x001fc800078e000a */
[----:B------:R-:W-:-:S05]  /*24c0*/  IMAD.MOV.U32 R7, RZ, RZ, RZ ;  /* 0x000000ffff077224 */ /* 0x000fca00078e00ff */
[----:B------:R4:W-:Y:S02]  /*24d0*/  REDG.E.ADD.64.STRONG.GPU desc[UR20][R10.64], R6 ;  /* 0x000000060a00798e */ /* 0x0009e4000c12e514 */
.L_x_174:
[----:B------:R-:W-:Y:S05]  /*24e0*/  BSYNC.RECONVERGENT B1 ;  /* 0x0000000000017941 */ /* 0x000fea0003800200 */
.L_x_173:
[----:B------:R-:W-:Y:S04]  /*24f0*/  BSSY.RECONVERGENT B1, `(.L_x_175) ;  /* 0x0000009000017945 */ /* 0x000fe80003800200 */
[----:B------:R-:W-:Y:S05]  /*2500*/  @!P3 BRA `(.L_x_176) ;  /* 0x00000000001cb947 */ /* 0x000fea0003800000 */
[----:B----4-:R-:W4:Y:S01]  /*2510*/  LDC.64 R6, c[0x0][0x380] ;  /* 0x0000e000ff067b82 */ /* 0x010f220000000a00 */
[----:B------:R-:W-:Y:S02]  /*2520*/  IMAD R9, R5, 0x100, R0 ;  /* 0x0000010005097824 */ /* 0x000fe400078e0200 */
[----:B01----:R-:W-:Y:S02]  /*2530*/  IMAD.MOV.U32 R10, RZ, RZ, R4 ;  /* 0x000000ffff0a7224 */ /* 0x003fe400078e0004 */
[----:B------:R-:W-:Y:S02]  /*2540*/  VIADD R9, R9, 0x300 ;  /* 0x0000030009097836 */ /* 0x000fe40000000000 */
[----:B------:R-:W-:Y:S02]  /*2550*/  IMAD.MOV.U32 R11, RZ, RZ, RZ ;  /* 0x000000ffff0b7224 */ /* 0x000fe400078e00ff */
[----:B----4-:R-:W-:-:S05]  /*2560*/  IMAD.WIDE.U32 R6, R9, 0x8, R6 ;  /* 0x0000000809067825 */ /* 0x010fca00078e0006 */
[----:B------:R0:W-:Y:S02]  /*2570*/  REDG.E.ADD.64.STRONG.GPU desc[UR20][R6.64], R10 ;  /* 0x0000000a0600798e */ /* 0x0001e4000c12e514 */
.L_x_176:
[----:B------:R-:W-:Y:S05]  /*2580*/  BSYNC.RECONVERGENT B1 ;  /* 0x0000000000017941 */ /* 0x000fea0003800200 */
.L_x_175:
[----:B------:R-:W-:-:S07]  /*2590*/  VIADD R5, R5, 0x4 ;  /* 0x0000000405057836 */ /* 0x000fce0000000000 */
.L_x_168:
[----:B------:R-:W-:Y:S01]  /*25a0*/  UISETP.NE.AND UP0, UPT, UR25, URZ, UPT ;  /* 0x000000ff1900728c */ /* 0x000fe2000bf05270 */
[----:B------:R-:W-:Y:S08]  /*25b0*/  BSSY.RECONVERGENT B1, `(.L_x_167) ;  /* 0x0000029000017945 */ /* 0x000ff00003800200 */
[----:B------:R-:W-:Y:S05]  /*25c0*/  BRA.U !UP0, `(.L_x_177) ;  /* 0x00000001089c7547 */ /* 0x000fea000b800000 */
[----:B------:R-:W-:-:S13]  /*25d0*/  ISETP.NE.AND P0, PT, R3, RZ, PT ;  /* 0x000000ff0300720c */ /* 0x000fda0003f05270 */
[----:B------:R-:W-:Y:S05]  /*25e0*/  @!P0 BRA `(.L_x_178) ;  /* 0x0000000000648947 */ /* 0x000fea0003800000 */
[----:B0---4-:R-:W-:Y:S01]  /*25f0*/  IMAD R6, R5, 0x400, R2 ;  /* 0x0000040005067824 */ /* 0x011fe200078e0202 */
[----:B------:R-:W-:Y:S04]  /*2600*/  BSSY.RECONVERGENT B2, `(.L_x_179) ;  /* 0x000000c000027945 */ /* 0x000fe80003800200 */
[----:B-1----:R-:W0:Y:S04]  /*2610*/  LDS R4, [R6] ;  /* 0x0000000006047984 */ /* 0x002e280000000800 */
[----:B------:R-:W1:Y:S01]  /*2620*/  LDS R9, [R6+0x400] ;  /* 0x0004000006097984 */ /* 0x000e620000000800 */
[----:B0-----:R-:W-:-:S02]  /*2630*/  ISETP.NE.AND P0, PT, R4, RZ, PT ;  /* 0x000000ff0400720c */ /* 0x001fc40003f05270 */
[----:B-1----:R-:W-:-:S11]  /*2640*/  ISETP.NE.AND P1, PT, R9, RZ, PT ;  /* 0x000000ff0900720c */ /* 0x002fd60003f25270 */
[----:B------:R-:W-:Y:S05]  /*2650*/  @!P0 BRA `(.L_x_180) ;  /* 0x0000000000188947 */ /* 0x000fea0003800000 */
[----:B------:R-:W0:Y:S01]  /*2660*/  LDC.64 R6, c[0x0][0x380] ;  /* 0x0000e000ff067b82 */ /* 0x000e220000000a00 */
[----:B------:R-:W-:-:S04]  /*2670*/  IMAD R11, R5, 0x100, R0 ;  /* 0x00000100050b7824 */ /* 0x000fc800078e0200 */
[----:B0-----:R-:W-:-:S04]  /*2680*/  IMAD.WIDE.U32 R10, R11, 0x8, R6 ;  /* 0x000000080b0a7825 */ /* 0x001fc800078e0006 */
[----:B------:R-:W-:Y:S02]  /*2690*/  IMAD.MOV.U32 R6, RZ, RZ, R4 ;  /* 0x000000ffff067224 */ /* 0x000fe400078e0004 */
[----:B------:R-:W-:-:S05]  /*26a0*/  IMAD.MOV.U32 R7, RZ, RZ, RZ ;  /* 0x000000ffff077224 */ /* 0x000fca00078e00ff */
[----:B------:R0:W-:Y:S02]  /*26b0*/  REDG.E.ADD.64.STRONG.GPU desc[UR20][R10.64], R6 ;  /* 0x000000060a00798e */ /* 0x0001e4000c12e514 */
.L_x_180:
[----:B------:R-:W-:Y:S05]  /*26c0*/  BSYNC.RECONVERGENT B2 ;  /* 0x0000000000027941 */ /* 0x000fea0003800200 */
.L_x_179:
[----:B------:R-:W-:Y:S04]  /*26d0*/  BSSY.RECONVERGENT B2, `(.L_x_181) ;  /* 0x0000009000027945 */ /* 0x000fe80003800200 */
[----:B------:R-:W-:Y:S05]  /*26e0*/  @!P1 BRA `(.L_x_182) ;  /* 0x00000000001c9947 */ /* 0x000fea0003800000 */
[----:B0-----:R-:W0:Y:S01]  /*26f0*/  LDC.64 R6, c[0x0][0x380] ;  /* 0x0000e000ff067b82 */ /* 0x001e220000000a00 */
[----:B------:R-:W-:-:S04]  /*2700*/  IMAD R4, R5, 0x100, R0 ;  /* 0x0000010005047824 */ /* 0x000fc800078e0200 */
[----:B------:R-:W-:-:S04]  /*2710*/  VIADD R11, R4, 0x100 ;  /* 0x00000100040b7836 */ /* 0x000fc80000000000 */
[----:B0-----:R-:W-:-:S04]  /*2720*/  IMAD.WIDE.U32 R10, R11, 0x8, R6 ;  /* 0x000000080b0a7825 */ /* 0x001fc800078e0006 */
[----:B------:R-:W-:Y:S02]  /*2730*/  IMAD.MOV.U32 R6, RZ, RZ, R9 ;  /* 0x000000ffff067224 */ /* 0x000fe400078e0009 */
[----:B------:R-:W-:-:S05]  /*2740*/  IMAD.MOV.U32 R7, RZ, RZ, RZ ;  /* 0x000000ffff077224 */ /* 0x000fca00078e00ff */
[----:B------:R1:W-:Y:S02]  /*2750*/  REDG.E.ADD.64.STRONG.GPU desc[UR20][R10.64], R6 ;  /* 0x000000060a00798e */ /* 0x0003e4000c12e514 */
.L_x_182:
[----:B------:R-:W-:Y:S05]  /*2760*/  BSYNC.RECONVERGENT B2 ;  /* 0x0000000000027941 */ /* 0x000fea0003800200 */
.L_x_181:
[----:B------:R-:W-:-:S07]  /*2770*/  VIADD R5, R5, 0x2 ;  /* 0x0000000205057836 */ /* 0x000fce0000000000 */
.L_x_178:
[----:B------:R-:W-:-:S09]  /*2780*/  UISETP.NE.AND UP0, UPT, UR9, URZ, UPT ;  /* 0x000000ff0900728c */ /* 0x000fd2000bf05270 */
[----:B------:R-:W-:Y:S05]  /*2790*/  BRA.U !UP0, `(.L_x_177) ;  /* 0x0000000108287547 */ /* 0x000fea000b800000 */
[----:B-1----:R-:W-:-:S05]  /*27a0*/  IMAD R4, R5, 0x400, R2 ;  /* 0x0000040005047824 */ /* 0x002fca00078e0202 */
[----:B------:R-:W1:Y:S02]  /*27b0*/  LDS R9, [R4] ;  /* 0x0000000004097984 */ /* 0x000e640000000800 */
[----:B-1----:R-:W-:-:S13]  /*27c0*/  ISETP.NE.AND P0, PT, R9, RZ, PT ;  /* 0x000000ff0900720c */ /* 0x002fda0003f05270 */
[----:B------:R-:W-:Y:S05]  /*27d0*/  @!P0 BRA `(.L_x_177) ;  /* 0x0000000000188947 */ /* 0x000fea0003800000 */
[----:B0---4-:R-:W0:Y:S01]  /*27e0*/  LDC.64 R6, c[0x0][0x380] ;  /* 0x0000e000ff067b82 */ /* 0x011e220000000a00 */
[----:B------:R-:W-:-:S04]  /*27f0*/  IMAD R5, R5, 0x100, R0 ;  /* 0x0000010005057824 */ /* 0x000fc800078e0200 */
[----:B0-----:R-:W-:-:S04]  /*2800*/  IMAD.WIDE.U32 R4, R5, 0x8, R6 ;  /* 0x0000000805047825 */ /* 0x001fc800078e0006 */
[----:B------:R-:W-:Y:S02]  /*2810*/  IMAD.MOV.U32 R6, RZ, RZ, R9 ;  /* 0x000000ffff067224 */ /* 0x000fe400078e0009 */
[----:B------:R-:W-:-:S05]  /*2820*/  IMAD.MOV.U32 R7, RZ, RZ, RZ ;  /* 0x000000ffff077224 */ /* 0x000fca00078e00ff */
[----:B------:R0:W-:Y:S02]  /*2830*/  REDG.E.ADD.64.STRONG.GPU desc[UR20][R4.64], R6 ;  /* 0x000000060400798e */ /* 0x0001e4000c12e514 */
.L_x_177:
[----:B------:R-:W-:Y:S05]  /*2840*/  BSYNC.RECONVERGENT B1 ;  /* 0x0000000000017941 */ /* 0x000fea0003800200 */
.L_x_167:
[----:B------:R-:W-:-:S13]  /*2850*/  ISETP.GT.U32.AND P0, PT, R0, 0x7f, PT ;  /* 0x0000007f0000780c */ /* 0x000fda0003f04070 */
[----:B------:R-:W-:Y:S05]  /*2860*/  @P0 BRA `(.L_x_148) ;  /* 0x00000008008c0947 */ /* 0x000fea0003800000 */
[----:B------:R-:W-:Y:S01]  /*2870*/  UISETP.GE.U32.AND UP0, UPT, UR22, 0x7, UPT ;  /* 0x000000071600788c */ /* 0x000fe2000bf06070 */
[----:B0-----:R-:W-:-:S08]  /*2880*/  IMAD.MOV.U32 R5, RZ, RZ, RZ ;  /* 0x000000ffff057224 */ /* 0x001fd000078e00ff */
[----:B------:R-:W-:Y:S05]  /*2890*/  BRA.U !UP0, `(.L_x_183) ;  /* 0x0000000508147547 */ /* 0x000fea000b800000 */
[----:B-1----:R-:W0:Y:S01]  /*28a0*/  LDC.64 R4, c[0x0][0x380] ;  /* 0x0000e000ff047b82 */ /* 0x002e220000000a00 */
[----:B------:R-:W-:-:S07]  /*28b0*/  IMAD.MOV.U32 R9, RZ, RZ, RZ ;  /* 0x000000ffff097224 */ /* 0x000fce00078e00ff */
.L_x_200:
[C---:B0---4-:R-:W-:Y:S01]  /*28c0*/  IMAD R11, R9.reuse, 0x400, R2 ;  /* 0x00000400090b7824 */ /* 0x051fe200078e0202 */
[----:B------:R-:W-:Y:S01]  /*28d0*/  BSSY.RECONVERGENT B1, `(.L_x_184) ;  /* 0x0000011000017945 */ /* 0x000fe20003800200 */
[C---:B-123--:R-:W-:Y:S02]  /*28e0*/  IMAD R7, R9.reuse, 0x100, R0 ;  /* 0x0000010009077824 */ /* 0x04efe400078e0200 */
[----:B------:R-:W-:Y:S01]  /*28f0*/  VIADD R9, R9, 0x8 ;  /* 0x0000000809097836 */ /* 0x000fe20000000000 */
[----:B---3--:R-:W1:Y:S01]  /*2900*/  LDS R14, [R11+0x200] ;  /* 0x000200000b0e7984 */ /* 0x008e620000000800 */
[----:B0-----:R-:W-:-:S03]  /*2910*/  IMAD.WIDE.U32 R6, R7, 0x8, R4 ;  /* 0x0000000807067825 */ /* 0x001fc600078e0004 */
[----:B------:R-:W0:Y:S04]  /*2920*/  LDS R13, [R11+0x600] ;  /* 0x000600000b0d7984 */ /* 0x000e280000000800 */
[----:B--2---:R2:W3:Y:S04]  /*2930*/  LDS R17, [R11+0xa00] ;  /* 0x000a00000b117984 */ /* 0x0044e80000000800 */
[----:B------:R2:W4:Y:S04]  /*2940*/  LDS R18, [R11+0xe00] ;  /* 0x000e00000b127984 */ /* 0x0005280000000800 */
[----:B------:R2:W2:Y:S04]  /*2950*/  LDS R19, [R11+0x1200] ;  /* 0x001200000b137984 */ /* 0x0004a80000000800 */
[----:B------:R0:W2:Y:S04]  /*2960*/  LDS R16, [R11+0x1600] ;  /* 0x001600000b107984 */ /* 0x0000a80000000800 */
[----:B------:R0:W2:Y:S04]  /*2970*/  LDS R12, [R11+0x1a00] ;  /* 0x001a00000b0c7984 */ /* 0x0000a80000000800 */
[----:B------:R0:W2:Y:S01]  /*2980*/  LDS R10, [R11+0x1e00] ;  /* 0x001e00000b0a7984 */ /* 0x0000a20000000800 */
[----:B-1----:R-:W-:-:S02]  /*2990*/  ISETP.NE.AND P0, PT, R14, RZ, PT ;  /* 0x000000ff0e00720c */ /* 0x002fc40003f05270 */
[----:B0-----:R-:W-:-:S11]  /*29a0*/  ISETP.NE.AND P1, PT, R13, RZ, PT ;  /* 0x000000ff0d00720c */ /* 0x001fd60003f25270 */
[----:B---34-:R-:W-:Y:S05]  /*29b0*/  @!P0 BRA `(.L_x_185) ;  /* 0x0000000000088947 */ /* 0x018fea0003800000 */
[----:B------:R-:W-:-:S05]  /*29c0*/  IMAD.MOV.U32 R15, RZ, RZ, RZ ;  /* 0x000000ffff0f7224 */ /* 0x000fca00078e00ff */
[----:B------:R0:W-:Y:S02]  /*29d0*/  REDG.E.ADD.64.STRONG.GPU desc[UR20][R6.64+0x400], R14 ;  /* 0x0004000e0600798e */ /* 0x0001e4000c12e514 */
.L_x_185:
[----:B------:R-:W-:Y:S05]  /*29e0*/  BSYNC.RECONVERGENT B1 ;  /* 0x0000000000017941 */ /* 0x000fea0003800200 */
.L_x_184:
[----:B------:R-:W-:Y:S04]  /*29f0*/  BSSY.RECONVERGENT B1, `(.L_x_186) ;  /* 0x0000005000017945 */ /* 0x000fe80003800200 */
[----:B------:R-:W-:Y:S05]  /*2a00*/  @!P1 BRA `(.L_x_187) ;  /* 0x00000000000c9947 */ /* 0x000fea0003800000 */
[----:B0-----:R-:W-:Y:S02]  /*2a10*/  IMAD.MOV.U32 R14, RZ, RZ, R13 ;  /* 0x000000ffff0e7224 */ /* 0x001fe400078e000d */
[----:B------:R-:W-:-:S05]  /*2a20*/  IMAD.MOV.U32 R15, RZ, RZ, RZ ;  /* 0x000000ffff0f7224 */ /* 0x000fca00078e00ff */
[----:B------:R1:W-:Y:S02]  /*2a30*/  REDG.E.ADD.64.STRONG.GPU desc[UR20][R6.64+0xc00], R14 ;  /* 0x000c000e0600798e */ /* 0x0003e4000c12e514 */
.L_x_187:
[----:B------:R-:W-:Y:S05]  /*2a40*/  BSYNC.RECONVERGENT B1 ;  /* 0x0000000000017941 */ /* 0x000fea0003800200 */
.L_x_186:
[----:B------:R-:W-:Y:S01]  /*2a50*/  ISETP.NE.AND P6, PT, R17, RZ, PT ;  /* 0x000000ff1100720c */ /* 0x000fe20003fc5270 */
[----:B------:R-:W-:Y:S01]  /*2a60*/  BSSY.RECONVERGENT B1, `(.L_x_188) ;  /* 0x000000b000017945 */ /* 0x000fe20003800200 */
[----:B------:R-:W-:Y:S02]  /*2a70*/  ISETP.NE.AND P0, PT, R9, UR27, PT ;  /* 0x0000001b09007c0c */ /* 0x000fe4000bf05270 */
[----:B------:R-:W-:Y:S02]  /*2a80*/  ISETP.NE.AND P1, PT, R18, RZ, PT ;  /* 0x000000ff1200720c */ /* 0x000fe40003f25270 */
[----:B--2---:R-:W-:Y:S02]  /*2a90*/  ISETP.NE.AND P2, PT, R19, RZ, PT ;  /* 0x000000ff1300720c */ /* 0x004fe40003f45270 */
[----:B------:R-:W-:Y:S02]  /*2aa0*/  ISETP.NE.AND P3, PT, R16, RZ, PT ;  /* 0x000000ff1000720c */ /* 0x000fe40003f65270 */
[----:B------:R-:W-:-:S02]  /*2ab0*/  ISETP.NE.AND P4, PT, R12, RZ, PT ;  /* 0x000000ff0c00720c */ /* 0x000fc40003f85270 */
[----:B------:R-:W-:Y:S01]  /*2ac0*/  ISETP.NE.AND P5, PT, R10, RZ, PT ;  /* 0x000000ff0a00720c */ /* 0x000fe20003fa5270 */
[----:B------:R-:W-:-:S12]  /*2ad0*/  @!P6 BRA `(.L_x_189) ;  /* 0x00000000000ce947 */ /* 0x000fd80003800000 */
[----:B01----:R-:W-:Y:S02]  /*2ae0*/  IMAD.MOV.U32 R14, RZ, RZ, R17 ;  /* 0x000000ffff0e7224 */ /* 0x003fe400078e0011 */
[----:B------:R-:W-:-:S05]  /*2af0*/  IMAD.MOV.U32 R15, RZ, RZ, RZ ;  /* 0x000000ffff0f7224 */ /* 0x000fca00078e00ff */
[----:B------:R2:W-:Y:S02]  /*2b00*/  REDG.E.ADD.64.STRONG.GPU desc[UR20][R6.64+0x1400], R14 ;  /* 0x0014000e0600798e */ /* 0x0005e4000c12e514 */
.L_x_189:
[----:B------:R-:W-:Y:S05]  /*2b10*/  BSYNC.RECONVERGENT B1 ;  /* 0x0000000000017941 */ /* 0x000fea0003800200 */
.L_x_188:
[----:B------:R-:W-:Y:S04]  /*2b20*/  BSSY.RECONVERGENT B1, `(.L_x_190) ;  /* 0x0000005000017945 */ /* 0x000fe80003800200 */
[----:B------:R-:W-:Y:S05]  /*2b30*/  @!P1 BRA `(.L_x_191) ;  /* 0x00000000000c9947 */ /* 0x000fea0003800000 */
[----:B012---:R-:W-:Y:S02]  /*2b40*/  IMAD.MOV.U32 R14, RZ, RZ, R18 ;  /* 0x000000ffff0e7224 */ /* 0x007fe400078e0012 */
[----:B------:R-:W-:-:S05]  /*2b50*/  IMAD.MOV.U32 R15, RZ, RZ, RZ ;  /* 0x000000ffff0f7224 */ /* 0x000fca00078e00ff */
[----:B------:R3:W-:Y:S02]  /*2b60*/  REDG.E.ADD.64.STRONG.GPU desc[UR20][R6.64+0x1c00], R14 ;  /* 0x001c000e0600798e */ /* 0x0007e4000c12e514 */
.L_x_191:
[----:B------:R-:W-:Y:S05]  /*2b70*/  BSYNC.RECONVERGENT B1 ;  /* 0x0000000000017941 */ /* 0x000fea0003800200 */
.L_x_190:
[----:B------:R-:W-:Y:S04]  /*2b80*/  BSSY.RECONVERGENT B1, `(.L_x_192) ;  /* 0x0000005000017945 */ /* 0x000fe80003800200 */
[----:B------:R-:W-:Y:S05]  /*2b90*/  @!P2 BRA `(.L_x_193) ;  /* 0x00000000000ca947 */ /* 0x000fea0003800000 */
[----:B0123--:R-:W-:Y:S02]  /*2ba0*/  IMAD.MOV.U32 R14, RZ, RZ, R19 ;  /* 0x000000ffff0e7224 */ /* 0x00ffe400078e0013 */
[----:B------:R-:W-:-:S05]  /*2bb0*/  IMAD.MOV.U32 R15, RZ, RZ, RZ ;  /* 0x000000ffff0f7224 */ /* 0x000fca00078e00ff */
[----:B------:R4:W-:Y:S02]  /*2bc0*/  REDG.E.ADD.64.STRONG.GPU desc[UR20][R6.64+0x2400], R14 ;  /* 0x0024000e0600798e */ /* 0x0009e4000c12e514 */
.L_x_193:
[----:B------:R-:W-:Y:S05]  /*2bd0*/  BSYNC.RECONVERGENT B1 ;  /* 0x0000000000017941 */ /* 0x000fea0003800200 */
.L_x_192:
[----:B------:R-:W-:Y:S04]  /*2be0*/  BSSY.RECONVERGENT B1, `(.L_x_194) ;  /* 0x0000004000017945 */ /* 0x000fe80003800200 */
[----:B------:R-:W-:Y:S05]  /*2bf0*/  @!P3 BRA `(.L_x_195) ;  /* 0x000000000008b947 */ /* 0x000fea0003800000 */
[----:B------:R-:W-:-:S05]  /*2c00*/  IMAD.MOV.U32 R17, RZ, RZ, RZ ;  /* 0x000000ffff117224 */ /* 0x000fca00078e00ff */
[----:B------:R0:W-:Y:S02]  /*2c10*/  REDG.E.ADD.64.STRONG.GPU desc[UR20][R6.64+0x2c00], R16 ;  /* 0x002c00100600798e */ /* 0x0001e4000c12e514 */
.L_x_195:
[----:B------:R-:W-:Y:S05]  /*2c20*/  BSYNC.RECONVERGENT B1 ;  /* 0x0000000000017941 */ /* 0x000fea0003800200 */
.L_x_194:
[----:B------:R-:W-:Y:S04]  /*2c30*/  BSSY.RECONVERGENT B1, `(.L_x_196) ;  /* 0x0000004000017945 */ /* 0x000fe80003800200 */
[----:B------:R-:W-:Y:S05]  /*2c40*/  @!P4 BRA `(.L_x_197) ;  /* 0x000000000008c947 */ /* 0x000fea0003800000 */
[----:B------:R-:W-:-:S05]  /*2c50*/  IMAD.MOV.U32 R13, RZ, RZ, RZ ;  /* 0x000000ffff0d7224 */ /* 0x000fca00078e00ff */
[----:B------:R0:W-:Y:S02]  /*2c60*/  REDG.E.ADD.64.STRONG.GPU desc[UR20][R6.64+0x3400], R12 ;  /* 0x0034000c0600798e */ /* 0x0001e4000c12e514 */
.L_x_197:
[----:B------:R-:W-:Y:S05]  /*2c70*/  BSYNC.RECONVERGENT B1 ;  /* 0x0000000000017941 */ /* 0x000fea0003800200 */
.L_x_196:
[----:B------:R-:W-:Y:S04]  /*2c80*/  BSSY.RECONVERGENT B1, `(.L_x_198) ;  /* 0x0000004000017945 */ /* 0x000fe80003800200 */
[----:B------:R-:W-:Y:S05]  /*2c90*/  @!P5 BRA `(.L_x_199) ;  /* 0x000000000008d947 */ /* 0x000fea0003800000 */
[----:B------:R-:W-:-:S05]  /*2ca0*/  IMAD.MOV.U32 R11, RZ, RZ, RZ ;  /* 0x000000ffff0b7224 */ /* 0x000fca00078e00ff */
[----:B------:R0:W-:Y:S02]  /*2cb0*/  REDG.E.ADD.64.STRONG.GPU desc[UR20][R6.64+0x3c00], R10 ;  /* 0x003c000a0600798e */ /* 0x0001e4000c12e514 */
.L_x_199:
[----:B------:R-:W-:Y:S05]  /*2cc0*/  BSYNC.RECONVERGENT B1 ;  /* 0x0000000000017941 */ /* 0x000fea0003800200 */
.L_x_198:
[----:B------:R-:W-:Y:S05]  /*2cd0*/  @P0 BRA `(.L_x_200) ;  /* 0xfffffff800f80947 */ /* 0x000fea000383ffff */
[----:B------:R-:W-:-:S07]  /*2ce0*/  IMAD.U32 R5, RZ, RZ, UR27 ;  /* 0x0000001bff057e24 */ /* 0x000fce000f8e00ff */
.L_x_183:
[----:B------:R-:W-:-:S09]  /*2cf0*/  UISETP.NE.AND UP0, UPT, UR24, URZ, UPT ;  /* 0x000000ff1800728c */ /* 0x000fd2000bf05270 */
[----:B------:R-:W-:Y:S05]  /*2d00*/  BRA.U !UP0, `(.L_x_148) ;  /* 0x0000000508647547 */ /* 0x000fea000b800000 */
[----:B------:R-:W-:-:S13]  /*2d10*/  ISETP.GE.U32.AND P0, PT, R8, 0x3, PT ;  /* 0x000000030800780c */ /* 0x000fda0003f06070 */
[----:B------:R-:W-:Y:S05]  /*2d20*/  @!P0 BRA `(.L_x_201) ;  /* 0x0000000000bc8947 */ /* 0x000fea0003800000 */
[----:B01234-:R-:W-:Y:S01]  /*2d30*/  IMAD R7, R5, 0x400, R2 ;  /* 0x0000040005077824 */ /* 0x01ffe200078e0202 */
[----:B------:R-:W-:Y:S04]  /*2d40*/  BSSY.RECONVERGENT B1, `(.L_x_202) ;  /* 0x000000f000017945 */ /* 0x000fe80003800200 */
[----:B------:R-:W0:Y:S04]  /*2d50*/  LDS R10, [R7+0x200] ;  /* 0x00020000070a7984 */ /* 0x000e280000000800 */
[----:B------:R-:W1:Y:S04]  /*2d60*/  LDS R12, [R7+0x600] ;  /* 0x00060000070c7984 */ /* 0x000e680000000800 */
[----:B------:R-:W2:Y:S04]  /*2d70*/  LDS R6, [R7+0xa00] ;  /* 0x000a000007067984 */ /* 0x000ea80000000800 */
[----:B------:R-:W3:Y:S01]  /*2d80*/  LDS R4, [R7+0xe00] ;  /* 0x000e000007047984 */ /* 0x000ee20000000800 */
[----:B0-----:R-:W-:-:S02]  /*2d90*/  ISETP.NE.AND P0, PT, R10, RZ, PT ;  /* 0x000000ff0a00720c */ /* 0x001fc40003f05270 */
[----:B-1----:R-:W-:Y:S02]  /*2da0*/  ISETP.NE.AND P1, PT, R12, RZ, PT ;  /* 0x000000ff0c00720c */ /* 0x002fe40003f25270 */
[----:B--2---:R-:W-:Y:S02]  /*2db0*/  ISETP.NE.AND P2, PT, R6, RZ, PT ;  /* 0x000000ff0600720c */ /* 0x004fe40003f45270 */
[----:B---3--:R-:W-:-:S07]  /*2dc0*/  ISETP.NE.AND P3, PT, R4, RZ, PT ;  /* 0x000000ff0400720c */ /* 0x008fce0003f65270 */
[----:B------:R-:W-:Y:S06]  /*2dd0*/  @!P0 BRA `(.L_x_203) ;  /* 0x0000000000148947 */ /* 0x000fec0003800000 */
[----:B------:R-:W0:Y:S01]  /*2de0*/  LDC.64 R8, c[0x0][0x380] ;  /* 0x0000e000ff087b82 */ /* 0x000e220000000a00 */
[----:B------:R-:W-:Y:S02]  /*2df0*/  IMAD R7, R5, 0x100, R0 ;  /* 0x0000010005077824 */ /* 0x000fe400078e0200 */
[----:B------:R-:W-:Y:S02]  /*2e00*/  IMAD.MOV.U32 R11, RZ, RZ, RZ ;  /* 0x000000ffff0b7224 */ /* 0x000fe400078e00ff */
[----:B0-----:R-:W-:-:S05]  /*2e10*/  IMAD.WIDE.U32 R8, R7, 0x8, R8 ;  /* 0x0000000807087825 */ /* 0x001fca00078e0008 */
[----:B------:R0:W-:Y:S02]  /*2e20*/  REDG.E.ADD.64.STRONG.GPU desc[UR20][R8.64+0x400], R10 ;  /* 0x0004000a0800798e */ /* 0x0001e4000c12e514 */
.L_x_203:
[----:B------:R-:W-:Y:S05]  /*2e30*/  BSYNC.RECONVERGENT B1 ;  /* 0x0000000000017941 */ /* 0x000fea0003800200 */
.L_x_202:
        /* <DEDUP_REMOVED lines=9> */
.L_x_205:
[----:B------:R-:W-:Y:S05]  /*2ed0*/  BSYNC.RECONVERGENT B1 ;  /* 0x0000000000017941 */ /* 0x000fea0003800200 */
.L_x_204:
        /* <DEDUP_REMOVED lines=8> */
.L_x_207:
[----:B------:R-:W-:Y:S05]  /*2f60*/  BSYNC.RECONVERGENT B1 ;  /* 0x0000000000017941 */ /* 0x000fea0003800200 */
.L_x_206:
[----:B------:R-:W-:Y:S04]  /*2f70*/  BSSY.RECONVERGENT B1, `(.L_x_208) ;  /* 0x0000009000017945 */ /* 0x000fe80003800200 */
[----:B------:R-:W-:Y:S05]  /*2f80*/  @!P3 BRA `(.L_x_209) ;  /* 0x00000000001cb947 */ /* 0x000fea0003800000 */
[----:B--2---:R-:W2:Y:S01]  /*2f90*/  LDC.64 R6, c[0x0][0x380] ;  /* 0x0000e000ff067b82 */ /* 0x004ea20000000a00 */
[----:B01----:R-:W-:Y:S02]  /*2fa0*/  IMAD R9, R5, 0x100, R0 ;  /* 0x0000010005097824 */ /* 0x003fe400078e0200 */
[----:B------:R-:W-:Y:S02]  /*2fb0*/  IMAD.MOV.U32 R8, RZ, RZ, R4 ;  /* 0x000000ffff087224 */ /* 0x000fe400078e0004 */
[----:B------:R-:W-:-:S04]  /*2fc0*/  VIADD R9, R9, 0x300 ;  /* 0x0000030009097836 */ /* 0x000fc80000000000 */
[----:B--2---:R-:W-:-:S04]  /*2fd0*/  IMAD.WIDE.U32 R6, R9, 0x8, R6 ;  /* 0x0000000809067825 */ /* 0x004fc800078e0006 */
[----:B------:R-:W-:-:S05]  /*2fe0*/  IMAD.MOV.U32 R9, RZ, RZ, RZ ;  /* 0x000000ffff097224 */ /* 0x000fca00078e00ff */
[----:B------:R3:W-:Y:S02]  /*2ff0*/  REDG.E.ADD.64.STRONG.GPU desc[UR20][R6.64+0x400], R8 ;  /* 0x000400080600798e */ /* 0x0007e4000c12e514 */
.L_x_209:
[----:B------:R-:W-:Y:S05]  /*3000*/  BSYNC.RECONVERGENT B1 ;  /* 0x0000000000017941 */ /* 0x000fea0003800200 */
.L_x_208:
[----:B------:R-:W-:-:S07]  /*3010*/  VIADD R5, R5, 0x4 ;  /* 0x0000000405057836 */ /* 0x000fce0000000000 */
.L_x_201:
[----:B------:R-:W-:-:S09]  /*3020*/  UISETP.NE.AND UP0, UPT, UR25, URZ, UPT ;  /* 0x000000ff1900728c */ /* 0x000fd2000bf05270 */
[----:B------:R-:W-:Y:S05]  /*3030*/  BRA.U !UP0, `(.L_x_148) ;  /* 0x0000000108987547 */ /* 0x000fea000b800000 */
[----:B------:R-:W-:-:S13]  /*3040*/  ISETP.NE.AND P0, PT, R3, RZ, PT ;  /* 0x000000ff0300720c */ /* 0x000fda0003f05270 */
[----:B------:R-:W-:Y:S05]  /*3050*/  @!P0 BRA `(.L_x_210) ;  /* 0x0000000000648947 */ /* 0x000fea0003800000 */
[----:B01234-:R-:W-:Y:S01]  /*3060*/  IMAD R6, R5, 0x400, R2 ;  /* 0x0000040005067824 */ /* 0x01ffe200078e0202 */
[----:B------:R-:W-:Y:S04]  /*3070*/  BSSY.RECONVERGENT B1, `(.L_x_211) ;  /* 0x000000c000017945 */ /* 0x000fe80003800200 */
[----:B------:R-:W0:Y:S04]  /*3080*/  LDS R3, [R6+0x200] ;  /* 0x0002000006037984 */ /* 0x000e280000000800 */
        /* <DEDUP_REMOVED lines=10> */
.L_x_212:
[----:B------:R-:W-:Y:S05]  /*3130*/  BSYNC.RECONVERGENT B1 ;  /* 0x0000000000017941 */ /* 0x000fea0003800200 */
.L_x_211:
        /* <DEDUP_REMOVED lines=9> */
.L_x_214:
[----:B------:R-:W-:Y:S05]  /*31d0*/  BSYNC.RECONVERGENT B1 ;  /* 0x0000000000017941 */ /* 0x000fea0003800200 */
.L_x_213:
[----:B------:R-:W-:-:S07]  /*31e0*/  VIADD R5, R5, 0x2 ;  /* 0x0000000205057836 */ /* 0x000fce0000000000 */
.L_x_210:
[----:B------:R-:W-:-:S09]  /*31f0*/  UISETP.NE.AND UP0, UPT, UR9, URZ, UPT ;  /* 0x000000ff0900728c */ /* 0x000fd2000bf05270 */
[----:B------:R-:W-:Y:S05]  /*3200*/  BRA.U !UP0, `(.L_x_148) ;  /* 0x0000000108247547 */ /* 0x000fea000b800000 */
[----:B------:R-:W-:-:S05]  /*3210*/  IMAD R2, R5, 0x400, R2 ;  /* 0x0000040005027824 */ /* 0x000fca00078e0202 */
[----:B-1----:R-:W1:Y:S02]  /*3220*/  LDS R4, [R2+0x200] ;  /* 0x0002000002047984 */ /* 0x002e640000000800 */
[----:B-1----:R-:W-:-:S13]  /*3230*/  ISETP.NE.AND P0, PT, R4, RZ, PT ;  /* 0x000000ff0400720c */ /* 0x002fda0003f05270 */
[----:B------:R-:W-:Y:S05]  /*3240*/  @!P0 BRA `(.L_x_148) ;  /* 0x0000000000148947 */ /* 0x000fea0003800000 */
[----:B------:R-:W1:Y:S01]  /*3250*/  LDC.64 R2, c[0x0][0x380] ;  /* 0x0000e000ff027b82 */ /* 0x000e620000000a00 */
[----:B------:R-:W-:-:S04]  /*3260*/  IMAD R5, R5, 0x100, R0 ;  /* 0x0000010005057824 */ /* 0x000fc800078e0200 */
[----:B-1----:R-:W-:-:S04]  /*3270*/  IMAD.WIDE.U32 R2, R5, 0x8, R2 ;  /* 0x0000000805027825 */ /* 0x002fc800078e0002 */
[----:B------:R-:W-:-:S05]  /*3280*/  IMAD.MOV.U32 R5, RZ, RZ, RZ ;  /* 0x000000ffff057224 */ /* 0x000fca00078e00ff */
[----:B------:R1:W-:Y:S02]  /*3290*/  REDG.E.ADD.64.STRONG.GPU desc[UR20][R2.64+0x400], R4 ;  /* 0x000400040200798e */ /* 0x0003e4000c12e514 */
.L_x_148:
[----:B------:R-:W-:Y:S05]  /*32a0*/  BSYNC.RECONVERGENT B0 ;  /* 0x0000000000007941 */ /* 0x000fea0003800200 */
.L_x_147:
[----:B------:R-:W-:Y:S01]  /*32b0*/  BAR.SYNC.DEFER_BLOCKING 0x0 ;  /* 0x0000000000007b1d */ /* 0x000fe20000010000 */
[----:B------:R-:W-:-:S04]  /*32c0*/  UIADD3 UR6, UP0, UPT, UR6, 0x1, URZ ;  /* 0x0000000106067890 */ /* 0x000fc8000ff1e0ff */
[----:B------:R-:W-:Y:S02]  /*32d0*/  UIADD3.X UR7, UPT, UPT, URZ, UR7, URZ, UP0, !UPT ;  /* 0x00000007ff077290 */ /* 0x000fe400087fe4ff */
[----:B------:R-:W-:-:S04]  /*32e0*/  UISETP.NE.U32.AND UP0, UPT, UR6, UR11, UPT ;  /* 0x0000000b0600728c */ /* 0x000fc8000bf05070 */
[----:B------:R-:W-:-:S09]  /*32f0*/  UISETP.NE.AND.EX UP0, UPT, UR7, UR12, UPT, UP0 ;  /* 0x0000000c0700728c */ /* 0x000fd2000bf05300 */
[----:B------:R-:W-:Y:S05]  /*3300*/  BRA.U UP0, `(.L_x_215) ;  /* 0xffffffcd00d47547 */ /* 0x000fea000b83ffff */
[----:B------:R-:W-:Y:S05]  /*3310*/  EXIT ;  /* 0x000000000000794d */ /* 0x000fea0003800000 */
.L_x_216:
        /* <DEDUP_REMOVED lines=14> */
.L_x_226:


//--------------------- .text._ZN3cub18CUB_300001_SM_10006detail10radix_sort31DeviceRadixSortSingleTileKernelINS1_5radix10policy_hubIfNS0_8NullTypeEyE10Policy1000ELNS0_9SortOrderE0EfS6_yNS1_21identity_decomposer_tEEEvPKT1_PSB_PKT2_PSF_T3_iiT4_ --------------------------
	.section	.text._ZN3cub18CUB_300001_SM_10006detail10radix_sort31DeviceRadixSortSingleTileKernelINS1_5radix10policy_hubIfNS0_8NullTypeEyE10Policy1000ELNS0_9SortOrderE0EfS6_yNS1_21identity_decomposer_tEEEvPKT1_PSB_PKT2_PSF_T3_iiT4_,"ax",@progbits
	.align	128
        .global         _ZN3cub18CUB_300001_SM_10006detail10radix_sort31DeviceRadixSortSingleTileKernelINS1_5radix10policy_hubIfNS0_8NullTypeEyE10Policy1000ELNS0_9SortOrderE0EfS6_yNS1_21identity_decomposer_tEEEvPKT1_PSB_PKT2_PSF_T3_iiT4_
        .type           _ZN3cub18CUB_300001_SM_10006detail10radix_sort31DeviceRadixSortSingleTileKernelINS1_5radix10policy_hubIfNS0_8NullTypeEyE10Policy1000ELNS0_9SortOrderE0EfS6_yNS1_21identity_decomposer_tEEEvPKT1_PSB_PKT2_PSF_T3_iiT4_,@function
        .size           _ZN3cub18CUB_300001_SM_10006detail10radix_sort31DeviceRadixSortSingleTileKernelINS1_5radix10policy_hubIfNS0_8NullTypeEyE10Policy1000ELNS0_9SortOrderE0EfS6_yNS1_21identity_decomposer_tEEEvPKT1_PSB_PKT2_PSF_T3_iiT4_,(.L_x_227 - _ZN3cub18CUB_300001_SM_10006detail10radix_sort31DeviceRadixSortSingleTileKernelINS1_5radix10policy_hubIfNS0_8NullTypeEyE10Policy1000ELNS0_9SortOrderE0EfS6_yNS1_21identity_decomposer_tEEEvPKT1_PSB_PKT2_PSF_T3_iiT4_)
        .other          _ZN3cub18CUB_300001_SM_10006detail10radix_sort31DeviceRadixSortSingleTileKernelINS1_5radix10policy_hubIfNS0_8NullTypeEyE10Policy1000ELNS0_9SortOrderE0EfS6_yNS1_21identity_decomposer_tEEEvPKT1_PSB_PKT2_PSF_T3_iiT4_,@"STO_CUDA_ENTRY STV_DEFAULT"
_ZN3cub18CUB_300001_SM_10006detail10radix_sort31DeviceRadixSortSingleTileKernelINS1_5radix10policy_hubIfNS0_8NullTypeEyE10Policy1000ELNS0_9SortOrderE0EfS6_yNS1_21identity_decomposer_tEEEvPKT1_PSB_PKT2_PSF_T3_iiT4_:
.text._ZN3cub18CUB_300001_SM_10006detail10radix_sort31DeviceRadixSortSingleTileKernelINS1_5radix10policy_hubIfNS0_8NullTypeEyE10Policy1000ELNS0_9SortOrderE0EfS6_yNS1_21identity_decomposer_tEEEvPKT1_PSB_PKT2_PSF_T3_iiT4_:
[----:B------:R-:W-:Y:S01]  /*0000*/  LDC R1, c[0x0][0x37c] ;  /* 0x0000df00ff017b82 */ /* 0x000fe20000000800 */
[----:B------:R-:W0:Y:S01]  /*0010*/  S2R R0, SR_TID.X ;  /* 0x0000000000007919 */ /* 0x000e220000002100 */
[----:B------:R-:W1:Y:S06]  /*0020*/  LDCU UR4, c[0x0][0x3a0] ;  /* 0x00007400ff0477ac */ /* 0x000e6c0008000800 */
[----:B------:R-:W2:Y:S01]  /*0030*/  LDC.64 R4, c[0x0][0x380] ;  /* 0x0000e000ff047b82 */ /* 0x000ea20000000a00 */
[----:B------:R-:W3:Y:S01]  /*0040*/  LDCU.64 UR8, c[0x0][0x358] ;  /* 0x00006b00ff0877ac */ /* 0x000ee20008000a00 */
[----:B------:R-:W-:-:S02]  /*0050*/  IMAD.MOV.U32 R16, RZ, RZ, 0x7fffffff ;  /* 0x7fffffffff107424 */ /* 0x000fc400078e00ff */
[----:B------:R-:W-:Y:S02]  /*0060*/  IMAD.MOV.U32 R12, RZ, RZ, 0x7fffffff ;  /* 0x7fffffffff0c7424 */ /* 0x000fe400078e00ff */
[----:B------:R-:W-:Y:S02]  /*0070*/  IMAD.MOV.U32 R14, RZ, RZ, 0x7fffffff ;  /* 0x7fffffffff0e7424 */ /* 0x000fe400078e00ff */
[----:B------:R-:W-:Y:S02]  /*0080*/  IMAD.MOV.U32 R15, RZ, RZ, 0x7fffffff ;  /* 0x7fffffffff0f7424 */ /* 0x000fe400078e00ff */
[----:B------:R-:W-:Y:S02]  /*0090*/  IMAD.MOV.U32 R17, RZ, RZ, 0x7fffffff ;  /* 0x7fffffffff117424 */ /* 0x000fe400078e00ff */
[----:B------:R-:W-:Y:S02]  /*00a0*/  IMAD.MOV.U32 R13, RZ, RZ, 0x7fffffff ;  /* 0x7fffffffff0d7424 */ /* 0x000fe400078e00ff */
        /* <DEDUP_REMOVED lines=10> */
[----:B------:R-:W-:Y:S01]  /*0150*/  IMAD.MOV.U32 R30, RZ, RZ, 0x7fffffff ;  /* 0x7fffffffff1e7424 */ /* 0x000fe200078e00ff */
[----:B------:R-:W4:Y:S01]  /*0160*/  S2UR UR6, SR_CgaCtaId ;  /* 0x00000000000679c3 */ /* 0x000f220000008800 */
[----:B0-----:R-:W-:Y:S01]  /*0170*/  IMAD R3, R0, 0x13, RZ ;  /* 0x0000001300037824 */ /* 0x001fe200078e02ff */
[----:B------:R-:W0:Y:S01]  /*0180*/  S2R R104, SR_LANEID ;  /* 0x0000000000687919 */ /* 0x000e220000000000 */
[----:B------:R-:W0:Y:S02]  /*0190*/  LDCU UR10, c[0x0][0x3ac] ;  /* 0x00007580ff0a77ac */ /* 0x000e240008000800 */
[C---:B------:R-:W-:Y:S01]  /*01a0*/  VIADD R6, R3.reuse, 0x2 ;  /* 0x0000000203067836 */ /* 0x040fe20000000000 */
[C---:B-1----:R-:W-:Y:S01]  /*01b0*/  ISETP.GE.AND P3, PT, R3.reuse, UR4, PT ;  /* 0x0000000403007c0c */ /* 0x042fe2000bf66270 */
[----:B------:R-:W-:-:S02]  /*01c0*/  VIADD R2, R3, 0x1 ;  /* 0x0000000103027836 */ /* 0x000fc40000000000 */
[C---:B------:R-:W-:Y:S01]  /*01d0*/  VIADD R7, R3.reuse, 0x3 ;  /* 0x0000000303077836 */ /* 0x040fe20000000000 */
[----:B------:R-:W-:Y:S01]  /*01e0*/  ISETP.GE.AND P5, PT, R6, UR4, PT ;  /* 0x0000000406007c0c */ /* 0x000fe2000bfa6270 */
[----:B------:R-:W-:Y:S01]  /*01f0*/  VIADD R6, R3, 0x4 ;  /* 0x0000000403067836 */ /* 0x000fe20000000000 */
[----:B------:R-:W-:Y:S01]  /*0200*/  ISETP.GE.AND P4, PT, R2, UR4, PT ;  /* 0x0000000402007c0c */ /* 0x000fe2000bf86270 */
[----:B------:R-:W-:Y:S01]  /*0210*/  IMAD.MOV.U32 R2, RZ, RZ, 0x7fffffff ;  /* 0x7fffffffff027424 */ /* 0x000fe200078e00ff */
[----:B------:R-:W-:Y:S01]  /*0220*/  ISETP.GE.AND P6, PT, R7, UR4, PT ;  /* 0x0000000407007c0c */ /* 0x000fe2000bfc6270 */
[----:B--2---:R-:W-:Y:S01]  /*0230*/  IMAD.WIDE.U32 R4, R3, 0x4, R4 ;  /* 0x0000000403047825 */ /* 0x004fe200078e0004 */
[----:B------:R-:W-:-:S03]  /*0240*/  ISETP.GE.AND P0, PT, R6, UR4, PT ;  /* 0x0000000406007c0c */ /* 0x000fc6000bf06270 */
[C---:B------:R-:W-:Y:S01]  /*0250*/  VIADD R8, R3.reuse, 0x6 ;  /* 0x0000000603087836 */ /* 0x040fe20000000000 */
[----:B---3--:R-:W2:Y:S01]  /*0260*/  @!P3 LDG.E R2, desc[UR8][R4.64] ;  /* 0x000000080402b981 */ /* 0x008ea2000c1e1900 */
[C---:B------:R-:W-:Y:S02]  /*0270*/  VIADD R6, R3.reuse, 0x7 ;  /* 0x0000000703067836 */ /* 0x040fe40000000000 */
[----:B------:R-:W-:Y:S01]  /*0280*/  VIADD R7, R3, 0x5 ;  /* 0x0000000503077836 */ /* 0x000fe20000000000 */
[----:B------:R-:W-:Y:S01]  /*0290*/  ISETP.GE.AND P2, PT, R8, UR4, PT ;  /* 0x0000000408007c0c */ /* 0x000fe2000bf46270 */
[----:B------:R-:W3:Y:S01]  /*02a0*/  @!P5 LDG.E R12, desc[UR8][R4.64+0x8] ;  /* 0x00000808040cd981 */ /* 0x000ee2000c1e1900 */
[----:B------:R-:W-:Y:S01]  /*02b0*/  ISETP.GE.AND P3, PT, R6, UR4, PT ;  /* 0x0000000406007c0c */ /* 0x000fe2000bf66270 */
[----:B------:R-:W-:Y:S01]  /*02c0*/  IMAD.MOV.U32 R6, RZ, RZ, 0x7fffffff ;  /* 0x7fffffffff067424 */ /* 0x000fe200078e00ff */
[----:B------:R-:W-:Y:S01]  /*02d0*/  ISETP.GE.AND P1, PT, R7, UR4, PT ;  /* 0x0000000407007c0c */ /* 0x000fe2000bf26270 */
[----:B------:R-:W-:Y:S01]  /*02e0*/  VIADD R7, R3, 0x8 ;  /* 0x0000000803077836 */ /* 0x000fe20000000000 */
[----:B------:R-:W5:Y:S04]  /*02f0*/  @!P0 LDG.E R14, desc[UR8][R4.64+0x10] ;  /* 0x00001008040e8981 */ /* 0x000f68000c1e1900 */
[----:B------:R-:W5:Y:S01]  /*0300*/  @!P4 LDG.E R6, desc[UR8][R4.64+0x4] ;  /* 0x000004080406c981 */ /* 0x000f62000c1e1900 */
[----:B------:R-:W-:Y:S01]  /*0310*/  ISETP.GE.AND P4, PT, R7, UR4, PT ;  /* 0x0000000407007c0c */ /* 0x000fe2000bf86270 */
[----:B------:R-:W-:-:S02]  /*0320*/  VIADD R7, R3, 0xb ;  /* 0x0000000b03077836 */ /* 0x000fc40000000000 */
[----:B------:R-:W5:Y:S01]  /*0330*/  @!P2 LDG.E R16, desc[UR8][R4.64+0x18] ;  /* 0x000018080410a981 */ /* 0x000f62000c1e1900 */
[----:B------:R-:W-:Y:S02]  /*0340*/  VIADD R8, R3, 0x9 ;  /* 0x0000000903087836 */ /* 0x000fe40000000000 */
[----:B------:R-:W-:Y:S01]  /*0350*/  ISETP.GE.AND P2, PT, R7, UR4, PT ;  /* 0x0000000407007c0c */ /* 0x000fe2000bf46270 */
[C---:B------:R-:W-:Y:S01]  /*0360*/  VIADD R7, R3.reuse, 0xd ;  /* 0x0000000d03077836 */ /* 0x040fe20000000000 */
[----:B------:R-:W5:Y:S01]  /*0370*/  @!P1 LDG.E R15, desc[UR8][R4.64+0x14] ;  /* 0x00001408040f9981 */ /* 0x000f62000c1e1900 */
[----:B------:R-:W-:Y:S01]  /*0380*/  ISETP.GE.AND P5, PT, R8, UR4, PT ;  /* 0x0000000408007c0c */ /* 0x000fe2000bfa6270 */
[----:B------:R-:W-:Y:S02]  /*0390*/  VIADD R8, R3, 0xc ;  /* 0x0000000c03087836 */ /* 0x000fe40000000000 */
[----:B------:R-:W-:Y:S01]  /*03a0*/  ISETP.GE.AND P0, PT, R7, UR4, PT ;  /* 0x0000000407007c0c */ /* 0x000fe2000bf06270 */
[C---:B------:R-:W-:Y:S01]  /*03b0*/  VIADD R7, R3.reuse, 0xe ;  /* 0x0000000e03077836 */ /* 0x040fe20000000000 */
[----:B------:R-:W5:Y:S01]  /*03c0*/  @!P3 LDG.E R17, desc[UR8][R4.64+0x1c] ;  /* 0x00001c080411b981 */ /* 0x000f62000c1e1900 */
[----:B------:R-:W-:Y:S01]  /*03d0*/  VIADD R9, R3, 0xa ;  /* 0x0000000a03097836 */ /* 0x000fe20000000000 */
[----:B------:R-:W-:-:S02]  /*03e0*/  ISETP.GE.AND P1, PT, R8, UR4, PT ;  /* 0x0000000408007c0c */ /* 0x000fc4000bf26270 */
[----:B------:R-:W-:Y:S01]  /*03f0*/  ISETP.GE.AND P3, PT, R7, UR4, PT ;  /* 0x0000000407007c0c */ /* 0x000fe2000bf66270 */
[----:B------:R-:W-:Y:S01]  /*0400*/  VIADD R7, R3, 0xf ;  /* 0x0000000f03077836 */ /* 0x000fe20000000000 */
[----:B------:R-:W5:Y:S01]  /*0410*/  @!P6 LDG.E R13, desc[UR8][R4.64+0xc] ;  /* 0x00000c08040de981 */ /* 0x000f62000c1e1900 */
[----:B------:R-:W-:Y:S01]  /*0420*/  ISETP.GE.AND P6, PT, R9, UR4, PT ;  /* 0x0000000409007c0c */ /* 0x000fe2000bfc6270 */
[----:B------:R-:W-:Y:S02]  /*0430*/  VIADD R8, R3, 0x11 ;  /* 0x0000001103087836 */ /* 0x000fe40000000000 */
[----:B------:R-:W5:Y:S01]  /*0440*/  @!P4 LDG.E R18, desc[UR8][R4.64+0x20] ;  /* 0x000020080412c981 */ /* 0x000f62000c1e1900 */
[----:B------:R-:W-:Y:S01]  /*0450*/  ISETP.GE.AND P4, PT, R7, UR4, PT ;  /* 0x0000000407007c0c */ /* 0x000fe2000bf86270 */
[C---:B------:R-:W-:Y:S02]  /*0460*/  VIADD R7, R3.reuse, 0x10 ;  /* 0x0000001003077836 */ /* 0x040fe40000000000 */
[----:B------:R-:W-:Y:S01]  /*0470*/  VIADD R3, R3, 0x12 ;  /* 0x0000001203037836 */ /* 0x000fe20000000000 */
[----:B------:R-:W5:Y:S04]  /*0480*/  @!P2 LDG.E R21, desc[UR8][R4.64+0x2c] ;  /* 0x00002c080415a981 */ /* 0x000f68000c1e1900 */
[----:B------:R-:W5:Y:S01]  /*0490*/  @!P1 LDG.E R22, desc[UR8][R4.64+0x30] ;  /* 0x0000300804169981 */ /* 0x000f62000c1e1900 */
[----:B------:R-:W-:-:S02]  /*04a0*/  ISETP.GE.AND P1, PT, R8, UR4, PT ;  /* 0x0000000408007c0c */ /* 0x000fc4000bf26270 */
[----:B------:R-:W-:Y:S01]  /*04b0*/  ISETP.GE.AND P2, PT, R3, UR4, PT ;  /* 0x0000000403007c0c */ /* 0x000fe2000bf46270 */
[----:B------:R-:W5:Y:S01]  /*04c0*/  @!P0 LDG.E R23, desc[UR8][R4.64+0x34] ;  /* 0x0000340804178981 */ /* 0x000f62000c1e1900 */
[----:B------:R-:W-:Y:S01]  /*04d0*/  ISETP.GE.AND P0, PT, R7, UR4, PT ;  /* 0x0000000407007c0c */ /* 0x000fe2000bf06270 */
[----:B------:R-:W1:Y:S02]  /*04e0*/  LDCU.64 UR4, c[0x0][0x3a8] ;  /* 0x00007500ff0477ac */ /* 0x000e640008000a00 */
[----:B------:R-:W5:Y:S04]  /*04f0*/  @!P5 LDG.E R19, desc[UR8][R4.64+0x24] ;  /* 0x000024080413d981 */ /* 0x000f68000c1e1900 */
[----:B------:R-:W5:Y:S04]  /*0500*/  @!P6 LDG.E R20, desc[UR8][R4.64+0x28] ;  /* 0x000028080414e981 */ /* 0x000f68000c1e1900 */
[----:B------:R-:W5:Y:S04]  /*0510*/  @!P3 LDG.E R24, desc[UR8][R4.64+0x38] ;  /* 0x000038080418b981 */ /* 0x000f68000c1e1900 */
[----:B------:R-:W5:Y:S04]  /*0520*/  @!P4 LDG.E R25, desc[UR8][R4.64+0x3c] ;  /* 0x00003c080419c981 */ /* 0x000f68000c1e1900 */
[----:B------:R-:W5:Y:S04]  /*0530*/  @!P0 LDG.E R26, desc[UR8][R4.64+0x40] ;  /* 0x00004008041a8981 */ /* 0x000f68000c1e1900 */
[----:B------:R-:W5:Y:S04]  /*0540*/  @!P1 LDG.E R28, desc[UR8][R4.64+0x44] ;  /* 0x00004408041c9981 */ /* 0x000f68000c1e1900 */
[----:B------:R0:W5:Y:S01]  /*0550*/  @!P2 LDG.E R30, desc[UR8][R4.64+0x48] ;  /* 0x00004808041ea981 */ /* 0x000162000c1e1900 */
[----:B------:R-:W-:Y:S01]  /*0560*/  IMAD.MOV.U32 R8, RZ, RZ, -0x1 ;  /* 0xffffffffff087424 */ /* 0x000fe200078e00ff */
[----:B-1----:R-:W-:-:S02]  /*0570*/  UIADD3 UR7, UPT, UPT, UR4, 0x6, URZ ;  /* 0x0000000604077890 */ /* 0x002fc4000fffe0ff */
[----:B------:R-:W-:-:S03]  /*0580*/  UIADD3 UR5, UPT, UPT, -UR4, UR5, URZ ;  /* 0x0000000504057290 */ /* 0x000fc6000fffe1ff */
[----:B------:R-:W-:Y:S02]  /*0590*/  UMOV UR4, 0x400 ;  /* 0x0000040000047882 */ /* 0x000fe40000000000 */
[----:B----4-:R-:W-:Y:S01]  /*05a0*/  ULEA UR4, UR6, UR4, 0x18 ;  /* 0x0000000406047291 */ /* 0x010fe2000f8ec0ff */
[----:B------:R-:W-:-:S05]  /*05b0*/  SHF.R.U32.HI R105, RZ, 0x5, R0 ;  /* 0x00000005ff697819 */ /* 0x000fca0000011600 */
[----:B------:R-:W-:-:S05]  /*05c0*/  LEA R27, R0, UR4, 0x2 ;  /* 0x00000004001b7c11 */ /* 0x000fca000f8e10ff */
[----:B------:R-:W-:Y:S01]  /*05d0*/  IMAD R29, R0, 0x80, R27 ;  /* 0x00000080001d7824 */ /* 0x000fe200078e021b */
[----:B------:R-:W-:-:S03]  /*05e0*/  LEA R31, R105, UR4, 0x2 ;  /* 0x00000004691f7c11 */ /* 0x000fc6000f8e10ff */
[----:B------:R-:W-:Y:S01]  /*05f0*/  IMAD R33, R0, -0x38, R29 ;  /* 0xffffffc800217824 */ /* 0x000fe200078e021d */
[----:B------:R-:W-:Y:S01]  /*0600*/  BAR.SYNC.DEFER_BLOCKING 0x0 ;  /* 0x0000000000007b1d */ /* 0x000fe20000010000 */
[----:B--2---:R-:W-:-:S04]  /*0610*/  ISETP.GT.AND P0, PT, R2, -0x1, PT ;  /* 0xffffffff0200780c */ /* 0x004fc80003f04270 */
[----:B------:R-:W-:Y:S02]  /*0620*/  SEL R3, R8, 0x80000000, !P0 ;  /* 0x8000000008037807 */ /* 0x000fe40004000000 */
[----:B---3--:R-:W-:Y:S02]  /*0630*/  ISETP.GT.AND P2, PT, R12, -0x1, PT ;  /* 0xffffffff0c00780c */ /* 0x008fe40003f44270 */
[----:B-----5:R-:W-:-:S04]  /*0640*/  ISETP.GT.AND P1, PT, R6, -0x1, PT ;  /* 0xffffffff0600780c */ /* 0x020fc80003f24270 */
[----:B------:R-:W-:Y:S02]  /*0650*/  SEL R7, R8, 0x80000000, !P1 ;  /* 0x8000000008077807 */ /* 0x000fe40004800000 */
[----:B------:R-:W-:Y:S02]  /*0660*/  ISETP.GT.AND P1, PT, R14, -0x1, PT ;  /* 0xffffffff0e00780c */ /* 0x000fe40003f24270 */
[C---:B------:R-:W-:Y:S02]  /*0670*/  SEL R9, R8.reuse, 0x80000000, !P2 ;  /* 0x8000000008097807 */ /* 0x040fe40005000000 */
[----:B0-----:R-:W-:Y:S02]  /*0680*/  SEL R5, R8, 0x80000000, !P1 ;  /* 0x8000000008057807 */ /* 0x001fe40004800000 */
[----:B------:R-:W-:Y:S02]  /*0690*/  ISETP.GT.AND P2, PT, R15, -0x1, PT ;  /* 0xffffffff0f00780c */ /* 0x000fe40003f44270 */
[----:B------:R-:W-:-:S02]  /*06a0*/  LOP3.LUT R2, R3, R2, RZ, 0x3c, !PT ;  /* 0x0000000203027212 */ /* 0x000fc400078e3cff */
[----:B------:R-:W-:-:S04]  /*06b0*/  ISETP.GT.AND P0, PT, R13, -0x1, PT ;  /* 0xffffffff0d00780c */ /* 0x000fc80003f04270 */
[----:B------:R-:W-:Y:S02]  /*06c0*/  SEL R4, R8, 0x80000000, !P0 ;  /* 0x8000000008047807 */ /* 0x000fe40004000000 */
[----:B------:R-:W-:Y:S02]  /*06d0*/  ISETP.GT.AND P0, PT, R17, -0x1, PT ;  /* 0xffffffff1100780c */ /* 0x000fe40003f04270 */
[----:B------:R-:W-:Y:S02]  /*06e0*/  ISETP.GT.AND P1, PT, R18, -0x1, PT ;  /* 0xffffffff1200780c */ /* 0x000fe40003f24270 */
[----:B------:R-:W-:Y:S02]  /*06f0*/  LOP3.LUT R3, R7, R6, RZ, 0x3c, !PT ;  /* 0x0000000607037212 */ /* 0x000fe400078e3cff */
[----:B------:R-:W-:Y:S02]  /*0700*/  LOP3.LUT R13, R4, R13, RZ, 0x3c, !PT ;  /* 0x0000000d040d7212 */ /* 0x000fe400078e3cff */
[----:B------:R-:W-:-:S02]  /*0710*/  LOP3.LUT R14, R5, R14, RZ, 0x3c, !PT ;  /* 0x0000000e050e7212 */ /* 0x000fc400078e3cff */
[C---:B------:R-:W-:Y:S02]  /*0720*/  SEL R6, R8.reuse, 0x80000000, !P2 ;  /* 0x8000000008067807 */ /* 0x040fe40005000000 */
[C---:B------:R-:W-:Y:S02]  /*0730*/  SEL R4, R8.reuse, 0x80000000, !P0 ;  /* 0x8000000008047807 */ /* 0x040fe40004000000 */
[----:B------:R-:W-:Y:S02]  /*0740*/  SEL R5, R8, 0x80000000, !P1 ;  /* 0x8000000008057807 */ /* 0x000fe40004800000 */
[----:B------:R-:W-:Y:S02]  /*0750*/  ISETP.GT.AND P3, PT, R16, -0x1, PT ;  /* 0xffffffff1000780c */ /* 0x000fe40003f64270 */
[----:B------:R-:W-:Y:S02]  /*0760*/  ISETP.GT.AND P2, PT, R19, -0x1, PT ;  /* 0xffffffff1300780c */ /* 0x000fe40003f44270 */
[----:B------:R-:W-:-:S02]  /*0770*/  ISETP.GT.AND P0, PT, R20, -0x1, PT ;  /* 0xffffffff1400780c */ /* 0x000fc40003f04270 */
[----:B------:R-:W-:Y:S02]  /*0780*/  ISETP.GT.AND P1, PT, R21, -0x1, PT ;  /* 0xffffffff1500780c */ /* 0x000fe40003f24270 */
[----:B------:R-:W-:Y:S02]  /*0790*/  LOP3.LUT R15, R6, R15, RZ, 0x3c, !PT ;  /* 0x0000000f060f7212 */ /* 0x000fe400078e3cff */
[----:B------:R-:W-:Y:S02]  /*07a0*/  LOP3.LUT R17, R4, R17, RZ, 0x3c, !PT ;  /* 0x0000001104117212 */ /* 0x000fe400078e3cff */
[----:B------:R-:W-:Y:S02]  /*07b0*/  LOP3.LUT R18, R5, R18, RZ, 0x3c, !PT ;  /* 0x0000001205127212 */ /* 0x000fe400078e3cff */
[C---:B------:R-:W-:Y:S02]  /*07c0*/  SEL R7, R8.reuse, 0x80000000, !P3 ;  /* 0x8000000008077807 */ /* 0x040fe40005800000 */
[----:B------:R-:W-:-:S02]  /*07d0*/  SEL R6, R8, 0x80000000, !P2 ;  /* 0x8000000008067807 */ /* 0x000fc40005000000 */
[C---:B------:R-:W-:Y:S02]  /*07e0*/  SEL R5, R8.reuse, 0x80000000, !P0 ;  /* 0x8000000008057807 */ /* 0x040fe40004000000 */
        /* <DEDUP_REMOVED lines=12> */
[----:B------:R-:W-:Y:S02]  /*08b0*/  ISETP.GT.AND P1, PT, R28, -0x1, PT ;  /* 0xffffffff1c00780c */ /* 0x000fe40003f24270 */
[----:B------:R-:W-:Y:S02]  /*08c0*/  ISETP.GT.AND P2, PT, R30, -0x1, PT ;  /* 0xffffffff1e00780c */ /* 0x000fe40003f44270 */
[----:B------:R-:W-:Y:S02]  /*08d0*/  LOP3.LUT R12, R9, R12, RZ, 0x3c, !PT ;  /* 0x0000000c090c7212 */ /* 0x000fe400078e3cff */
[----:B------:R-:W-:Y:S02]  /*08e0*/  LOP3.LUT R19, R6, R19, RZ, 0x3c, !PT ;  /* 0x0000001306137212 */ /* 0x000fe400078e3cff */
[----:B------:R-:W-:-:S02]  /*08f0*/  LOP3.LUT R22, R7, R22, RZ, 0x3c, !PT ;  /* 0x0000001607167212 */ /* 0x000fc400078e3cff */
[----:B------:R-:W-:Y:S02]  /*0900*/  LOP3.LUT R24, R5, R24, RZ, 0x3c, !PT ;  /* 0x0000001805187212 */ /* 0x000fe400078e3cff */
[C---:B------:R-:W-:Y:S02]  /*0910*/  SEL R6, R8.reuse, 0x80000000, !P3 ;  /* 0x8000000008067807 */ /* 0x040fe40005800000 */
[C---:B------:R-:W-:Y:S02]  /*0920*/  SEL R5, R8.reuse, 0x80000000, !P0 ;  /* 0x8000000008057807 */ /* 0x040fe40004000000 */
[C---:B------:R-:W-:Y:S02]  /*0930*/  SEL R7, R8.reuse, 0x80000000, !P1 ;  /* 0x8000000008077807 */ /* 0x040fe40004800000 */
[----:B------:R-:W-:Y:S02]  /*0940*/  SEL R9, R8, 0x80000000, !P2 ;  /* 0x8000000008097807 */ /* 0x000fe40005000000 */
[----:B------:R-:W-:-:S02]  /*0950*/  LOP3.LUT R23, R6, R23, RZ, 0x3c, !PT ;  /* 0x0000001706177212 */ /* 0x000fc400078e3cff */
[----:B------:R-:W-:Y:S02]  /*0960*/  LOP3.LUT R25, R4, R25, RZ, 0x3c, !PT ;  /* 0x0000001904197212 */ /* 0x000fe400078e3cff */
[----:B------:R-:W-:Y:S02]  /*0970*/  LOP3.LUT R26, R5, R26, RZ, 0x3c, !PT ;  /* 0x0000001a051a7212 */ /* 0x000fe400078e3cff */
[----:B------:R-:W-:Y:S02]  /*0980*/  LOP3.LUT R28, R7, R28, RZ, 0x3c, !PT ;  /* 0x0000001c071c7212 */ /* 0x000fe400078e3cff */
[----:B------:R-:W-:-:S07]  /*0990*/  LOP3.LUT R30, R9, R30, RZ, 0x3c, !PT ;  /* 0x0000001e091e7212 */ /* 0x000fce00078e3cff */
.L_x_218:
[----:B------:R-:W-:Y:S01]  /*09a0*/  UISETP.LT.AND UP0, UPT, UR5, 0x6, UPT ;  /* 0x000000060500788c */ /* 0x000fe2000bf01270 */
[C---:B0-----:R-:W-:Y:S01]  /*09b0*/  ISETP.NE.AND P0, PT, R2.reuse, 0x7fffffff, PT ;  /* 0x7fffffff0200780c */ /* 0x041fe20003f05270 */
[----:B------:R-:W-:Y:S01]  /*09c0*/  UIADD3 UR6, UPT, UPT, UR7, -0x6, URZ ;  /* 0xfffffffa07067890 */ /* 0x000fe2000fffe0ff */
[----:B------:R-:W-:Y:S01]  /*09d0*/  STS [R27], RZ ;  /* 0x000000ff1b007388 */ /* 0x000fe20000000800 */
[----:B------:R-:W-:Y:S01]  /*09e0*/  USEL UR4, UR5, 0x6, UP0 ;  /* 0x0000000605047887 */ /* 0x000fe20008000000 */
[----:B--2---:R-:W-:Y:S01]  /*09f0*/  SEL R4, R2, 0x80000000, P0 ;  /* 0x8000000002047807 */ /* 0x004fe20000000000 */
[----:B------:R-:W-:Y:S01]  /*0a00*/  UISETP.GE.AND UP0, UPT, UR7, UR10, UPT ;  /* 0x0000000a0700728c */ /* 0x000fe2000bf06270 */
[----:B------:R-:W-:Y:S01]  /*0a10*/  STS [R27+0x400], RZ ;  /* 0x000400ff1b007388 */ /* 0x000fe20000000800 */
[----:B------:R-:W-:Y:S01]  /*0a20*/  UBMSK UR4, URZ, UR4 ;  /* 0x00000004ff04729b */ /* 0x000fe20008000000 */
[----:B------:R-:W-:Y:S02]  /*0a30*/  SHF.R.U32.HI R4, RZ, UR6, R4 ;  /* 0x00000006ff047c19 */ /* 0x000fe40008011604 */
[----:B------:R-:W-:Y:S01]  /*0a40*/  STS [R27+0x800], RZ ;  /* 0x000800ff1b007388 */ /* 0x000fe20000000800 */
[----:B------:R-:W-:-:S02]  /*0a50*/  ISETP.NE.AND P0, PT, R3, 0x7fffffff, PT ;  /* 0x7fffffff0300780c */ /* 0x000fc40003f05270 */
[----:B------:R-:W-:Y:S01]  /*0a60*/  LOP3.LUT R4, R4, UR4, RZ, 0xc0, !PT ;  /* 0x0000000404047c12 */ /* 0x000fe2000f8ec0ff */
[----:B------:R-:W-:Y:S01]  /*0a70*/  STS [R27+0xc00], RZ ;  /* 0x000c00ff1b007388 */ /* 0x000fe20000000800 */
[----:B------:R-:W-:Y:S02]  /*0a80*/  ISETP.NE.AND P1, PT, R104, 0x1f, PT ;  /* 0x0000001f6800780c */ /* 0x000fe40003f25270 */
[C---:B------:R-:W-:Y:S01]  /*0a90*/  ISETP.NE.AND P2, PT, R105.reuse, 0x6, PT ;  /* 0x000000066900780c */ /* 0x040fe20003f45270 */
[----:B------:R-:W-:Y:S01]  /*0aa0*/  IMAD.SHL.U32 R5, R4, 0x400, RZ ;  /* 0x0000040004057824 */ /* 0x000fe200078e00ff */
[----:B------:R-:W-:Y:S01]  /*0ab0*/  SHF.R.U32.HI R4, RZ, 0x4, R4 ;  /* 0x00000004ff047819 */ /* 0x000fe20000011604 */
[----:B------:R-:W-:Y:S01]  /*0ac0*/  STS [R27+0x1000], RZ ;  /* 0x001000ff1b007388 */ /* 0x000fe20000000800 */
[----:B------:R-:W-:Y:S02]  /*0ad0*/  ISETP.NE.AND P3, PT, R105, 0x7, PT ;  /* 0x000000076900780c */ /* 0x000fe40003f65270 */
[----:B------:R-:W-:Y:S01]  /*0ae0*/  LOP3.LUT R34, R5, 0x7c00, RZ, 0xc0, !PT ;  /* 0x00007c0005227812 */ /* 0x000fe200078ec0ff */
[----:B------:R-:W-:Y:S01]  /*0af0*/  STS [R27+0x1400], RZ ;  /* 0x001400ff1b007388 */ /* 0x000fe20000000800 */
[----:B------:R-:W-:-:S03]  /*0b00*/  LOP3.LUT R4, R4, 0xffffffe, RZ, 0xc0, !PT ;  /* 0x0ffffffe04047812 */ /* 0x000fc600078ec0ff */
[----:B------:R-:W-:Y:S01]  /*0b10*/  STS [R27+0x1800], RZ ;  /* 0x001800ff1b007388 */ /* 0x000fe20000000800 */
[----:B------:R-:W-:Y:S02]  /*0b20*/  IADD3 R34, PT, PT, R4, R27, R34 ;  /* 0x0000001b04227210 */ /* 0x000fe40007ffe022 */
[----:B------:R-:W-:Y:S01]  /*0b30*/  SEL R4, R3, 0x80000000, P0 ;  /* 0x8000000003047807 */ /* 0x000fe20000000000 */
[----:B------:R-:W-:Y:S01]  /*0b40*/  STS [R27+0x1c00], RZ ;  /* 0x001c00ff1b007388 */ /* 0x000fe20000000800 */
[----:B------:R-:W-:Y:S02]  /*0b50*/  ISETP.NE.AND P0, PT, R12, 0x7fffffff, PT ;  /* 0x7fffffff0c00780c */ /* 0x000fe40003f05270 */
[----:B------:R-:W-:Y:S01]  /*0b60*/  SHF.R.U32.HI R4, RZ, UR6, R4 ;  /* 0x00000006ff047c19 */ /* 0x000fe20008011604 */
[----:B------:R-:W-:Y:S03]  /*0b70*/  STS [R27+0x2000], RZ ;  /* 0x002000ff1b007388 */ /* 0x000fe60000000800 */
[----:B------:R-:W-:Y:S01]  /*0b80*/  LOP3.LUT R4, R4, UR4, RZ, 0xc0, !PT ;  /* 0x0000000404047c12 */ /* 0x000fe2000f8ec0ff */
[----:B------:R-:W-:Y:S04]  /*0b90*/  STS [R27+0x2400], RZ ;  /* 0x002400ff1b007388 */ /* 0x000fe80000000800 */
[----:B------:R-:W-:Y:S01]  /*0ba0*/  STS [R27+0x2800], RZ ;  /* 0x002800ff1b007388 */ /* 0x000fe20000000800 */
[----:B------:R-:W-:Y:S01]  /*0bb0*/  IMAD.SHL.U32 R5, R4, 0x400, RZ ;  /* 0x0000040004057824 */ /* 0x000fe200078e00ff */
[----:B------:R-:W-:-:S02]  /*0bc0*/  SHF.R.U32.HI R4, RZ, 0x4, R4 ;  /* 0x00000004ff047819 */ /* 0x000fc40000011604 */
[----:B------:R-:W-:Y:S02]  /*0bd0*/  STS [R27+0x2c00], RZ ;  /* 0x002c00ff1b007388 */ /* 0x000fe40000000800 */
[----:B------:R-:W-:Y:S02]  /*0be0*/  LOP3.LUT R36, R5, 0x7c00, RZ, 0xc0, !PT ;  /* 0x00007c0005247812 */ /* 0x000fe400078ec0ff */
        /* <DEDUP_REMOVED lines=36> */
[----:B------:R-:W0:Y:S02]  /*0e30*/  LDS.U16 R32, [R34] ;  /* 0x0000000022207984 */ /* 0x000e240000000400 */
[----:B0-----:R-:W-:-:S05]  /*0e40*/  VIADD R5, R32, 0x1 ;  /* 0x0000000120057836 */ /* 0x001fca0000000000 */
[----:B------:R0:W-:Y:S04]  /*0e50*/  STS.U16 [R34], R5 ;  /* 0x0000000522007388 */ /* 0x0001e80000000400 */
[----:B------:R-:W1:Y:S01]  /*0e60*/  LDS.U16 R37, [R36] ;  /* 0x0000000024257984 */ /* 0x000e620000000400 */
[----:B0-----:R-:W-:Y:S01]  /*0e70*/  IMAD.SHL.U32 R5, R4, 0x400, RZ ;  /* 0x0000040004057824 */ /* 0x001fe200078e00ff */
[----:B------:R-:W-:-:S04]  /*0e80*/  SHF.R.U32.HI R4, RZ, 0x4, R4 ;  /* 0x00000004ff047819 */ /* 0x000fc80000011604 */
[----:B------:R-:W-:Y:S02]  /*0e90*/  LOP3.LUT R40, R5, 0x7c00, RZ, 0xc0, !PT ;  /* 0x00007c0005287812 */ /* 0x000fe400078ec0ff */
[----:B------:R-:W-:-:S04]  /*0ea0*/  LOP3.LUT R4, R4, 0xffffffe, RZ, 0xc0, !PT ;  /* 0x0ffffffe04047812 */ /* 0x000fc800078ec0ff */
[----:B------:R-:W-:Y:S02]  /*0eb0*/  IADD3 R40, PT, PT, R4, R27, R40 ;  /* 0x0000001b04287210 */ /* 0x000fe40007ffe028 */
[----:B------:R-:W-:Y:S02]  /*0ec0*/  SEL R4, R14, 0x80000000, P0 ;  /* 0x800000000e047807 */ /* 0x000fe40000000000 */
[----:B------:R-:W-:Y:S02]  /*0ed0*/  ISETP.NE.AND P0, PT, R15, 0x7fffffff, PT ;  /* 0x7fffffff0f00780c */ /* 0x000fe40003f05270 */
[----:B------:R-:W-:-:S04]  /*0ee0*/  SHF.R.U32.HI R4, RZ, UR6, R4 ;  /* 0x00000006ff047c19 */ /* 0x000fc80008011604 */
[----:B------:R-:W-:-:S05]  /*0ef0*/  LOP3.LUT R4, R4, UR4, RZ, 0xc0, !PT ;  /* 0x0000000404047c12 */ /* 0x000fca000f8ec0ff */
[----:B------:R-:W-:Y:S01]  /*0f00*/  IMAD.SHL.U32 R6, R4, 0x400, RZ ;  /* 0x0000040004067824 */ /* 0x000fe200078e00ff */
[----:B------:R-:W-:-:S04]  /*0f10*/  SHF.R.U32.HI R4, RZ, 0x4, R4 ;  /* 0x00000004ff047819 */ /* 0x000fc80000011604 */
[----:B------:R-:W-:Y:S02]  /*0f20*/  LOP3.LUT R6, R6, 0x7c00, RZ, 0xc0, !PT ;  /* 0x00007c0006067812 */ /* 0x000fe400078ec0ff */
[----:B------:R-:W-:Y:S01]  /*0f30*/  LOP3.LUT R4, R4, 0xffffffe, RZ, 0xc0, !PT ;  /* 0x0ffffffe04047812 */ /* 0x000fe200078ec0ff */
[----:B-1----:R-:W-:-:S03]  /*0f40*/  VIADD R7, R37, 0x1 ;  /* 0x0000000125077836 */ /* 0x002fc60000000000 */
[----:B------:R-:W-:Y:S02]  /*0f50*/  IADD3 R42, PT, PT, R4, R27, R6 ;  /* 0x0000001b042a7210 */ /* 0x000fe40007ffe006 */
[----:B------:R-:W-:Y:S01]  /*0f60*/  STS.U16 [R36], R7 ;  /* 0x0000000724007388 */ /* 0x000fe20000000400 */
[----:B------:R-:W-:Y:S02]  /*0f70*/  SEL R4, R15, 0x80000000, P0 ;  /* 0x800000000f047807 */ /* 0x000fe40000000000 */
[----:B------:R-:W-:Y:S01]  /*0f80*/  ISETP.NE.AND P0, PT, R16, 0x7fffffff, PT ;  /* 0x7fffffff1000780c */ /* 0x000fe20003f05270 */
[----:B------:R-:W0:Y:S01]  /*0f90*/  LDS.U16 R39, [R38] ;  /* 0x0000000026277984 */ /* 0x000e220000000400 */
[----:B------:R-:W-:-:S04]  /*0fa0*/  SHF.R.U32.HI R4, RZ, UR6, R4 ;  /* 0x00000006ff047c19 */ /* 0x000fc80008011604 */
[----:B------:R-:W-:Y:S01]  /*0fb0*/  LOP3.LUT R4, R4, UR4, RZ, 0xc0, !PT ;  /* 0x0000000404047c12 */ /* 0x000fe2000f8ec0ff */
        /* <DEDUP_REMOVED lines=152> */
[----:B------:R-:W-:-:S04]  /*1940*/  SEL R4, R30, 0x80000000, P0 ;  /* 0x800000001e047807 */ /* 0x000fc80000000000 */
[----:B------:R-:W-:Y:S01]  /*1950*/  SHF.R.U32.HI R4, RZ, UR6, R4 ;  /* 0x00000006ff047c19 */ /* 0x000fe20008011604 */
[----:B------:R-:W0:Y:S03]  /*1960*/  S2UR UR6, SR_CgaCtaId ;  /* 0x00000000000679c3 */ /* 0x000e260000008800 */
[----:B------:R-:W-:Y:S01]  /*1970*/  LOP3.LUT R4, R4, UR4, RZ, 0xc0, !PT ;  /* 0x0000000404047c12 */ /* 0x000fe2000f8ec0ff */
[----:B------:R-:W-:-:S04]  /*1980*/  UMOV UR4, 0x400 ;  /* 0x0000040000047882 */ /* 0x000fc80000000000 */
[----:B------:R-:W-:Y:S01]  /*1990*/  IMAD.SHL.U32 R6, R4, 0x400, RZ ;  /* 0x0000040004067824 */ /* 0x000fe200078e00ff */
[----:B------:R-:W-:-:S04]  /*19a0*/  SHF.R.U32.HI R4, RZ, 0x4, R4 ;  /* 0x00000004ff047819 */ /* 0x000fc80000011604 */
[----:B------:R-:W-:Y:S02]  /*19b0*/  LOP3.LUT R6, R6, 0x7c00, RZ, 0xc0, !PT ;  /* 0x00007c0006067812 */ /* 0x000fe400078ec0ff */
[----:B------:R-:W-:Y:S01]  /*19c0*/  LOP3.LUT R4, R4, 0xffffffe, RZ, 0xc0, !PT ;  /* 0x0ffffffe04047812 */ /* 0x000fe200078ec0ff */
[----:B-1----:R-:W-:-:S03]  /*19d0*/  VIADD R7, R65, 0x1 ;  /* 0x0000000141077836 */ /* 0x002fc60000000000 */
[----:B------:R-:W-:Y:S02]  /*19e0*/  IADD3 R70, PT, PT, R4, R27, R6 ;  /* 0x0000001b04467210 */ /* 0x000fe40007ffe006 */
[----:B------:R-:W-:Y:S01]  /*19f0*/  STS.U16 [R64], R7 ;  /* 0x0000000740007388 */ /* 0x000fe20000000400 */
[----:B0-----:R-:W-:-:S03]  /*1a00*/  ULEA UR4, UR6, UR4, 0x18 ;  /* 0x0000000406047291 */ /* 0x001fc6000f8ec0ff */
[----:B------:R-:W0:Y:S02]  /*1a10*/  LDS.U16 R67, [R66] ;  /* 0x0000000042437984 */ /* 0x000e240000000400 */
[----:B0-----:R-:W-:-:S05]  /*1a20*/  VIADD R5, R67, 0x1 ;  /* 0x0000000143057836 */ /* 0x001fca0000000000 */
[----:B------:R-:W-:Y:S04]  /*1a30*/  STS.U16 [R66], R5 ;  /* 0x0000000542007388 */ /* 0x000fe80000000400 */
[----:B------:R-:W0:Y:S02]  /*1a40*/  LDS.U16 R69, [R68] ;  /* 0x0000000044457984 */ /* 0x000e240000000400 */
[----:B0-----:R-:W-:-:S05]  /*1a50*/  VIADD R7, R69, 0x1 ;  /* 0x0000000145077836 */ /* 0x001fca0000000000 */
[----:B------:R-:W-:Y:S04]  /*1a60*/  STS.U16 [R68], R7 ;  /* 0x0000000744007388 */ /* 0x000fe80000000400 */
[----:B------:R-:W0:Y:S02]  /*1a70*/  LDS.U16 R71, [R70] ;  /* 0x0000000046477984 */ /* 0x000e240000000400 */
[----:B0-----:R-:W-:-:S05]  /*1a80*/  VIADD R5, R71, 0x1 ;  /* 0x0000000147057836 */ /* 0x001fca0000000000 */
[----:B------:R-:W-:Y:S01]  /*1a90*/  STS.U16 [R70], R5 ;  /* 0x0000000546007388 */ /* 0x000fe20000000400 */
[----:B------:R-:W-:Y:S06]  /*1aa0*/  BAR.SYNC.DEFER_BLOCKING 0x0 ;  /* 0x0000000000007b1d */ /* 0x000fec0000010000 */
[----:B------:R-:W-:Y:S04]  /*1ab0*/  LDS R72, [R29] ;  /* 0x000000001d487984 */ /* 0x000fe80000000800 */
        /* <DEDUP_REMOVED lines=11> */
[----:B0-----:R-:W-:-:S03]  /*1b70*/  IMAD.IADD R73, R72, 0x1, R73 ;  /* 0x0000000148497824 */ /* 0x001fc600078e0249 */
[----:B------:R-:W0:Y:S01]  /*1b80*/  LDS R84, [R29+0x30] ;  /* 0x000030001d547984 */ /* 0x000e220000000800 */
[----:B-1----:R-:W-:-:S03]  /*1b90*/  IMAD.IADD R74, R74, 0x1, R73 ;  /* 0x000000014a4a7824 */ /* 0x002fc600078e0249 */
[----:B------:R-:W1:Y:S01]  /*1ba0*/  LDS R85, [R29+0x34] ;  /* 0x000034001d557984 */ /* 0x000e620000000800 */
[----:B--2---:R-:W-:-:S03]  /*1bb0*/  IMAD.IADD R75, R75, 0x1, R74 ;  /* 0x000000014b4b7824 */ /* 0x004fc600078e024a */
[----:B------:R-:W2:Y:S01]  /*1bc0*/  LDS R86, [R29+0x38] ;  /* 0x000038001d567984 */ /* 0x000ea20000000800 */
[----:B---3--:R-:W-:-:S03]  /*1bd0*/  IMAD.IADD R76, R76, 0x1, R75 ;  /* 0x000000014c4c7824 */ /* 0x008fc600078e024b */
[----:B------:R-:W3:Y:S01]  /*1be0*/  LDS R87, [R29+0x3c] ;  /* 0x00003c001d577984 */ /* 0x000ee20000000800 */
[----:B----4-:R-:W-:-:S03]  /*1bf0*/  IMAD.IADD R77, R77, 0x1, R76 ;  /* 0x000000014d4d7824 */ /* 0x010fc600078e024c */
[----:B------:R-:W4:Y:S01]  /*1c00*/  LDS R88, [R29+0x40] ;  /* 0x000040001d587984 */ /* 0x000f220000000800 */
[----:B-----5:R-:W-:-:S03]  /*1c10*/  IMAD.IADD R78, R78, 0x1, R77 ;  /* 0x000000014e4e7824 */ /* 0x020fc600078e024d */
[----:B------:R-:W5:Y:S01]  /*1c20*/  LDS R89, [R29+0x44] ;  /* 0x000044001d597984 */ /* 0x000f620000000800 */
[----:B------:R-:W-:-:S03]  /*1c30*/  IMAD.IADD R79, R79, 0x1, R78 ;  /* 0x000000014f4f7824 */ /* 0x000fc600078e024e */
        /* <DEDUP_REMOVED lines=29> */
[----:B------:R-:W-:-:S04]  /*1e10*/  IMAD.IADD R94, R94, 0x1, R93 ;  /* 0x000000015e5e7824 */ /* 0x000fc800078e025d */
[----:B0-----:R-:W-:-:S04]  /*1e20*/  IMAD.IADD R95, R95, 0x1, R94 ;  /* 0x000000015f5f7824 */ /* 0x001fc800078e025e */
[----:B-1----:R-:W-:-:S04]  /*1e30*/  IMAD.IADD R96, R96, 0x1, R95 ;  /* 0x0000000160607824 */ /* 0x002fc800078e025f */
[----:B--2---:R-:W-:-:S04]  /*1e40*/  IMAD.IADD R97, R97, 0x1, R96 ;  /* 0x0000000161617824 */ /* 0x004fc800078e0260 */
[----:B---3--:R-:W-:-:S04]  /*1e50*/  IMAD.IADD R98, R98, 0x1, R97 ;  /* 0x0000000162627824 */ /* 0x008fc800078e0261 */
[----:B----4-:R-:W-:-:S04]  /*1e60*/  IMAD.IADD R99, R99, 0x1, R98 ;  /* 0x0000000163637824 */ /* 0x010fc800078e0262 */
[----:B-----5:R-:W-:-:S04]  /*1e70*/  IMAD.IADD R100, R100, 0x1, R99 ;  /* 0x0000000164647824 */ /* 0x020fc800078e0263 */
[----:B------:R-:W-:-:S04]  /*1e80*/  IMAD.IADD R101, R101, 0x1, R100 ;  /* 0x0000000165657824 */ /* 0x000fc800078e0264 */
[----:B------:R-:W-:-:S04]  /*1e90*/  IMAD.IADD R102, R102, 0x1, R101 ;  /* 0x0000000166667824 */ /* 0x000fc800078e0265 */
[----:B------:R-:W-:-:S04]  /*1ea0*/  IMAD.IADD R103, R103, 0x1, R102 ;  /* 0x0000000167677824 */ /* 0x000fc800078e0266 */
[----:B------:R-:W-:-:S05]  /*1eb0*/  IMAD.IADD R106, R4, 0x1, R103 ;  /* 0x00000001046a7824 */ /* 0x000fca00078e0267 */
        /* <DEDUP_REMOVED lines=8> */
[----:B------:R-:W0:Y:S02]  /*1f40*/  SHFL.UP P0, R107, R108, 0x10, RZ ;  /* 0x060000006c6b7989 */ /* 0x000e2400000000ff */
[----:B0-----:R-:W-:Y:S01]  /*1f50*/  @P0 IMAD.IADD R107, R108, 0x1, R107 ;  /* 0x000000016c6b0824 */ /* 0x001fe200078e026b */
[----:B------:R-:W-:-:S03]  /*1f60*/  ISETP.NE.AND P0, PT, R105, 0x1, PT ;  /* 0x000000016900780c */ /* 0x000fc60003f05270 */
[----:B------:R-:W-:Y:S01]  /*1f70*/  IMAD.IADD R106, R107, 0x1, -R106 ;  /* 0x000000016b6a7824 */ /* 0x000fe200078e0a6a */
[----:B------:R-:W-:Y:S01]  /*1f80*/  @!P1 STS [R31+0x8400], R107 ;  /* 0x0084006b1f009388 */ /* 0x000fe20000000800 */
[----:B------:R-:W-:Y:S01]  /*1f90*/  BAR.SYNC.DEFER_BLOCKING 0x0 ;  /* 0x0000000000007b1d */ /* 0x000fe20000010000 */
[----:B------:R-:W-:-:S05]  /*1fa0*/  ISETP.NE.AND P1, PT, R105, 0x4, PT ;  /* 0x000000046900780c */ /* 0x000fca0003f25270 */
[----:B------:R-:W0:Y:S04]  /*1fb0*/  LDS.128 R4, [UR4+0x8400] ;  /* 0x00840004ff047984 */ /* 0x000e280008000c00 */
[----:B------:R-:W1:Y:S01]  /*1fc0*/  LDS.128 R8, [UR4+0x8410] ;  /* 0x00841004ff087984 */ /* 0x000e620008000c00 */
[C---:B0-----:R-:W-:Y:S01]  /*1fd0*/  SEL R35, R4.reuse, R35, !P0 ;  /* 0x0000002304237207 */ /* 0x041fe20004000000 */
[----:B------:R-:W-:Y:S01]  /*1fe0*/  IMAD.IADD R5, R4, 0x1, R5 ;  /* 0x0000000104057824 */ /* 0x000fe200078e0205 */
[----:B------:R-:W-:-:S03]  /*1ff0*/  ISETP.NE.AND P0, PT, R105, 0x2, PT ;  /* 0x000000026900780c */ /* 0x000fc60003f05270 */
[----:B------:R-:W-:Y:S01]  /*2000*/  IMAD.IADD R6, R6, 0x1, R5 ;  /* 0x0000000106067824 */ /* 0x000fe200078e0205 */
[----:B------:R-:W-:Y:S02]  /*2010*/  SEL R35, R5, R35, !P0 ;  /* 0x0000002305237207 */ /* 0x000fe40004000000 */
[----:B------:R-:W-:Y:S01]  /*2020*/  ISETP.NE.AND P0, PT, R105, 0x3, PT ;  /* 0x000000036900780c */ /* 0x000fe20003f05270 */
[----:B------:R-:W-:-:S03]  /*2030*/  IMAD.IADD R7, R7, 0x1, R6 ;  /* 0x0000000107077824 */ /* 0x000fc600078e0206 */
[----:B------:R-:W-:Y:S01]  /*2040*/  SEL R35, R6, R35, !P0 ;  /* 0x0000002306237207 */ /* 0x000fe20004000000 */
[----:B-1----:R-:W-:Y:S01]  /*2050*/  IMAD.IADD R8, R7, 0x1, R8 ;  /* 0x0000000107087824 */ /* 0x002fe200078e0208 */
[----:B------:R-:W-:Y:S02]  /*2060*/  ISETP.NE.AND P0, PT, R105, 0x5, PT ;  /* 0x000000056900780c */ /* 0x000fe40003f05270 */
[----:B------:R-:W-:Y:S01]  /*2070*/  SEL R35, R7, R35, !P1 ;  /* 0x0000002307237207 */ /* 0x000fe20004800000 */
[----:B------:R-:W-:Y:S01]  /*2080*/  IMAD.IADD R9, R9, 0x1, R8 ;  /* 0x0000000109097824 */ /* 0x000fe200078e0208 */
[----:B------:R-:W-:Y:S02]  /*2090*/  ISETP.NE.AND P1, PT, R104, RZ, PT ;  /* 0x000000ff6800720c */ /* 0x000fe40003f25270 */
[----:B------:R-:W-:Y:S01]  /*20a0*/  SEL R35, R8, R35, !P0 ;  /* 0x0000002308237207 */ /* 0x000fe20004000000 */
[----:B------:R-:W-:Y:S01]  /*20b0*/  IMAD.IADD R10, R10, 0x1, R9 ;  /* 0x000000010a0a7824 */ /* 0x000fe200078e0209 */
[----:B------:R-:W-:-:S02]  /*20c0*/  ISETP.GT.U32.AND P0, PT, R0, 0x1f, PT ;  /* 0x0000001f0000780c */ /* 0x000fc40003f04070 */
[----:B------:R-:W-:Y:S01]  /*20d0*/  SEL R35, R9, R35, !P2 ;  /* 0x0000002309237207 */ /* 0x000fe20005000000 */
[----:B------:R-:W-:Y:S01]  /*20e0*/  IMAD.IADD R11, R11, 0x1, R10 ;  /* 0x000000010b0b7824 */ /* 0x000fe200078e020a */
[----:B------:R-:W-:Y:S02]  /*20f0*/  ISETP.GT.U32.OR P2, PT, R0, 0x1f, P1 ;  /* 0x0000001f0000780c */ /* 0x000fe40000f44470 */
[----:B------:R-:W-:Y:S02]  /*2100*/  SEL R4, R106, RZ, P1 ;  /* 0x000000ff6a047207 */ /* 0x000fe40000800000 */
[----:B------:R-:W-:-:S05]  /*2110*/  SEL R35, R10, R35, !P3 ;  /* 0x000000230a237207 */ /* 0x000fca0005800000 */
[----:B------:R-:W-:Y:S01]  /*2120*/  @P0 IMAD.IADD R106, R35, 0x1, R4 ;  /* 0x00000001236a0824 */ /* 0x000fe200078e0204 */
[----:B------:R-:W-:-:S03]  /*2130*/  ISETP.NE.AND P0, PT, R0, RZ, PT ;  /* 0x000000ff0000720c */ /* 0x000fc60003f05270 */
[----:B------:R-:W-:-:S05]  /*2140*/  @!P2 IMAD.U32 R106, R11, 0x10000, RZ ;  /* 0x000100000b6aa824 */ /* 0x000fca00078e00ff */
[----:B------:R-:W-:Y:S01]  /*2150*/  @!P2 STS [UR4+0x8428], R106 ;  /* 0x0084286aff00a988 */ /* 0x000fe20008000804 */
[----:B------:R-:W-:Y:S06]  /*2160*/  BAR.SYNC.DEFER_BLOCKING 0x0 ;  /* 0x0000000000007b1d */ /* 0x000fec0000010000 */
[----:B------:R-:W0:Y:S02]  /*2170*/  LDS R4, [UR4+0x8428] ;  /* 0x00842804ff047984 */ /* 0x000e240008000800 */
[----:B0-----:R-:W-:-:S05]  /*2180*/  SEL R5, R4, RZ, P0 ;  /* 0x000000ff04057207 */ /* 0x001fca0000000000 */
[----:B------:R-:W-:-:S04]  /*2190*/  IMAD.IADD R4, R5, 0x1, R106 ;  /* 0x0000000105047824 */ /* 0x000fc800078e026a */
[--C-:B------:R-:W-:Y:S01]  /*21a0*/  IMAD.IADD R72, R72, 0x1, R4.reuse ;  /* 0x0000000148487824 */ /* 0x100fe200078e0204 */
[----:B------:R-:W-:Y:S01]  /*21b0*/  STS [R29], R4 ;  /* 0x000000041d007388 */ /* 0x000fe20000000800 */
[--C-:B------:R-:W-:Y:S02]  /*21c0*/  IMAD.IADD R6, R73, 0x1, R4.reuse ;  /* 0x0000000149067824 */ /* 0x100fe400078e0204 */
[--C-:B------:R-:W-:Y:S01]  /*21d0*/  IMAD.IADD R74, R74, 0x1, R4.reuse ;  /* 0x000000014a4a7824 */ /* 0x100fe200078e0204 */
[----:B------:R-:W-:Y:S01]  /*21e0*/  STS [R29+0x4], R72 ;  /* 0x000004481d007388 */ /* 0x000fe20000000800 */
[--C-:B------:R-:W-:Y:S02]  /*21f0*/  IMAD.IADD R8, R75, 0x1, R4.reuse ;  /* 0x000000014b087824 */ /* 0x100fe400078e0204 */
[--C-:B------:R-:W-:Y:S01]  /*2200*/  IMAD.IADD R76, R76, 0x1, R4.reuse ;  /* 0x000000014c4c7824 */ /* 0x100fe200078e0204 */
[----:B------:R-:W-:Y:S01]  /*2210*/  STS [R29+0x8], R6 ;  /* 0x000008061d007388 */ /* 0x000fe20000000800 */
[----:B------:R-:W-:-:S02]  /*2220*/  IMAD.IADD R10, R77, 0x1, R4 ;  /* 0x000000014d0a7824 */ /* 0x000fc400078e0204 */
[--C-:B------:R-:W-:Y:S01]  /*2230*/  IMAD.IADD R78, R78, 0x1, R4.reuse ;  /* 0x000000014e4e7824 */ /* 0x100fe200078e0204 */
[----:B------:R-:W-:Y:S01]  /*2240*/  STS [R29+0xc], R74 ;  /* 0x00000c4a1d007388 */ /* 0x000fe20000000800 */
        /* <DEDUP_REMOVED lines=36> */
[----:B------:R-:W-:-:S03]  /*2490*/  IMAD.IADD R103, R103, 0x1, R4 ;  /* 0x0000000167677824 */ /* 0x000fc600078e0204 */
[----:B------:R-:W-:Y:S04]  /*24a0*/  STS [R29+0x40], R114 ;  /* 0x000040721d007388 */ /* 0x000fe80000000800 */
        /* <DEDUP_REMOVED lines=15> */
[----:B------:R-:W-:Y:S01]  /*25a0*/  STS [R29+0x80], R103 ;  /* 0x000080671d007388 */ /* 0x000fe20000000800 */
[----:B------:R-:W-:Y:S06]  /*25b0*/  BAR.SYNC.DEFER_BLOCKING 0x0 ;  /* 0x0000000000007b1d */ /* 0x000fec0000010000 */
[----:B------:R-:W0:Y:S04]  /*25c0*/  LDS.U16 R5, [R34] ;  /* 0x0000000022057984 */ /* 0x000e280000000400 */
[----:B------:R-:W1:Y:S04]  /*25d0*/  LDS.U16 R36, [R36] ;  /* 0x0000000024247984 */ /* 0x000e680000000400 */
[----:B------:R-:W2:Y:S04]  /*25e0*/  LDS.U16 R38, [R38] ;  /* 0x0000000026267984 */ /* 0x000ea80000000400 */
[----:B------:R-:W3:Y:S04]  /*25f0*/  LDS.U16 R40, [R40] ;  /* 0x0000000028287984 */ /* 0x000ee80000000400 */
[----:B------:R-:W4:Y:S04]  /*2600*/  LDS.U16 R42, [R42] ;  /* 0x000000002a2a7984 */ /* 0x000f280000000400 */
[----:B------:R-:W5:Y:S04]  /*2610*/  LDS.U16 R44, [R44] ;  /* 0x000000002c2c7984 */ /* 0x000f680000000400 */
[----:B------:R-:W5:Y:S04]  /*2620*/  LDS.U16 R46, [R46] ;  /* 0x000000002e2e7984 */ /* 0x000f680000000400 */
[----:B------:R-:W5:Y:S04]  /*2630*/  LDS.U16 R48, [R48] ;  /* 0x0000000030307984 */ /* 0x000f680000000400 */
[----:B------:R-:W5:Y:S04]  /*2640*/  LDS.U16 R50, [R50] ;  /* 0x0000000032327984 */ /* 0x000f680000000400 */
[----:B------:R-:W5:Y:S04]  /*2650*/  LDS.U16 R52, [R52] ;  /* 0x0000000034347984 */ /* 0x000f680000000400 */
[----:B------:R-:W5:Y:S01]  /*2660*/  LDS.U16 R54, [R54] ;  /* 0x0000000036367984 */ /* 0x000f620000000400 */
[----:B0-----:R-:W-:-:S03]  /*2670*/  IMAD.IADD R5, R32, 0x1, R5 ;  /* 0x0000000120057824 */ /* 0x001fc600078e0205 */
[----:B------:R-:W0:Y:S01]  /*2680*/  LDS.U16 R56, [R56] ;  /* 0x0000000038387984 */ /* 0x000e220000000400 */
[----:B-1----:R-:W-:-:S03]  /*2690*/  IMAD.IADD R36, R37, 0x1, R36 ;  /* 0x0000000125247824 */ /* 0x002fc600078e0224 */
[----:B------:R-:W1:Y:S01]  /*26a0*/  LDS.U16 R58, [R58] ;  /* 0x000000003a3a7984 */ /* 0x000e620000000400 */
[----:B--2---:R-:W-:-:S03]  /*26b0*/  IMAD.IADD R38, R39, 0x1, R38 ;  /* 0x0000000127267824 */ /* 0x004fc600078e0226 */
[----:B------:R-:W2:Y:S01]  /*26c0*/  LDS.U16 R60, [R60] ;  /* 0x000000003c3c7984 */ /* 0x000ea20000000400 */
[----:B---3--:R-:W-:-:S03]  /*26d0*/  IMAD.IADD R40, R41, 0x1, R40 ;  /* 0x0000000129287824 */ /* 0x008fc600078e0228 */
[----:B------:R-:W3:Y:S01]  /*26e0*/  LDS.U16 R62, [R62] ;  /* 0x000000003e3e7984 */ /* 0x000ee20000000400 */
[----:B----4-:R-:W-:-:S03]  /*26f0*/  IMAD.IADD R42, R43, 0x1, R42 ;  /* 0x000000012b2a7824 */ /* 0x010fc600078e022a */
[----:B------:R-:W4:Y:S01]  /*2700*/  LDS.U16 R64, [R64] ;  /* 0x0000000040407984 */ /* 0x000f220000000400 */
[----:B-----5:R-:W-:-:S03]  /*2710*/  IMAD.IADD R44, R45, 0x1, R44 ;  /* 0x000000012d2c7824 */ /* 0x020fc600078e022c */
[----:B------:R-:W5:Y:S01]  /*2720*/  LDS.U16 R66, [R66] ;  /* 0x0000000042427984 */ /* 0x000f620000000400 */
[----:B------:R-:W-:-:S03]  /*2730*/  IMAD.IADD R46, R47, 0x1, R46 ;  /* 0x000000012f2e7824 */ /* 0x000fc600078e022e */
[----:B------:R-:W5:Y:S01]  /*2740*/  LDS.U16 R68, [R68] ;  /* 0x0000000044447984 */ /* 0x000f620000000400 */
[----:B------:R-:W-:-:S03]  /*2750*/  IMAD.IADD R48, R49, 0x1, R48 ;  /* 0x0000000131307824 */ /* 0x000fc600078e0230 */
[----:B------:R-:W5:Y:S01]  /*2760*/  LDS.U16 R70, [R70] ;  /* 0x0000000046467984 */ /* 0x000f620000000400 */
[----:B------:R-:W-:Y:S02]  /*2770*/  IMAD.IADD R50, R51, 0x1, R50 ;  /* 0x0000000133327824 */ /* 0x000fe400078e0232 */
[----:B------:R-:W-:Y:S02]  /*2780*/  IMAD.IADD R52, R53, 0x1, R52 ;  /* 0x0000000135347824 */ /* 0x000fe400078e0234 */
[----:B------:R-:W-:Y:S02]  /*2790*/  IMAD.IADD R54, R55, 0x1, R54 ;  /* 0x0000000137367824 */ /* 0x000fe400078e0236 */
[----:B0-----:R-:W-:Y:S02]  /*27a0*/  IMAD.IADD R56, R57, 0x1, R56 ;  /* 0x0000000139387824 */ /* 0x001fe400078e0238 */
[----:B-1----:R-:W-:Y:S02]  /*27b0*/  IMAD.IADD R58, R59, 0x1, R58 ;  /* 0x000000013b3a7824 */ /* 0x002fe400078e023a */
[----:B--2---:R-:W-:-:S02]  /*27c0*/  IMAD.IADD R60, R61, 0x1, R60 ;  /* 0x000000013d3c7824 */ /* 0x004fc400078e023c */
[----:B---3--:R-:W-:Y:S02]  /*27d0*/  IMAD.IADD R62, R63, 0x1, R62 ;  /* 0x000000013f3e7824 */ /* 0x008fe400078e023e */
[----:B----4-:R-:W-:Y:S02]  /*27e0*/  IMAD.IADD R64, R65, 0x1, R64 ;  /* 0x0000000141407824 */ /* 0x010fe400078e0240 */
[----:B-----5:R-:W-:Y:S02]  /*27f0*/  IMAD.IADD R66, R67, 0x1, R66 ;  /* 0x0000000143427824 */ /* 0x020fe400078e0242 */
[----:B------:R-:W-:Y:S02]  /*2800*/  IMAD.IADD R68, R69, 0x1, R68 ;  /* 0x0000000145447824 */ /* 0x000fe400078e0244 */
[----:B------:R-:W-:Y:S01]  /*2810*/  IMAD.IADD R70, R71, 0x1, R70 ;  /* 0x0000000147467824 */ /* 0x000fe200078e0246 */
[----:B------:R-:W-:Y:S06]  /*2820*/  BAR.SYNC.DEFER_BLOCKING 0x0 ;  /* 0x0000000000007b1d */ /* 0x000fec0000010000 */
[----:B------:R-:W-:Y:S05]  /*2830*/  BRA.U UP0, `(.L_x_217) ;  /* 0x0000000100f87547 */ /* 0x000fea000b800000 */
[----:B------:R-:W-:Y:S01]  /*2840*/  LEA R5, R5, UR4, 0x2 ;  /* 0x0000000405057c11 */ /* 0x000fe2000f8e10ff */
[----:B------:R-:W-:Y:S01]  /*2850*/  UIADD3 UR7, UPT, UPT, UR7, 0x6, URZ ;  /* 0x0000000607077890 */ /* 0x000fe2000fffe0ff */
[----:B------:R-:W-:Y:S01]  /*2860*/  LEA R4, R36, UR4, 0x2 ;  /* 0x0000000424047c11 */ /* 0x000fe2000f8e10ff */
[----:B------:R-:W-:Y:S01]  /*2870*/  UIADD3 UR5, UPT, UPT, UR5, -0x6, URZ ;  /* 0xfffffffa05057890 */ /* 0x000fe2000fffe0ff */
[----:B------:R-:W-:Y:S01]  /*2880*/  LEA R7, R38, UR4, 0x2 ;  /* 0x0000000426077c11 */ /* 0x000fe2000f8e10ff */
[----:B------:R0:W-:Y:S01]  /*2890*/  STS [R5], R2 ;  /* 0x0000000205007388 */ /* 0x0001e20000000800 */
[----:B------:R-:W-:Y:S02]  /*28a0*/  LEA R6, R40, UR4, 0x2 ;  /* 0x0000000428067c11 */ /* 0x000fe4000f8e10ff */
[----:B------:R-:W-:Y:S01]  /*28b0*/  LEA R9, R42, UR4, 0x2 ;  /* 0x000000042a097c11 */ /* 0x000fe2000f8e10ff */
[----:B------:R1:W-:Y:S01]  /*28c0*/  STS [R4], R3 ;  /* 0x0000000304007388 */ /* 0x0003e20000000800 */
[----:B------:R-:W-:-:S02]  /*28d0*/  LEA R8, R44, UR4, 0x2 ;  /* 0x000000042c087c11 */ /* 0x000fc4000f8e10ff */
[----:B------:R-:W-:Y:S01]  /*28e0*/  LEA R11, R46, UR4, 0x2 ;  /* 0x000000042e0b7c11 */ /* 0x000fe2000f8e10ff */
[----:B------:R2:W-:Y:S01]  /*28f0*/  STS [R7], R12 ;  /* 0x0000000c07007388 */ /* 0x0005e20000000800 */
[----:B------:R-:W-:Y:S02]  /*2900*/  LEA R10, R48, UR4, 0x2 ;  /* 0x00000004300a7c11 */ /* 0x000fe4000f8e10ff */
[----:B0-----:R-:W-:Y:S01]  /*2910*/  LEA R5, R50, UR4, 0x2 ;  /* 0x0000000432057c11 */ /* 0x001fe2000f8e10ff */
[----:B------:R0:W-:Y:S01]  /*2920*/  STS [R6], R13 ;  /* 0x0000000d06007388 */ /* 0x0001e20000000800 */
[----:B------:R-:W-:Y:S02]  /*2930*/  LEA R2, R52, UR4, 0x2 ;  /* 0x0000000434027c11 */ /* 0x000fe4000f8e10ff */
[----:B-1----:R-:W-:Y:S01]  /*2940*/  LEA R3, R54, UR4, 0x2 ;  /* 0x0000000436037c11 */ /* 0x002fe2000f8e10ff */
[----:B------:R1:W-:Y:S01]  /*2950*/  STS [R9], R14 ;  /* 0x0000000e09007388 */ /* 0x0003e20000000800 */
[----:B------:R-:W-:-:S02]  /*2960*/  LEA R4, R56, UR4, 0x2 ;  /* 0x0000000438047c11 */ /* 0x000fc4000f8e10ff */
[----:B--2---:R-:W-:Y:S01]  /*2970*/  LEA R7, R58, UR4, 0x2 ;  /* 0x000000043a077c11 */ /* 0x004fe2000f8e10ff */
[----:B------:R2:W-:Y:S01]  /*2980*/  STS [R8], R15 ;  /* 0x0000000f08007388 */ /* 0x0005e20000000800 */
[----:B0-----:R-:W-:-:S03]  /*2990*/  LEA R6, R60, UR4, 0x2 ;  /* 0x000000043c067c11 */ /* 0x001fc6000f8e10ff */
[----:B------:R0:W-:Y:S01]  /*29a0*/  STS [R11], R16 ;  /* 0x000000100b007388 */ /* 0x0001e20000000800 */
[----:B-1----:R-:W-:-:S03]  /*29b0*/  LEA R9, R62, UR4, 0x2 ;  /* 0x000000043e097c11 */ /* 0x002fc6000f8e10ff */
[----:B------:R-:W-:Y:S01]  /*29c0*/  STS [R10], R17 ;  /* 0x000000110a007388 */ /* 0x000fe20000000800 */
[----:B--2---:R-:W-:-:S03]  /*29d0*/  LEA R8, R64, UR4, 0x2 ;  /* 0x0000000440087c11 */ /* 0x004fc6000f8e10ff */
[----:B------:R1:W-:Y:S01]  /*29e0*/  STS [R5], R18 ;  /* 0x0000001205007388 */ /* 0x0003e20000000800 */
[----:B0-----:R-:W-:-:S03]  /*29f0*/  LEA R11, R68, UR4, 0x2 ;  /* 0x00000004440b7c11 */ /* 0x001fc6000f8e10ff */
[----:B------:R0:W-:Y:S04]  /*2a00*/  STS [R2], R19 ;  /* 0x0000001302007388 */ /* 0x0001e80000000800 */
[----:B------:R2:W-:Y:S01]  /*2a10*/  STS [R3], R20 ;  /* 0x0000001403007388 */ /* 0x0005e20000000800 */
[----:B-1----:R-:W-:-:S03]  /*2a20*/  LEA R5, R66, UR4, 0x2 ;  /* 0x0000000442057c11 */ /* 0x002fc6000f8e10ff */
[----:B------:R2:W-:Y:S01]  /*2a30*/  STS [R4], R21 ;  /* 0x0000001504007388 */ /* 0x0005e20000000800 */
[----:B0-----:R-:W-:-:S03]  /*2a40*/  LEA R19, R70, UR4, 0x2 ;  /* 0x0000000446137c11 */ /* 0x001fc6000f8e10ff */
[----:B------:R2:W-:Y:S04]  /*2a50*/  STS [R7], R22 ;  /* 0x0000001607007388 */ /* 0x0005e80000000800 */
[----:B------:R2:W-:Y:S04]  /*2a60*/  STS [R6], R23 ;  /* 0x0000001706007388 */ /* 0x0005e80000000800 */
[----:B------:R2:W-:Y:S04]  /*2a70*/  STS [R9], R24 ;  /* 0x0000001809007388 */ /* 0x0005e80000000800 */
[----:B------:R2:W-:Y:S04]  /*2a80*/  STS [R8], R25 ;  /* 0x0000001908007388 */ /* 0x0005e80000000800 */
[----:B------:R2:W-:Y:S04]  /*2a90*/  STS [R5], R26 ;  /* 0x0000001a05007388 */ /* 0x0005e80000000800 */
[----:B------:R2:W-:Y:S04]  /*2aa0*/  STS [R11], R28 ;  /* 0x0000001c0b007388 */ /* 0x0005e80000000800 */
[----:B------:R2:W-:Y:S01]  /*2ab0*/  STS [R19], R30 ;  /* 0x0000001e13007388 */ /* 0x0005e20000000800 */
[----:B------:R-:W-:Y:S06]  /*2ac0*/  BAR.SYNC.DEFER_BLOCKING 0x0 ;  /* 0x0000000000007b1d */ /* 0x000fec0000010000 */
[----:B------:R2:W0:Y:S04]  /*2ad0*/  LDS R2, [R33] ;  /* 0x0000000021027984 */ /* 0x0004280000000800 */
[----:B------:R2:W1:Y:S04]  /*2ae0*/  LDS R3, [R33+0x4] ;  /* 0x0000040021037984 */ /* 0x0004680000000800 */
[----:B------:R2:W3:Y:S04]  /*2af0*/  LDS R12, [R33+0x8] ;  /* 0x00000800210c7984 */ /* 0x0004e80000000800 */
[----:B------:R2:W4:Y:S04]  /*2b00*/  LDS R13, [R33+0xc] ;  /* 0x00000c00210d7984 */ /* 0x0005280000000800 */
[----:B------:R2:W0:Y:S04]  /*2b10*/  LDS R14, [R33+0x10] ;  /* 0x00001000210e7984 */ /* 0x0004280000000800 */
        /* <DEDUP_REMOVED lines=13> */
[----:B------:R2:W0:Y:S01]  /*2bf0*/  LDS R30, [R33+0x48] ;  /* 0x00004800211e7984 */ /* 0x0004220000000800 */
[----:B------:R-:W-:Y:S06]  /*2c00*/  BAR.SYNC.DEFER_BLOCKING 0x0 ;  /* 0x0000000000007b1d */ /* 0x000fec0000010000 */
[----:B-1-34-:R-:W-:Y:S05]  /*2c10*/  BRA `(.L_x_218) ;  /* 0xffffffdc00607947 */ /* 0x01afea000383ffff */
.L_x_217:
[----:B------:R-:W-:Y:S01]  /*2c20*/  LEA R5, R5, UR4, 0x2 ;  /* 0x0000000405057c11 */ /* 0x000fe2000f8e10ff */
[----:B------:R-:W-:Y:S01]  /*2c30*/  IMAD R33, R0, -0x48, R33 ;  /* 0xffffffb800217824 */ /* 0x000fe200078e0221 */
[----:B------:R-:W-:Y:S01]  /*2c40*/  LEA R36, R36, UR4, 0x2 ;  /* 0x0000000424247c11 */ /* 0x000fe2000f8e10ff */
[----:B------:R-:W-:Y:S01]  /*2c50*/  VIADD R8, R0, 0x100 ;  /* 0x0000010000087836 */ /* 0x000fe20000000000 */
[----:B------:R-:W-:Y:S01]  /*2c60*/  LEA R7, R38, UR4, 0x2 ;  /* 0x0000000426077c11 */ /* 0x000fe2000f8e10ff */
[----:B------:R0:W-:Y:S01]  /*2c70*/  STS [R5], R2 ;  /* 0x0000000205007388 */ /* 0x0001e20000000800 */
[----:B------:R-:W-:Y:S01]  /*2c80*/  LEA R40, R40, UR4, 0x2 ;  /* 0x0000000428287c11 */ /* 0x000fe2000f8e10ff */
[----:B------:R-:W-:Y:S01]  /*2c90*/  VIADD R10, R0, 0x200 ;  /* 0x00000200000a7836 */ /* 0x000fe20000000000 */
        /* <DEDUP_REMOVED lines=11> */
[----:B------:R-:W-:Y:S01]  /*2d50*/  LEA R56, R56, UR4, 0x2 ;  /* 0x0000000438387c11 */ /* 0x000fe2000f8e10ff */
[----:B--2---:R-:W-:Y:S01]  /*2d60*/  VIADD R12, R0, 0x300 ;  /* 0x00000300000c7836 */ /* 0x004fe20000000000 */
[----:B------:R-:W-:Y:S01]  /*2d70*/  LEA R7, R58, UR4, 0x2 ;  /* 0x000000043a077c11 */ /* 0x000fe2000f8e10ff */
[----:B------:R2:W-:Y:S01]  /*2d80*/  STS [R44], R15 ;  /* 0x0000000f2c007388 */ /* 0x0005e20000000800 */
[----:B------:R-:W-:-:S02]  /*2d90*/  LEA R60, R60, UR4, 0x2 ;  /* 0x000000043c3c7c11 */ /* 0x000fc4000f8e10ff */
[----:B------:R-:W-:Y:S01]  /*2da0*/  LEA R64, R64, UR4, 0x2 ;  /* 0x0000000440407c11 */ /* 0x000fe2000f8e10ff */
[----:B------:R3:W-:Y:S01]  /*2db0*/  STS [R11], R16 ;  /* 0x000000100b007388 */ /* 0x0007e20000000800 */
[----:B0-----:R-:W-:Y:S02]  /*2dc0*/  LEA R13, R68, UR4, 0x2 ;  /* 0x00000004440d7c11 */ /* 0x001fe4000f8e10ff */
[----:B-1----:R-:W-:Y:S01]  /*2dd0*/  LEA R9, R62, UR4, 0x2 ;  /* 0x000000043e097c11 */ /* 0x002fe2000f8e10ff */
[----:B------:R-:W-:Y:S01]  /*2de0*/  STS [R48], R17 ;  /* 0x0000001130007388 */ /* 0x000fe20000000800 */
[----:B--2---:R-:W-:-:S03]  /*2df0*/  LEA R15, R70, UR4, 0x2 ;  /* 0x00000004460f7c11 */ /* 0x004fc6000f8e10ff */
[----:B------:R-:W-:Y:S01]  /*2e00*/  STS [R5], R18 ;  /* 0x0000001205007388 */ /* 0x000fe20000000800 */
[----:B---3--:R-:W-:Y:S01]  /*2e10*/  LEA R11, R66, UR4, 0x2 ;  /* 0x00000004420b7c11 */ /* 0x008fe2000f8e10ff */
[----:B------:R-:W0:Y:S02]  /*2e20*/  LDCU.64 UR4, c[0x0][0x3a0] ;  /* 0x00007400ff0477ac */ /* 0x000e240008000a00 */
[----:B------:R-:W-:Y:S04]  /*2e30*/  STS [R52], R19 ;  /* 0x0000001334007388 */ /* 0x000fe80000000800 */
[----:B------:R1:W-:Y:S04]  /*2e40*/  STS [R3], R20 ;  /* 0x0000001403007388 */ /* 0x0003e80000000800 */
[----:B------:R-:W-:Y:S04]  /*2e50*/  STS [R56], R21 ;  /* 0x0000001538007388 */ /* 0x000fe80000000800 */
[----:B------:R-:W-:Y:S01]  /*2e60*/  STS [R7], R22 ;  /* 0x0000001607007388 */ /* 0x000fe20000000800 */
[----:B-1----:R-:W1:Y:S03]  /*2e70*/  LDC.64 R2, c[0x0][0x388] ;  /* 0x0000e200ff027b82 */ /* 0x002e660000000a00 */
[----:B------:R-:W-:Y:S01]  /*2e80*/  STS [R60], R23 ;  /* 0x000000173c007388 */ /* 0x000fe20000000800 */
[----:B0-----:R-:W-:-:S02]  /*2e90*/  ISETP.GE.U32.AND P4, PT, R0, UR4, PT ;  /* 0x0000000400007c0c */ /* 0x001fc4000bf86070 */
[----:B------:R-:W-:Y:S01]  /*2ea0*/  ISETP.GE.U32.AND P1, PT, R8, UR4, PT ;  /* 0x0000000408007c0c */ /* 0x000fe2000bf26070 */
[----:B------:R-:W-:Y:S01]  /*2eb0*/  STS [R9], R24 ;  /* 0x0000001809007388 */ /* 0x000fe20000000800 */
[----:B------:R-:W-:Y:S02]  /*2ec0*/  ISETP.GE.U32.AND.EX P4, PT, RZ, UR5, PT, P4 ;  /* 0x00000005ff007c0c */ /* 0x000fe4000bf86140 */
[----:B------:R-:W-:Y:S01]  /*2ed0*/  ISETP.GE.U32.AND.EX P1, PT, RZ, UR5, PT, P1 ;  /* 0x00000005ff007c0c */ /* 0x000fe2000bf26110 */
[----:B------:R-:W-:Y:S01]  /*2ee0*/  STS [R64], R25 ;  /* 0x0000001940007388 */ /* 0x000fe20000000800 */
[----:B------:R-:W-:-:S03]  /*2ef0*/  ISETP.GE.U32.AND P2, PT, R10, UR4, PT ;  /* 0x000000040a007c0c */ /* 0x000fc6000bf46070 */
[----:B------:R0:W-:Y:S01]  /*2f00*/  STS [R11], R26 ;  /* 0x0000001a0b007388 */ /* 0x0001e20000000800 */
[----:B------:R-:W-:-:S03]  /*2f10*/  ISETP.GE.U32.AND.EX P2, PT, RZ, UR5, PT, P2 ;  /* 0x00000005ff007c0c */ /* 0x000fc6000bf46120 */
[----:B------:R-:W-:Y:S04]  /*2f20*/  STS [R13], R28 ;  /* 0x0000001c0d007388 */ /* 0x000fe80000000800 */
[----:B------:R2:W-:Y:S01]  /*2f30*/  STS [R15], R30 ;  /* 0x0000001e0f007388 */ /* 0x0005e20000000800 */
[----:B------:R-:W-:Y:S02]  /*2f40*/  @!P1 IMAD.MOV.U32 R10, RZ, RZ, -0x1 ;  /* 0xffffffffff0a9424 */ /* 0x000fe400078e00ff */
[----:B0-----:R-:W-:Y:S01]  /*2f50*/  @!P4 IMAD.MOV.U32 R11, RZ, RZ, -0x1 ;  /* 0xffffffffff0bc424 */ /* 0x001fe200078e00ff */
[----:B------:R-:W-:Y:S01]  /*2f60*/  BAR.SYNC.DEFER_BLOCKING 0x0 ;  /* 0x0000000000007b1d */ /* 0x000fe20000010000 */
[----:B-1----:R-:W-:-:S04]  /*2f70*/  IMAD.WIDE.U32 R2, R0, 0x4, R2 ;  /* 0x0000000400027825 */ /* 0x002fc800078e0002 */
[----:B--2---:R-:W-:Y:S01]  /*2f80*/  @!P2 IMAD.MOV.U32 R15, RZ, RZ, -0x1 ;  /* 0xffffffffff0fa424 */ /* 0x004fe200078e00ff */
[----:B------:R-:W0:Y:S04]  /*2f90*/  LDS R4, [R33] ;  /* 0x0000000021047984 */ /* 0x000e280000000800 */
[----:B------:R-:W1:Y:S04]  /*2fa0*/  LDS R5, [R33+0x400] ;  /* 0x0004000021057984 */ /* 0x000e680000000800 */
[----:B------:R-:W2:Y:S04]  /*2fb0*/  LDS R6, [R33+0x800] ;  /* 0x0008000021067984 */ /* 0x000ea80000000800 */
[----:B------:R-:W3:Y:S04]  /*2fc0*/  LDS R7, [R33+0xc00] ;  /* 0x000c000021077984 */ /* 0x000ee80000000800 */
[----:B------:R-:W-:Y:S04]  /*2fd0*/  LDS R9, [R33+0x1400] ;  /* 0x0014000021097984 */ /* 0x000fe80000000800 */
[----:B------:R-:W4:Y:S01]  /*2fe0*/  LDS R8, [R33+0x1000] ;  /* 0x0010000021087984 */ /* 0x000f220000000800 */
[----:B0-----:R-:W-:-:S04]  /*2ff0*/  @!P4 ISETP.GT.AND P0, PT, R4, -0x1, PT ;  /* 0xffffffff0400c80c */ /* 0x001fc80003f04270 */
[----:B------:R-:W-:Y:S02]  /*3000*/  @!P4 SEL R11, R11, 0x80000000, P0 ;  /* 0x800000000b0bc807 */ /* 0x000fe40000000000 */
[----:B------:R-:W-:Y:S01]  /*3010*/  ISETP.GE.U32.AND P0, PT, R12, UR4, PT ;  /* 0x000000040c007c0c */ /* 0x000fe2000bf06070 */
[C---:B------:R-:W-:Y:S01]  /*3020*/  VIADD R12, R0.reuse, 0x500 ;  /* 0x00000500000c7836 */ /* 0x040fe20000000000 */
[----:B------:R-:W-:Y:S02]  /*3030*/  @!P4 LOP3.LUT R11, R11, R4, RZ, 0x3c, !PT ;  /* 0x000000040b0bc212 */ /* 0x000fe400078e3cff */
[----:B------:R-:W-:Y:S02]  /*3040*/  LOP3.LUT R4, R0, 0x400, RZ, 0xfc, !PT ;  /* 0x0000040000047812 */ /* 0x000fe400078efcff */
[----:B------:R-:W-:Y:S01]  /*3050*/  ISETP.GE.U32.AND.EX P0, PT, RZ, UR5, PT, P0 ;  /* 0x00000005ff007c0c */ /* 0x000fe2000bf06100 */
[----:B------:R0:W-:Y:S01]  /*3060*/  @!P4 STG.E desc[UR8][R2.64], R11 ;  /* 0x0000000b0200c986 */ /* 0x0001e2000c101908 */
[----:B-1----:R-:W-:-:S02]  /*3070*/  @!P1 ISETP.GT.AND P3, PT, R5, -0x1, PT ;  /* 0xffffffff0500980c */ /* 0x002fc40003f64270 */
[----:B------:R-:W-:Y:S02]  /*3080*/  ISETP.GE.U32.AND P6, PT, R4, UR4, PT ;  /* 0x0000000404007c0c */ /* 0x000fe4000bfc6070 */
[----:B------:R-:W1:Y:S01]  /*3090*/  LDS R4, [R33+0x1800] ;  /* 0x0018000021047984 */ /* 0x000e620000000800 */
[----:B------:R-:W-:Y:S02]  /*30a0*/  @!P1 SEL R10, R10, 0x80000000, P3 ;  /* 0x800000000a0a9807 */ /* 0x000fe40001800000 */
[----:B--2---:R-:W-:Y:S02]  /*30b0*/  @!P2 ISETP.GT.AND P5, PT, R6, -0x1, PT ;  /* 0xffffffff0600a80c */ /* 0x004fe40003fa4270 */
[----:B------:R-:W-:Y:S01]  /*30c0*/  @!P1 LOP3.LUT R13, R10, R5, RZ, 0x3c, !PT ;  /* 0x000000050a0d9212 */ /* 0x000fe200078e3cff */
[----:B------:R-:W-:Y:S01]  /*30d0*/  VIADD R10, R0, 0x600 ;  /* 0x00000600000a7836 */ /* 0x000fe20000000000 */
[----:B------:R-:W-:Y:S01]  /*30e0*/  ISETP.GE.U32.AND P3, PT, R12, UR4, PT ;  /* 0x000000040c007c0c */ /* 0x000fe2000bf66070 */
[----:B------:R-:W-:Y:S01]  /*30f0*/  @!P0 IMAD.MOV.U32 R12, RZ, RZ, -0x1 ;  /* 0xffffffffff0c8424 */ /* 0x000fe200078e00ff */
[----:B------:R-:W-:Y:S01]  /*3100*/  ISETP.GE.U32.AND.EX P4, PT, RZ, UR5, PT, P6 ;  /* 0x00000005ff007c0c */ /* 0x000fe2000bf86160 */
[----:B------:R-:W2:Y:S01]  /*3110*/  LDS R5, [R33+0x1c00] ;  /* 0x001c000021057984 */ /* 0x000ea20000000800 */
[----:B------:R-:W-:-:S02]  /*3120*/  @!P2 SEL R15, R15, 0x80000000, P5 ;  /* 0x800000000f0fa807 */ /* 0x000fc40002800000 */
[----:B---3--:R-:W-:Y:S01]  /*3130*/  @!P0 ISETP.GT.AND P6, PT, R7, -0x1, PT ;  /* 0xffffffff0700880c */ /* 0x008fe20003fc4270 */
[----:B------:R3:W-:Y:S01]  /*3140*/  @!P1 STG.E desc[UR8][R2.64+0x400], R13 ;  /* 0x0004000d02009986 */ /* 0x0007e2000c101908 */
[----:B------:R-:W-:Y:S02]  /*3150*/  ISETP.GE.U32.AND.EX P3, PT, RZ, UR5, PT, P3 ;  /* 0x00000005ff007c0c */ /* 0x000fe4000bf66130 */
[----:B------:R-:W-:Y:S02]  /*3160*/  @!P2 LOP3.LUT R15, R15, R6, RZ, 0x3c, !PT ;  /* 0x000000060f0fa212 */ /* 0x000fe400078e3cff */
[----:B------:R-:W-:Y:S01]  /*3170*/  ISETP.GE.U32.AND P5, PT, R10, UR4, PT ;  /* 0x000000040a007c0c */ /* 0x000fe2000bfa6070 */
[----:B------:R-:W5:Y:S01]  /*3180*/  LDS R6, [R33+0x2000] ;  /* 0x0020000021067984 */ /* 0x000f620000000800 */
[----:B------:R-:W-:Y:S01]  /*3190*/  @!P0 SEL R10, R12, 0x80000000, P6 ;  /* 0x800000000c0a8807 */ /* 0x000fe20003000000 */
[----:B------:R-:W-:Y:S01]  /*31a0*/  @!P4 IMAD.MOV.U32 R14, RZ, RZ, -0x1 ;  /* 0xffffffffff0ec424 */ /* 0x000fe200078e00ff */
[----:B------:R-:W-:Y:S01]  /*31b0*/  ISETP.GE.U32.AND.EX P1, PT, RZ, UR5, PT, P5 ;  /* 0x00000005ff007c0c */ /* 0x000fe2000bf26150 */
[----:B------:R3:W-:Y:S01]  /*31c0*/  @!P2 STG.E desc[UR8][R2.64+0x800], R15 ;  /* 0x0008000f0200a986 */ /* 0x0007e2000c101908 */
[----:B0-----:R-:W-:Y:S01]  /*31d0*/  @!P0 LOP3.LUT R11, R10, R7, RZ, 0x3c, !PT ;  /* 0x000000070a0b8212 */ /* 0x001fe200078e3cff */
[----:B------:R-:W-:Y:S01]  /*31e0*/  VIADD R10, R0, 0x700 ;  /* 0x00000700000a7836 */ /* 0x000fe20000000000 */
[----:B----4-:R-:W-:Y:S01]  /*31f0*/  @!P4 ISETP.GT.AND P5, PT, R8, -0x1, PT ;  /* 0xffffffff0800c80c */ /* 0x010fe20003fa4270 */
[----:B------:R-:W0:Y:S01]  /*3200*/  LDS R7, [R33+0x2400] ;  /* 0x0024000021077984 */ /* 0x000e220000000800 */
[----:B------:R-:W-:Y:S01]  /*3210*/  @!P3 IMAD.MOV.U32 R16, RZ, RZ, -0x1 ;  /* 0xffffffffff10b424 */ /* 0x000fe200078e00ff */
[----:B------:R-:W-:-:S02]  /*3220*/  @!P3 ISETP.GT.AND P6, PT, R9, -0x1, PT ;  /* 0xffffffff0900b80c */ /* 0x000fc40003fc4270 */
[----:B------:R-:W-:Y:S01]  /*3230*/  ISETP.GE.U32.AND P2, PT, R10, UR4, PT ;  /* 0x000000040a007c0c */ /* 0x000fe2000bf46070 */
[----:B------:R4:W-:Y:S01]  /*3240*/  @!P0 STG.E desc[UR8][R2.64+0xc00], R11 ;  /* 0x000c000b02008986 */ /* 0x0009e2000c101908 */
[----:B------:R-:W-:Y:S02]  /*3250*/  @!P3 SEL R10, R16, 0x80000000, P6 ;  /* 0x80000000100ab807 */ /* 0x000fe40003000000 */
[----:B------:R-:W-:Y:S02]  /*3260*/  LOP3.LUT R12, R0, 0x800, RZ, 0xfc, !PT ;  /* 0x00000800000c7812 */ /* 0x000fe400078efcff */
[----:B---3--:R-:W-:Y:S02]  /*3270*/  @!P4 SEL R13, R14, 0x80000000, P5 ;  /* 0x800000000e0dc807 */ /* 0x008fe40002800000 */
[----:B------:R-:W-:Y:S01]  /*3280*/  @!P3 LOP3.LUT R15, R10, R9, RZ, 0x3c, !PT ;  /* 0x000000090a0fb212 */ /* 0x000fe200078e3cff */
[C---:B------:R-:W-:Y:S01]  /*3290*/  VIADD R9, R0.reuse, 0x900 ;  /* 0x0000090000097836 */ /* 0x040fe20000000000 */
[----:B------:R-:W-:Y:S01]  /*32a0*/  ISETP.GE.U32.AND.EX P2, PT, RZ, UR5, PT, P2 ;  /* 0x00000005ff007c0c */ /* 0x000fe2000bf46120 */
[----:B------:R-:W-:Y:S01]  /*32b0*/  VIADD R10, R0, 0xa00 ;  /* 0x00000a00000a7836 */ /* 0x000fe20000000000 */
[----:B------:R-:W-:Y:S01]  /*32c0*/  ISETP.GE.U32.AND P6, PT, R12, UR4, PT ;  /* 0x000000040c007c0c */ /* 0x000fe2000bfc6070 */
[----:B------:R-:W-:Y:S01]  /*32d0*/  @!P1 IMAD.MOV.U32 R12, RZ, RZ, -0x1 ;  /* 0xffffffffff0c9424 */ /* 0x000fe200078e00ff */
[----:B------:R-:W-:Y:S01]  /*32e0*/  @!P4 LOP3.LUT R13, R13, R8, RZ, 0x3c, !PT ;  /* 0x000000080d0dc212 */ /* 0x000fe200078e3cff */
[----:B------:R-:W-:Y:S01]  /*32f0*/  @!P3 STG.E desc[UR8][R2.64+0x1400], R15 ;  /* 0x0014000f0200b986 */ /* 0x000fe2000c101908 */
[----:B-1----:R-:W-:-:S02]  /*3300*/  @!P1 ISETP.GT.AND P5, PT, R4, -0x1, PT ;  /* 0xffffffff0400980c */ /* 0x002fc40003fa4270 */
[----:B------:R-:W-:Y:S01]  /*3310*/  ISETP.GE.U32.AND.EX P0, PT, RZ, UR5, PT, P6 ;  /* 0x00000005ff007c0c */ /* 0x000fe2000bf06160 */
[----:B------:R-:W1:Y:S01]  /*3320*/  LDS R8, [R33+0x2800] ;  /* 0x0028000021087984 */ /* 0x000e620000000800 */
[----:B------:R-:W-:Y:S02]  /*3330*/  ISETP.GE.U32.AND P6, PT, R9, UR4, PT ;  /* 0x0000000409007c0c */ /* 0x000fe4000bfc6070 */
[----:B------:R-:W-:Y:S01]  /*3340*/  @!P1 SEL R9, R12, 0x80000000, P5 ;  /* 0x800000000c099807 */ /* 0x000fe20002800000 */
[----:B------:R-:W-:Y:S01]  /*3350*/  VIADD R12, R0, 0xb00 ;  /* 0x00000b00000c7836 */ /* 0x000fe20000000000 */
[----:B------:R-:W-:Y:S01]  /*3360*/  ISETP.GE.U32.AND.EX P6, PT, RZ, UR5, PT, P6 ;  /* 0x00000005ff007c0c */ /* 0x000fe2000bfc6160 */
[----:B------:R3:W-:Y:S01]  /*3370*/  @!P4 STG.E desc[UR8][R2.64+0x1000], R13 ;  /* 0x0010000d0200c986 */ /* 0x0007e2000c101908 */
[----:B------:R-:W-:Y:S01]  /*3380*/  ISETP.GE.U32.AND P5, PT, R10, UR4, PT ;  /* 0x000000040a007c0c */ /* 0x000fe2000bfa6070 */
[----:B------:R-:W-:Y:S01]  /*3390*/  @!P2 IMAD.MOV.U32 R10, RZ, RZ, -0x1 ;  /* 0xffffffffff0aa424 */ /* 0x000fe200078e00ff */
[----:B----4-:R-:W-:-:S02]  /*33a0*/  @!P1 LOP3.LUT R11, R9, R4, RZ, 0x3c, !PT ;  /* 0x00000004090b9212 */ /* 0x010fc400078e3cff */
[----:B--2---:R-:W-:Y:S01]  /*33b0*/  @!P2 ISETP.GT.AND P3, PT, R5, -0x1, PT ;  /* 0xffffffff0500a80c */ /* 0x004fe20003f64270 */
[----:B------:R-:W2:Y:S01]  /*33c0*/  LDS R4, [R33+0x2c00] ;  /* 0x002c000021047984 */ /* 0x000ea20000000800 */
[----:B------:R-:W-:Y:S01]  /*33d0*/  @!P0 IMAD.MOV.U32 R14, RZ, RZ, -0x1 ;  /* 0xffffffffff0e8424 */ /* 0x000fe200078e00ff */
[----:B------:R-:W-:Y:S02]  /*33e0*/  ISETP.GE.U32.AND P4, PT, R12, UR4, PT ;  /* 0x000000040c007c0c */ /* 0x000fe4000bf86070 */
[----:B------:R4:W-:Y:S01]  /*33f0*/  @!P1 STG.E desc[UR8][R2.64+0x1800], R11 ;  /* 0x0018000b02009986 */ /* 0x0009e2000c101908 */
[----:B------:R-:W-:Y:S01]  /*3400*/  @!P2 SEL R10, R10, 0x80000000, P3 ;  /* 0x800000000a0aa807 */ /* 0x000fe20001800000 */
[----:B------:R-:W-:Y:S01]  /*3410*/  @!P6 IMAD.MOV.U32 R12, RZ, RZ, -0x1 ;  /* 0xffffffffff0ce424 */ /* 0x000fe200078e00ff */
[----:B-----5:R-:W-:Y:S01]  /*3420*/  @!P0 ISETP.GT.AND P1, PT, R6, -0x1, PT ;  /* 0xffffffff0600880c */ /* 0x020fe20003f24270 */
[----:B------:R-:W5:Y:S01]  /*3430*/  LDS R9, [R33+0x3000] ;  /* 0x0030000021097984 */ /* 0x000f620000000800 */
[----:B---3--:R-:W-:-:S02]  /*3440*/  @!P2 LOP3.LUT R13, R10, R5, RZ, 0x3c, !PT ;  /* 0x000000050a0da212 */ /* 0x008fc400078e3cff */
[----:B------:R-:W-:Y:S01]  /*3450*/  @!P0 SEL R5, R14, 0x80000000, P1 ;  /* 0x800000000e058807 */ /* 0x000fe20000800000 */
[C---:B------:R-:W-:Y:S01]  /*3460*/  VIADD R14, R0.reuse, 0xf00 ;  /* 0x00000f00000e7836 */ /* 0x040fe20000000000 */
[----:B0-----:R-:W-:Y:S01]  /*3470*/  @!P6 ISETP.GT.AND P3, PT, R7, -0x1, PT ;  /* 0xffffffff0700e80c */ /* 0x001fe20003f64270 */
[----:B------:R0:W-:Y:S01]  /*3480*/  @!P2 STG.E desc[UR8][R2.64+0x1c00], R13 ;  /* 0x001c000d0200a986 */ /* 0x0001e2000c101908 */
[----:B------:R-:W-:Y:S02]  /*3490*/  ISETP.GE.U32.AND.EX P5, PT, RZ, UR5, PT, P5 ;  /* 0x00000005ff007c0c */ /* 0x000fe4000bfa6150 */
[----:B----4-:R-:W-:Y:S01]  /*34a0*/  @!P0 LOP3.LUT R11, R5, R6, RZ, 0x3c, !PT ;  /* 0x00000006050b8212 */ /* 0x010fe200078e3cff */
[----:B------:R-:W-:Y:S01]  /*34b0*/  VIADD R5, R0, 0xd00 ;  /* 0x00000d0000057836 */ /* 0x000fe20000000000 */
[----:B------:R-:W-:Y:S01]  /*34c0*/  @!P6 SEL R6, R12, 0x80000000, P3 ;  /* 0x800000000c06e807 */ /* 0x000fe20001800000 */
[C---:B------:R-:W-:Y:S01]  /*34d0*/  VIADD R12, R0.reuse, 0xe00 ;  /* 0x00000e00000c7836 */ /* 0x040fe20000000000 */
[----:B------:R-:W-:Y:S01]  /*34e0*/  LOP3.LUT R10, R0, 0xc00, RZ, 0xfc, !PT ;  /* 0x00000c00000a7812 */ /* 0x000fe200078efcff */
[----:B------:R-:W-:Y:S01]  /*34f0*/  @!P0 STG.E desc[UR8][R2.64+0x2000], R11 ;  /* 0x0020000b02008986 */ /* 0x000fe2000c101908 */
[----:B------:R-:W-:-:S02]  /*3500*/  @!P6 LOP3.LUT R15, R6, R7, RZ, 0x3c, !PT ;  /* 0x00000007060fe212 */ /* 0x000fc400078e3cff */
[----:B------:R-:W-:Y:S01]  /*3510*/  ISETP.GE.U32.AND P3, PT, R5, UR4, PT ;  /* 0x0000000405007c0c */ /* 0x000fe2000bf66070 */
[----:B------:R-:W3:Y:S01]  /*3520*/  LDS R6, [R33+0x3800] ;  /* 0x0038000021067984 */ /* 0x000ee20000000800 */
[----:B------:R-:W-:Y:S01]  /*3530*/  ISETP.GE.U32.AND P1, PT, R10, UR4, PT ;  /* 0x000000040a007c0c */ /* 0x000fe2000bf26070 */
[----:B------:R-:W-:Y:S01]  /*3540*/  @!P5 IMAD.MOV.U32 R16, RZ, RZ, -0x1 ;  /* 0xffffffffff10d424 */ /* 0x000fe200078e00ff */
[----:B------:R-:W-:Y:S01]  /*3550*/  ISETP.GE.U32.AND.EX P2, PT, RZ, UR5, PT, P4 ;  /* 0x00000005ff007c0c */ /* 0x000fe2000bf46140 */
[----:B------:R-:W4:Y:S01]  /*3560*/  LDS R5, [R33+0x3400] ;  /* 0x0034000021057984 */ /* 0x000f220000000800 */
[----:B-1----:R-:W-:Y:S02]  /*3570*/  @!P5 ISETP.GT.AND P0, PT, R8, -0x1, PT ;  /* 0xffffffff0800d80c */ /* 0x002fe40003f04270 */
[----:B------:R-:W-:Y:S01]  /*3580*/  ISETP.GE.U32.AND.EX P1, PT, RZ, UR5, PT, P1 ;  /* 0x00000005ff007c0c */ /* 0x000fe2000bf26110 */
[----:B------:R-:W1:Y:S01]  /*3590*/  LDS R10, [R33+0x4000] ;  /* 0x00400000210a7984 */ /* 0x000e620000000800 */
[----:B0-----:R-:W-:-:S02]  /*35a0*/  @!P5 SEL R13, R16, 0x80000000, P0 ;  /* 0x80000000100dd807 */ /* 0x001fc40000000000 */
[----:B------:R-:W-:Y:S01]  /*35b0*/  ISETP.GE.U32.AND P0, PT, R12, UR4, PT ;  /* 0x000000040c007c0c */ /* 0x000fe2000bf06070 */
[----:B------:R-:W0:Y:S01]  /*35c0*/  LDS R7, [R33+0x3c00] ;  /* 0x003c000021077984 */ /* 0x000e220000000800 */
[----:B------:R-:W-:Y:S01]  /*35d0*/  @!P5 LOP3.LUT R13, R13, R8, RZ, 0x3c, !PT ;  /* 0x000000080d0dd212 */ /* 0x000fe200078e3cff */
[C---:B------:R-:W-:Y:S01]  /*35e0*/  VIADD R12, R0.reuse, 0x1100 ;  /* 0x00001100000c7836 */ /* 0x040fe20000000000 */
[----:B------:R-:W-:Y:S01]  /*35f0*/  LOP3.LUT R8, R0, 0x1000, RZ, 0xfc, !PT ;  /* 0x0000100000087812 */ /* 0x000fe200078efcff */
[----:B------:R-:W0:Y:S01]  /*3600*/  LDS R11, [R33+0x4400] ;  /* 0x00440000210b7984 */ /* 0x000e220000000800 */
[----:B------:R-:W-:Y:S01]  /*3610*/  @!P2 IMAD.MOV.U32 R17, RZ, RZ, -0x1 ;  /* 0xffffffffff11a424 */ /* 0x000fe200078e00ff */
[----:B------:R-:W-:Y:S02]  /*3620*/  ISETP.GE.U32.AND.EX P0, PT, RZ, UR5, PT, P0 ;  /* 0x00000005ff007c0c */ /* 0x000fe4000bf06100 */
[----:B------:R-:W-:Y:S01]  /*3630*/  @!P6 STG.E desc[UR8][R2.64+0x2400], R15 ;  /* 0x0024000f0200e986 */ /* 0x000fe2000c101908 */
[----:B--2---:R-:W-:-:S02]  /*3640*/  @!P2 ISETP.GT.AND P6, PT, R4, -0x1, PT ;  /* 0xffffffff0400a80c */ /* 0x004fc40003fc4270 */
[----:B------:R-:W-:Y:S01]  /*3650*/  ISETP.GE.U32.AND.EX P3, PT, RZ, UR5, PT, P3 ;  /* 0x00000005ff007c0c */ /* 0x000fe2000bf66130 */
[----:B------:R2:W-:Y:S01]  /*3660*/  @!P5 STG.E desc[UR8][R2.64+0x2800], R13 ;  /* 0x0028000d0200d986 */ /* 0x0005e2000c101908 */
[----:B------:R-:W-:Y:S01]  /*3670*/  ISETP.GE.U32.AND P5, PT, R8, UR4, PT ;  /* 0x0000000408007c0c */ /* 0x000fe2000bfa6070 */
[----:B------:R-:W-:Y:S01]  /*3680*/  @!P1 IMAD.MOV.U32 R8, RZ, RZ, -0x1 ;  /* 0xffffffffff089424 */ /* 0x000fe200078e00ff */
[----:B------:R-:W-:Y:S02]  /*3690*/  @!P2 SEL R17, R17, 0x80000000, P6 ;  /* 0x800000001111a807 */ /* 0x000fe40003000000 */
[----:B-----5:R-:W-:Y:S02]  /*36a0*/  @!P1 ISETP.GT.AND P6, PT, R9, -0x1, PT ;  /* 0xffffffff0900980c */ /* 0x020fe40003fc4270 */
[----:B------:R-:W-:Y:S02]  /*36b0*/  ISETP.GE.U32.AND P4, PT, R14, UR4, PT ;  /* 0x000000040e007c0c */ /* 0x000fe4000bf86070 */
[----:B------:R-:W-:-:S02]  /*36c0*/  @!P1 SEL R8, R8, 0x80000000, P6 ;  /* 0x8000000008089807 */ /* 0x000fc40003000000 */
[----:B------:R-:W-:Y:S01]  /*36d0*/  ISETP.GE.U32.AND.EX P5, PT, RZ, UR5, PT, P5 ;  /* 0x00000005ff007c0c */ /* 0x000fe2000bfa6150 */
[----:B--2---:R-:W-:Y:S01]  /*36e0*/  @!P0 IMAD.MOV.U32 R13, RZ, RZ, -0x1 ;  /* 0xffffffffff0d8424 */ /* 0x004fe200078e00ff */
[----:B------:R-:W-:Y:S02]  /*36f0*/  ISETP.GE.U32.AND.EX P4, PT, RZ, UR5, PT, P4 ;  /* 0x00000005ff007c0c */ /* 0x000fe4000bf86140 */
[----:B------:R-:W-:Y:S01]  /*3700*/  @!P1 LOP3.LUT R9, R8, R9, RZ, 0x3c, !PT ;  /* 0x0000000908099212 */ /* 0x000fe200078e3cff */
[----:B------:R-:W-:Y:S01]  /*3710*/  VIADD R8, R0, 0x1200 ;  /* 0x0000120000087836 */ /* 0x000fe20000000000 */
[----:B------:R-:W-:Y:S01]  /*3720*/  ISETP.GE.U32.AND P6, PT, R12, UR4, PT ;  /* 0x000000040c007c0c */ /* 0x000fe2000bfc6070 */
[----:B------:R-:W-:Y:S01]  /*3730*/  @!P3 IMAD.MOV.U32 R0, RZ, RZ, -0x1 ;  /* 0xffffffffff00b424 */ /* 0x000fe200078e00ff */
[----:B------:R-:W-:Y:S01]  /*3740*/  @!P2 LOP3.LUT R17, R17, R4, RZ, 0x3c, !PT ;  /* 0x000000041111a212 */ /* 0x000fe200078e3cff */
[----:B------:R2:W-:Y:S01]  /*3750*/  @!P1 STG.E desc[UR8][R2.64+0x3000], R9 ;  /* 0x0030000902009986 */ /* 0x0005e2000c101908 */
[----:B------:R-:W-:-:S02]  /*3760*/  ISETP.GE.U32.AND.EX P6, PT, RZ, UR5, PT, P6 ;  /* 0x00000005ff007c0c */ /* 0x000fc4000bfc6160 */
[----:B---3--:R-:W-:Y:S01]  /*3770*/  @!P0 ISETP.GT.AND P1, PT, R6, -0x1, PT ;  /* 0xffffffff0600880c */ /* 0x008fe20003f24270 */
[----:B------:R3:W-:Y:S01]  /*3780*/  @!P2 STG.E desc[UR8][R2.64+0x2c00], R17 ;  /* 0x002c00110200a986 */ /* 0x0007e2000c101908 */
[----:B----4-:R-:W-:Y:S01]  /*3790*/  @!P3 ISETP.GT.AND P2, PT, R5, -0x1, PT ;  /* 0xffffffff0500b80c */ /* 0x010fe20003f44270 */
[----:B------:R-:W-:Y:S01]  /*37a0*/  @!P5 IMAD.MOV.U32 R12, RZ, RZ, -0x1 ;  /* 0xffffffffff0cd424 */ /* 0x000fe200078e00ff */
[----:B------:R-:W-:Y:S01]  /*37b0*/  @!P0 SEL R13, R13, 0x80000000, P1 ;  /* 0x800000000d0d8807 */ /* 0x000fe20000800000 */
[----:B------:R-:W-:Y:S01]  /*37c0*/  @!P4 IMAD.MOV.U32 R4, RZ, RZ, -0x1 ;  /* 0xffffffffff04c424 */ /* 0x000fe200078e00ff */
[----:B-1----:R-:W-:Y:S02]  /*37d0*/  @!P5 ISETP.GT.AND P1, PT, R10, -0x1, PT ;  /* 0xffffffff0a00d80c */ /* 0x002fe40003f24270 */
[----:B------:R-:W-:Y:S02]  /*37e0*/  @!P3 SEL R0, R0, 0x80000000, P2 ;  /* 0x800000000000b807 */ /* 0x000fe40001000000 */
[----:B0-----:R-:W-:Y:S01]  /*37f0*/  @!P4 ISETP.GT.AND P2, PT, R7, -0x1, PT ;  /* 0xffffffff0700c80c */ /* 0x001fe20003f44270 */
[----:B------:R-:W-:Y:S01]  /*3800*/  @!P6 IMAD.MOV.U32 R14, RZ, RZ, -0x1 ;  /* 0xffffffffff0ee424 */ /* 0x000fe200078e00ff */
[----:B--2---:R-:W-:-:S02]  /*3810*/  @!P5 SEL R9, R12, 0x80000000, P1 ;  /* 0x800000000c09d807 */ /* 0x004fc40000800000 */
[----:B------:R-:W-:Y:S02]  /*3820*/  ISETP.GE.U32.AND P1, PT, R8, UR4, PT ;  /* 0x0000000408007c0c */ /* 0x000fe4000bf26070 */
[----:B------:R-:W-:Y:S02]  /*3830*/  @!P4 SEL R4, R4, 0x80000000, P2 ;  /* 0x800000000404c807 */ /* 0x000fe40001000000 */
[----:B------:R-:W-:Y:S02]  /*3840*/  @!P6 ISETP.GT.AND P2, PT, R11, -0x1, PT ;  /* 0xffffffff0b00e80c */ /* 0x000fe40003f44270 */
[----:B------:R-:W-:Y:S02]  /*3850*/  ISETP.GE.U32.AND.EX P1, PT, RZ, UR5, PT, P1 ;  /* 0x00000005ff007c0c */ /* 0x000fe4000bf26110 */
[----:B------:R-:W-:Y:S02]  /*3860*/  @!P3 LOP3.LUT R5, R0, R5, RZ, 0x3c, !PT ;  /* 0x000000050005b212 */ /* 0x000fe400078e3cff */
[----:B------:R-:W-:-:S02]  /*3870*/  @!P6 SEL R0, R14, 0x80000000, P2 ;  /* 0x800000000e00e807 */ /* 0x000fc40001000000 */
[----:B------:R-:W-:Y:S01]  /*3880*/  @!P0 LOP3.LUT R13, R13, R6, RZ, 0x3c, !PT ;  /* 0x000000060d0d8212 */ /* 0x000fe200078e3cff */
[----:B------:R3:W-:Y:S01]  /*3890*/  @!P3 STG.E desc[UR8][R2.64+0x3400], R5 ;  /* 0x003400050200b986 */ /* 0x0007e2000c101908 */
[----:B------:R-:W-:Y:S02]  /*38a0*/  @!P4 LOP3.LUT R7, R4, R7, RZ, 0x3c, !PT ;  /* 0x000000070407c212 */ /* 0x000fe400078e3cff */
[----:B------:R-:W-:Y:S01]  /*38b0*/  @!P5 LOP3.LUT R9, R9, R10, RZ, 0x3c, !PT ;  /* 0x0000000a0909d212 */ /* 0x000fe200078e3cff */
[----:B------:R3:W-:Y:S01]  /*38c0*/  @!P0 STG.E desc[UR8][R2.64+0x3800], R13 ;  /* 0x0038000d02008986 */ /* 0x0007e2000c101908 */
[----:B------:R-:W-:-:S03]  /*38d0*/  @!P6 LOP3.LUT R11, R0, R11, RZ, 0x3c, !PT ;  /* 0x0000000b000be212 */ /* 0x000fc600078e3cff */
[----:B------:R3:W-:Y:S04]  /*38e0*/  @!P4 STG.E desc[UR8][R2.64+0x3c00], R7 ;  /* 0x003c00070200c986 */ /* 0x0007e8000c101908 */
[----:B------:R3:W-:Y:S04]  /*38f0*/  @!P5 STG.E desc[UR8][R2.64+0x4000], R9 ;  /* 0x004000090200d986 */ /* 0x0007e8000c101908 */
[----:B------:R3:W-:Y:S01]  /*3900*/  @!P6 STG.E desc[UR8][R2.64+0x4400], R11 ;  /* 0x0044000b0200e986 */ /* 0x0007e2000c101908 */
[----:B------:R-:W-:Y:S05]  /*3910*/  @P1 EXIT ;  /* 0x000000000000194d */ /* 0x000fea0003800000 */
[----:B------:R-:W0:Y:S01]  /*3920*/  LDS R33, [R33+0x4800] ;  /* 0x0048000021217984 */ /* 0x000e220000000800 */
[----:B------:R-:W-:Y:S01]  /*3930*/  IMAD.MOV.U32 R0, RZ, RZ, -0x1 ;  /* 0xffffffffff007424 */ /* 0x000fe200078e00ff */
[----:B0-----:R-:W-:-:S04]  /*3940*/  ISETP.GT.AND P0, PT, R33, -0x1, PT ;  /* 0xffffffff2100780c */ /* 0x001fc80003f04270 */
[----:B------:R-:W-:-:S04]  /*3950*/  SEL R0, R0, 0x80000000, P0 ;  /* 0x8000000000007807 */ /* 0x000fc80000000000 */
[----:B---3--:R-:W-:-:S05]  /*3960*/  LOP3.LUT R5, R0, R33, RZ, 0x3c, !PT ;  /* 0x0000002100057212 */ /* 0x008fca00078e3cff */
[----:B------:R-:W-:Y:S01]  /*3970*/  STG.E desc[UR8][R2.64+0x4800], R5 ;  /* 0x0048000502007986 */ /* 0x000fe2000c101908 */
[----:B------:R-:W-:Y:S05]  /*3980*/  EXIT ;  /* 0x000000000000794d */ /* 0x000fea0003800000 */
.L_x_219:
        /* <DEDUP_REMOVED lines=15> */
.L_x_227:


//--------------------- .text._ZN3cub18CUB_300001_SM_10006detail11EmptyKernelIvEEvv --------------------------
	.section	.text._ZN3cub18CUB_300001_SM_10006detail11EmptyKernelIvEEvv,"ax",@progbits
	.align	128
        .global         _ZN3cub18CUB_300001_SM_10006detail11EmptyKernelIvEEvv
        .type           _ZN3cub18CUB_300001_SM_10006detail11EmptyKernelIvEEvv,@function
        .size           _ZN3cub18CUB_300001_SM_10006detail11EmptyKernelIvEEvv,(.L_x_228 - _ZN3cub18CUB_300001_SM_10006detail11EmptyKernelIvEEvv)
        .other          _ZN3cub18CUB_300001_SM_10006detail11EmptyKernelIvEEvv,@"STO_CUDA_ENTRY STV_DEFAULT"
_ZN3cub18CUB_300001_SM_10006detail11EmptyKernelIvEEvv:
.text._ZN3cub18CUB_300001_SM_10006detail11EmptyKernelIvEEvv:
[----:B------:R-:W-:Y:S01]  /*0000*/  LDC R1, c[0x0][0x37c] ;  /* 0x0000df00ff017b82 */ /* 0x000fe20000000800 */
[----:B------:R-:W-:Y:S05]  /*0010*/  EXIT ;  /* 0x000000000000794d */ /* 0x000fea0003800000 */
.L_x_220:
        /* <DEDUP_REMOVED lines=14> */
.L_x_228:


//--------------------- .text._Z12binarySearchPffPii --------------------------
	.section	.text._Z12binarySearchPffPii,"ax",@progbits
	.align	128
        .global         _Z12binarySearchPffPii
        .type           _Z12binarySearchPffPii,@function
        .size           _Z12binarySearchPffPii,(.L_x_229 - _Z12binarySearchPffPii)
        .other          _Z12binarySearchPffPii,@"STO_CUDA_ENTRY STV_DEFAULT"
_Z12binarySearchPffPii:
.text._Z12binarySearchPffPii:
[----:B------:R-:W-:Y:S01]  /*0000*/  LDC R1, c[0x0][0x37c] ;  /* 0x0000df00ff017b82 */ /* 0x000fe20000000800 */
[----:B------:R-:W0:Y:S01]  /*0010*/  LDCU UR4, c[0x0][0x398] ;  /* 0x00007300ff0477ac */ /* 0x000e220008000800 */
[----:B------:R-:W-:Y:S01]  /*0020*/  IMAD.MOV.U32 R7, RZ, RZ, -0x1 ;  /* 0xffffffffff077424 */ /* 0x000fe200078e00ff */
[----:B------:R-:W1:Y:S01]  /*0030*/  LDCU.64 UR6, c[0x0][0x358] ;  /* 0x00006b00ff0677ac */ /* 0x000e620008000a00 */
[----:B0-----:R-:W-:-:S09]  /*0040*/  UISETP.GE.AND UP0, UPT, UR4, 0x1, UPT ;  /* 0x000000010400788c */ /* 0x001fd2000bf06270 */
[----:B-1----:R-:W-:Y:S05]  /*0050*/  BRA.U !UP0, `(.L_x_221) ;  /* 0x0000000108587547 */ /* 0x002fea000b800000 */
[----:B------:R-:W0:Y:S01]  /*0060*/  LDC.64 R4, c[0x0][0x380] ;  /* 0x0000e000ff047b82 */ /* 0x000e220000000a00 */
[----:B------:R-:W-:Y:S01]  /*0070*/  UIADD3 UR4, UPT, UPT, UR4, -0x1, URZ ;  /* 0xffffffff04047890 */ /* 0x000fe2000fffe0ff */
[----:B------:R-:W-:Y:S01]  /*0080*/  IMAD.MOV.U32 R2, RZ, RZ, RZ ;  /* 0x000000ffff027224 */ /* 0x000fe200078e00ff */
[----:B------:R-:W1:Y:S04]  /*0090*/  LDCU UR5, c[0x0][0x388] ;  /* 0x00007100ff0577ac */ /* 0x000e680008000800 */
[----:B------:R-:W-:-:S07]  /*00a0*/  MOV R0, UR4 ;  /* 0x0000000400007c02 */ /* 0x000fce0008000f00 */
.L_x_222:
[----:B------:R-:W-:Y:S01]  /*00b0*/  MOV R9, R2 ;  /* 0x0000000200097202 */ /* 0x000fe20000000f00 */
[----:B------:R-:W-:-:S04]  /*00c0*/  IMAD.MOV.U32 R6, RZ, RZ, R0 ;  /* 0x000000ffff067224 */ /* 0x000fc800078e0000 */
[----:B------:R-:W-:-:S05]  /*00d0*/  IMAD.IADD R0, R6, 0x1, -R9 ;  /* 0x0000000106007824 */ /* 0x000fca00078e0a09 */
[----:B------:R-:W-:-:S04]  /*00e0*/  LEA.HI R0, R0, R0, RZ, 0x1 ;  /* 0x0000000000007211 */ /* 0x000fc800078f08ff */
[----:B------:R-:W-:-:S05]  /*00f0*/  LEA.HI.SX32 R7, R0, R9, 0x1f ;  /* 0x0000000900077211 */ /* 0x000fca00078ffaff */
[----:B0-----:R-:W-:-:S06]  /*0100*/  IMAD.WIDE R2, R7, 0x4, R4 ;  /* 0x0000000407027825 */ /* 0x001fcc00078e0204 */
[----:B------:R-:W1:Y:S02]  /*0110*/  LDG.E R2, desc[UR6][R2.64] ;  /* 0x0000000602027981 */ /* 0x000e64000c1e1900 */
[----:B-1----:R-:W-:-:S13]  /*0120*/  FSETP.NEU.AND P0, PT, R2, UR5, PT ;  /* 0x0000000502007c0b */ /* 0x002fda000bf0d000 */
[----:B------:R-:W-:Y:S05]  /*0130*/  @!P0 BRA `(.L_x_221) ;  /* 0x0000000000208947 */ /* 0x000fea0003800000 */
[----:B------:R-:W-:-:S13]  /*0140*/  FSETP.GEU.AND P0, PT, R2, UR5, PT ;  /* 0x0000000502007c0b */ /* 0x000fda000bf0e000 */
[C---:B------:R-:W-:Y:S01]  /*0150*/  @P0 VIADD R6, R7.reuse, 0xffffffff ;  /* 0xffffffff07060836 */ /* 0x040fe20000000000 */
[----:B------:R-:W-:-:S03]  /*0160*/  @!P0 IADD3 R9, PT, PT, R7, 0x1, RZ ;  /* 0x0000000107098810 */ /* 0x000fc60007ffe0ff */
[----:B------:R-:W-:Y:S01]  /*0170*/  IMAD.MOV.U32 R0, RZ, RZ, R6 ;  /* 0x000000ffff007224 */ /* 0x000fe200078e0006 */
[----:B------:R-:W-:Y:S02]  /*0180*/  ISETP.GT.AND P0, PT, R9, R6, PT ;  /* 0x000000060900720c */ /* 0x000fe40003f04270 */
[----:B------:R-:W-:-:S11]  /*0190*/  MOV R2, R9 ;  /* 0x0000000900027202 */ /* 0x000fd60000000f00 */
[----:B------:R-:W-:Y:S05]  /*01a0*/  @!P0 BRA `(.L_x_222) ;  /* 0xfffffffc00c08947 */ /* 0x000fea000383ffff */
[----:B------:R-:W-:-:S07]  /*01b0*/  MOV R7, 0xffffffff ;  /* 0xffffffff00077802 */ /* 0x000fce0000000f00 */
.L_x_221:
[----:B------:R-:W0:Y:S02]  /*01c0*/  LDC.64 R2, c[0x0][0x390] ;  /* 0x0000e400ff027b82 */ /* 0x000e240000000a00 */
[----:B0-----:R-:W-:Y:S01]  /*01d0*/  STG.E desc[UR6][R2.64], R7 ;  /* 0x0000000702007986 */ /* 0x001fe2000c101906 */
[----:B------:R-:W-:Y:S05]  /*01e0*/  EXIT ;  /* 0x000000000000794d */ /* 0x000fea0003800000 */
.L_x_223:
        /* <DEDUP_REMOVED lines=9> */
.L_x_229:


//--------------------- .nv.shared._ZN3cub18CUB_300001_SM_10006detail10radix_sort29DeviceRadixSortOnesweepKernelINS1_5radix10policy_hubIfNS0_8NullTypeEyE10Policy1000ELNS0_9SortOrderE0EfS6_yiiNS1_21identity_decomposer_tEEEvPT5_SC_PT3_PKSD_PT1_PKSH_PT2_PKSL_T4_iiT6_ --------------------------
	.section	.nv.shared._ZN3cub18CUB_300001_SM_10006detail10radix_sort29DeviceRadixSortOnesweepKernelINS1_5radix10policy_hubIfNS0_8NullTypeEyE10Policy1000ELNS0_9SortOrderE0EfS6_yiiNS1_21identity_decomposer_tEEEvPT5_SC_PT3_PKSD_PT1_PKSH_PT2_PKSL_T4_iiT6_,"aw",@nobits
	.sectionflags	@""
	.align	16
.nv.shared._ZN3cub18CUB_300001_SM_10006detail10radix_sort29DeviceRadixSortOnesweepKernelINS1_5radix10policy_hubIfNS0_8NullTypeEyE10Policy1000ELNS0_9SortOrderE0EfS6_yiiNS1_21identity_decomposer_tEEEvPT5_SC_PT3_PKSD_PT1_PKSH_PT2_PKSL_T4_iiT6_:
	.zero		30720


//--------------------- .nv.shared.reserved.0     --------------------------
	.section	.nv.shared.reserved.0,"aw",@nobits
	.weak		__nv_reservedSMEM_offset_0_alias
	.size		__nv_reservedSMEM_offset_0_alias, 0, 64
	.other		__nv_reservedSMEM_offset_0_alias,@"STO_CUDA_RESERVED_SHARED STV_DEFAULT"
__nv_reservedSMEM_offset_0_alias:
	.zero		0
	.zero		64


//--------------------- .nv.global                --------------------------
	.section	.nv.global,"aw",@nobits
.nv.global:
	.type		_ZN34_INTERNAL_dbf0c414_4_k_cu_174b1e326thrust24THRUST_300001_SM_1000_NS12placeholders2_8E,@object
	.size		_ZN34_INTERNAL_dbf0c414_4_k_cu_174b1e326thrust24THRUST_300001_SM_1000_NS12placeholders2_8E,(_ZN34_INTERNAL_dbf0c414_4_k_cu_174b1e324cuda3std3__436_GLOBAL__N__dbf0c414_4_k_cu_174b1e326ignoreE - _ZN34_INTERNAL_dbf0c414_4_k_cu_174b1e326thrust24THRUST_300001_SM_1000_NS12placeholders2_8E)
_ZN34_INTERNAL_dbf0c414_4_k_cu_174b1e326thrust24THRUST_300001_SM_1000_NS12placeholders2_8E:
	.zero		1
	.type		_ZN34_INTERNAL_dbf0c414_4_k_cu_174b1e324cuda3std3__436_GLOBAL__N__dbf0c414_4_k_cu_174b1e326ignoreE,@object
	.size		_ZN34_INTERNAL_dbf0c414_4_k_cu_174b1e324cuda3std3__436_GLOBAL__N__dbf0c414_4_k_cu_174b1e326ignoreE,(_ZN34_INTERNAL_dbf0c414_4_k_cu_174b1e324cuda3std6ranges3__45__cpo4dataE - _ZN34_INTERNAL_dbf0c414_4_k_cu_174b1e324cuda3std3__436_GLOBAL__N__dbf0c414_4_k_cu_174b1e326ignoreE)
_ZN34_INTERNAL_dbf0c414_4_k_cu_174b1e324cuda3std3__436_GLOBAL__N__dbf0c414_4_k_cu_174b1e326ignoreE:
	.zero		1
	.type		_ZN34_INTERNAL_dbf0c414_4_k_cu_174b1e324cuda3std6ranges3__45__cpo4dataE,@object
	.size		_ZN34_INTERNAL_dbf0c414_4_k_cu_174b1e324cuda3std6ranges3__45__cpo4dataE,(_ZN34_INTERNAL_dbf0c414_4_k_cu_174b1e326thrust24THRUST_300001_SM_1000_NS6system3cpp3parE - _ZN34_INTERNAL_dbf0c414_4_k_cu_174b1e324cuda3std6ranges3__45__cpo4dataE)
_ZN34_INTERNAL_dbf0c414_4_k_cu_174b1e324cuda3std6ranges3__45__cpo4dataE:
	.zero		1
	.type		_ZN34_INTERNAL_dbf0c414_4_k_cu_174b1e326thrust24THRUST_300001_SM_1000_NS6system3cpp3parE,@object
	.size		_ZN34_INTERNAL_dbf0c414_4_k_cu_174b1e326thrust24THRUST_300001_SM_1000_NS6system3cpp3parE,(_ZN34_INTERNAL_dbf0c414_4_k_cu_174b1e324cuda3std3__45__cpo5beginE - _ZN34_INTERNAL_dbf0c414_4_k_cu_174b1e326thrust24THRUST_300001_SM_1000_NS6system3cpp3parE)
_ZN34_INTERNAL_dbf0c414_4_k_cu_174b1e326thrust24THRUST_300001_SM_1000_NS6system3cpp3parE:
	.zero		1
	.type		_ZN34_INTERNAL_dbf0c414_4_k_cu_174b1e324cuda3std3__45__cpo5beginE,@object
	.size		_ZN34_INTERNAL_dbf0c414_4_k_cu_174b1e324cuda3std3__45__cpo5beginE,(_ZN34_INTERNAL_dbf0c414_4_k_cu_174b1e324cuda3std6ranges3__45__cpo5beginE - _ZN34_INTERNAL_dbf0c414_4_k_cu_174b1e324cuda3std3__45__cpo5beginE)
_ZN34_INTERNAL_dbf0c414_4_k_cu_174b1e324cuda3std3__45__cpo5beginE:
	.zero		1
	.type		_ZN34_INTERNAL_dbf0c414_4_k_cu_174b1e324cuda3std6ranges3__45__cpo5beginE,@object
	.size		_ZN34_INTERNAL_dbf0c414_4_k_cu_174b1e324cuda3std6ranges3__45__cpo5beginE,(_ZN34_INTERNAL_dbf0c414_4_k_cu_174b1e326thrust24THRUST_300001_SM_1000_NS6deviceE - _ZN34_INTERNAL_dbf0c414_4_k_cu_174b1e324cuda3std6ranges3__45__cpo5beginE)
_ZN34_INTERNAL_dbf0c414_4_k_cu_174b1e324cuda3std6ranges3__45__cpo5beginE:
	.zero		1
	.type		_ZN34_INTERNAL_dbf0c414_4_k_cu_174b1e326thrust24THRUST_300001_SM_1000_NS6deviceE,@object
	.size		_ZN34_INTERNAL_dbf0c414_4_k_cu_174b1e326thrust24THRUST_300001_SM_1000_NS6deviceE,(_ZN34_INTERNAL_dbf0c414_4_k_cu_174b1e324cuda3std3__47nulloptE - _ZN34_INTERNAL_dbf0c414_4_k_cu_174b1e326thrust24THRUST_300001_SM_1000_NS6deviceE)
_ZN34_INTERNAL_dbf0c414_4_k_cu_174b1e326thrust24THRUST_300001_SM_1000_NS6deviceE:
	.zero		1
	.type		_ZN34_INTERNAL_dbf0c414_4_k_cu_174b1e324cuda3std3__47nulloptE,@object
	.size		_ZN34_INTERNAL_dbf0c414_4_k_cu_174b1e324cuda3std3__47nulloptE,(_ZN34_INTERNAL_dbf0c414_4_k_cu_174b1e324cuda3std6ranges3__45__cpo8distanceE - _ZN34_INTERNAL_dbf0c414_4_k_cu_174b1e324cuda3std3__47nulloptE)
_ZN34_INTERNAL_dbf0c414_4_k_cu_174b1e324cuda3std3__47nulloptE:
	.zero		1
	.type		_ZN34_INTERNAL_dbf0c414_4_k_cu_174b1e324cuda3std6ranges3__45__cpo8distanceE,@object
	.size		_ZN34_INTERNAL_dbf0c414_4_k_cu_174b1e324cuda3std6ranges3__45__cpo8distanceE,(_ZN34_INTERNAL_dbf0c414_4_k_cu_174b1e326thrust24THRUST_300001_SM_1000_NS12placeholders2_4E - _ZN34_INTERNAL_dbf0c414_4_k_cu_174b1e324cuda3std6ranges3__45__cpo8distanceE)
_ZN34_INTERNAL_dbf0c414_4_k_cu_174b1e324cuda3std6ranges3__45__cpo8distanceE:
	.zero		1
	.type		_ZN34_INTERNAL_dbf0c414_4_k_cu_174b1e326thrust24THRUST_300001_SM_1000_NS12placeholders2_4E,@object
	.size		_ZN34_INTERNAL_dbf0c414_4_k_cu_174b1e326thrust24THRUST_300001_SM_1000_NS12placeholders2_4E,(_ZN34_INTERNAL_dbf0c414_4_k_cu_174b1e324cuda3std3__45__cpo6rbeginE - _ZN34_INTERNAL_dbf0c414_4_k_cu_174b1e326thrust24THRUST_300001_SM_1000_NS12placeholders2_4E)
_ZN34_INTERNAL_dbf0c414_4_k_cu_174b1e326thrust24THRUST_300001_SM_1000_NS12placeholders2_4E:
	.zero		1
	.type		_ZN34_INTERNAL_dbf0c414_4_k_cu_174b1e324cuda3std3__45__cpo6rbeginE,@object
	.size		_ZN34_INTERNAL_dbf0c414_4_k_cu_174b1e324cuda3std3__45__cpo6rbeginE,(_ZN34_INTERNAL_dbf0c414_4_k_cu_174b1e324cuda3std6ranges3__45__cpo7advanceE - _ZN34_INTERNAL_dbf0c414_4_k_cu_174b1e324cuda3std3__45__cpo6rbeginE)
_ZN34_INTERNAL_dbf0c414_4_k_cu_174b1e324cuda3std3__45__cpo6rbeginE:
	.zero		1
	.type		_ZN34_INTERNAL_dbf0c414_4_k_cu_174b1e324cuda3std6ranges3__45__cpo7advanceE,@object
	.size		_ZN34_INTERNAL_dbf0c414_4_k_cu_174b1e324cuda3std6ranges3__45__cpo7advanceE,(_ZN34_INTERNAL_dbf0c414_4_k_cu_174b1e326thrust24THRUST_300001_SM_1000_NS12placeholders3_10E - _ZN34_INTERNAL_dbf0c414_4_k_cu_174b1e324cuda3std6ranges3__45__cpo7advanceE)
_ZN34_INTERNAL_dbf0c414_4_k_cu_174b1e324cuda3std6ranges3__45__cpo7advanceE:
	.zero		1
	.type		_ZN34_INTERNAL_dbf0c414_4_k_cu_174b1e326thrust24THRUST_300001_SM_1000_NS12placeholders3_10E,@object
	.size		_ZN34_INTERNAL_dbf0c414_4_k_cu_174b1e326thrust24THRUST_300001_SM_1000_NS12placeholders3_10E,(_ZN34_INTERNAL_dbf0c414_4_k_cu_174b1e324cuda3std3__48in_placeE - _ZN34_INTERNAL_dbf0c414_4_k_cu_174b1e326thrust24THRUST_300001_SM_1000_NS12placeholders3_10E)
_ZN34_INTERNAL_dbf0c414_4_k_cu_174b1e326thrust24THRUST_300001_SM_1000_NS12placeholders3_10E:
	.zero		1
	.type		_ZN34_INTERNAL_dbf0c414_4_k_cu_174b1e324cuda3std3__48in_placeE,@object
	.size		_ZN34_INTERNAL_dbf0c414_4_k_cu_174b1e324cuda3std3__48in_placeE,(_ZN34_INTERNAL_dbf0c414_4_k_cu_174b1e324cuda3std6ranges3__45__cpo4sizeE - _ZN34_INTERNAL_dbf0c414_4_k_cu_174b1e324cuda3std3__48in_placeE)
_ZN34_INTERNAL_dbf0c414_4_k_cu_174b1e324cuda3std3__48in_placeE:
	.zero		1
	.type		_ZN34_INTERNAL_dbf0c414_4_k_cu_174b1e324cuda3std6ranges3__45__cpo4sizeE,@object
	.size		_ZN34_INTERNAL_dbf0c414_4_k_cu_174b1e324cuda3std6ranges3__45__cpo4sizeE,(_ZN34_INTERNAL_dbf0c414_4_k_cu_174b1e326thrust24THRUST_300001_SM_1000_NS12placeholders2_2E - _ZN34_INTERNAL_dbf0c414_4_k_cu_174b1e324cuda3std6ranges3__45__cpo4sizeE)
_ZN34_INTERNAL_dbf0c414_4_k_cu_174b1e324cuda3std6ranges3__45__cpo4sizeE:
	.zero		1
	.type		_ZN34_INTERNAL_dbf0c414_4_k_cu_174b1e326thrust24THRUST_300001_SM_1000_NS12placeholders2_2E,@object
	.size		_ZN34_INTERNAL_dbf0c414_4_k_cu_174b1e326thrust24THRUST_300001_SM_1000_NS12placeholders2_2E,(_ZN34_INTERNAL_dbf0c414_4_k_cu_174b1e324cuda3std3__45__cpo6cbeginE - _ZN34_INTERNAL_dbf0c414_4_k_cu_174b1e326thrust24THRUST_300001_SM_1000_NS12placeholders2_2E)
_ZN34_INTERNAL_dbf0c414_4_k_cu_174b1e326thrust24THRUST_300001_SM_1000_NS12placeholders2_2E:
	.zero		1
	.type		_ZN34_INTERNAL_dbf0c414_4_k_cu_174b1e324cuda3std3__45__cpo6cbeginE,@object
	.size		_ZN34_INTERNAL_dbf0c414_4_k_cu_174b1e324cuda3std3__45__cpo6cbeginE,(_ZN34_INTERNAL_dbf0c414_4_k_cu_174b1e324cuda3std6ranges3__45__cpo6cbeginE - _ZN34_INTERNAL_dbf0c414_4_k_cu_174b1e324cuda3std3__45__cpo6cbeginE)
_ZN34_INTERNAL_dbf0c414_4_k_cu_174b1e324cuda3std3__45__cpo6cbeginE:
	.zero		1
	.type		_ZN34_INTERNAL_dbf0c414_4_k_cu_174b1e324cuda3std6ranges3__45__cpo6cbeginE,@object
	.size		_ZN34_INTERNAL_dbf0c414_4_k_cu_174b1e324cuda3std6ranges3__45__cpo6cbeginE,(_ZN34_INTERNAL_dbf0c414_4_k_cu_174b1e326thrust24THRUST_300001_SM_1000_NS12placeholders2_6E - _ZN34_INTERNAL_dbf0c414_4_k_cu_174b1e324cuda3std6ranges3__45__cpo6cbeginE)
_ZN34_INTERNAL_dbf0c414_4_k_cu_174b1e324cuda3std6ranges3__45__cpo6cbeginE:
	.zero		1
	.type		_ZN34_INTERNAL_dbf0c414_4_k_cu_174b1e326thrust24THRUST_300001_SM_1000_NS12placeholders2_6E,@object
	.size		_ZN34_INTERNAL_dbf0c414_4_k_cu_174b1e326thrust24THRUST_300001_SM_1000_NS12placeholders2_6E,(_ZN34_INTERNAL_dbf0c414_4_k_cu_174b1e324cuda3std3__45__cpo7crbeginE - _ZN34_INTERNAL_dbf0c414_4_k_cu_174b1e326thrust24THRUST_300001_SM_1000_NS12placeholders2_6E)
_ZN34_INTERNAL_dbf0c414_4_k_cu_174b1e326thrust24THRUST_300001_SM_1000_NS12placeholders2_6E:
	.zero		1
	.type		_ZN34_INTERNAL_dbf0c414_4_k_cu_174b1e324cuda3std3__45__cpo7crbeginE,@object
	.size		_ZN34_INTERNAL_dbf0c414_4_k_cu_174b1e324cuda3std3__45__cpo7crbeginE,(_ZN34_INTERNAL_dbf0c414_4_k_cu_174b1e324cuda3std6ranges3__45__cpo4nextE - _ZN34_INTERNAL_dbf0c414_4_k_cu_174b1e324cuda3std3__45__cpo7crbeginE)
_ZN34_INTERNAL_dbf0c414_4_k_cu_174b1e324cuda3std3__45__cpo7crbeginE:
	.zero		1
	.type		_ZN34_INTERNAL_dbf0c414_4_k_cu_174b1e324cuda3std6ranges3__45__cpo4nextE,@object
	.size		_ZN34_INTERNAL_dbf0c414_4_k_cu_174b1e324cuda3std6ranges3__45__cpo4nextE,(_ZN34_INTERNAL_dbf0c414_4_k_cu_174b1e324cuda3std6ranges3__45__cpo4swapE - _ZN34_INTERNAL_dbf0c414_4_k_cu_174b1e324cuda3std6ranges3__45__cpo4nextE)
_ZN34_INTERNAL_dbf0c414_4_k_cu_174b1e324cuda3std6ranges3__45__cpo4nextE:
	.zero		1
	.type		_ZN34_INTERNAL_dbf0c414_4_k_cu_174b1e324cuda3std6ranges3__45__cpo4swapE,@object
	.size		_ZN34_INTERNAL_dbf0c414_4_k_cu_174b1e324cuda3std6ranges3__45__cpo4swapE,(_ZN34_INTERNAL_dbf0c414_4_k_cu_174b1e326thrust24THRUST_300001_SM_1000_NS8cuda_cub10par_nosyncE - _ZN34_INTERNAL_dbf0c414_4_k_cu_174b1e324cuda3std6ranges3__45__cpo4swapE)
_ZN34_INTERNAL_dbf0c414_4_k_cu_174b1e324cuda3std6ranges3__45__cpo4swapE:
	.zero		1
	.type		_ZN34_INTERNAL_dbf0c414_4_k_cu_174b1e326thrust24THRUST_300001_SM_1000_NS8cuda_cub10par_nosyncE,@object
	.size		_ZN34_INTERNAL_dbf0c414_4_k_cu_174b1e326thrust24THRUST_300001_SM_1000_NS8cuda_cub10par_nosyncE,(_ZN34_INTERNAL_dbf0c414_4_k_cu_174b1e326thrust24THRUST_300001_SM_1000_NS3seqE - _ZN34_INTERNAL_dbf0c414_4_k_cu_174b1e326thrust24THRUST_300001_SM_1000_NS8cuda_cub10par_nosyncE)
_ZN34_INTERNAL_dbf0c414_4_k_cu_174b1e326thrust24THRUST_300001_SM_1000_NS8cuda_cub10par_nosyncE:
	.zero		1
	.type		_ZN34_INTERNAL_dbf0c414_4_k_cu_174b1e326thrust24THRUST_300001_SM_1000_NS3seqE,@object
	.size		_ZN34_INTERNAL_dbf0c414_4_k_cu_174b1e326thrust24THRUST_300001_SM_1000_NS3seqE,(_ZN34_INTERNAL_dbf0c414_4_k_cu_174b1e324cuda3std3__420unreachable_sentinelE - _ZN34_INTERNAL_dbf0c414_4_k_cu_174b1e326thrust24THRUST_300001_SM_1000_NS3seqE)
_ZN34_INTERNAL_dbf0c414_4_k_cu_174b1e326thrust24THRUST_300001_SM_1000_NS3seqE:
	.zero		1
	.type		_ZN34_INTERNAL_dbf0c414_4_k_cu_174b1e324cuda3std3__420unreachable_sentinelE,@object
	.size		_ZN34_INTERNAL_dbf0c414_4_k_cu_174b1e324cuda3std3__420unreachable_sentinelE,(_ZN34_INTERNAL_dbf0c414_4_k_cu_174b1e324cuda3std6ranges3__45__cpo5ssizeE - _ZN34_INTERNAL_dbf0c414_4_k_cu_174b1e324cuda3std3__420unreachable_sentinelE)
_ZN34_INTERNAL_dbf0c414_4_k_cu_174b1e324cuda3std3__420unreachable_sentinelE:
	.zero		1
	.type		_ZN34_INTERNAL_dbf0c414_4_k_cu_174b1e324cuda3std6ranges3__45__cpo5ssizeE,@object
	.size		_ZN34_INTERNAL_dbf0c414_4_k_cu_174b1e324cuda3std6ranges3__45__cpo5ssizeE,(_ZN34_INTERNAL_dbf0c414_4_k_cu_174b1e326thrust24THRUST_300001_SM_1000_NS12placeholders2_3E - _ZN34_INTERNAL_dbf0c414_4_k_cu_174b1e324cuda3std6ranges3__45__cpo5ssizeE)
_ZN34_INTERNAL_dbf0c414_4_k_cu_174b1e324cuda3std6ranges3__45__cpo5ssizeE:
	.zero		1
	.type		_ZN34_INTERNAL_dbf0c414_4_k_cu_174b1e326thrust24THRUST_300001_SM_1000_NS12placeholders2_3E,@object
	.size		_ZN34_INTERNAL_dbf0c414_4_k_cu_174b1e326thrust24THRUST_300001_SM_1000_NS12placeholders2_3E,(_ZN34_INTERNAL_dbf0c414_4_k_cu_174b1e324cuda3std3__45__cpo4cendE - _ZN34_INTERNAL_dbf0c414_4_k_cu_174b1e326thrust24THRUST_300001_SM_1000_NS12placeholders2_3E)
_ZN34_INTERNAL_dbf0c414_4_k_cu_174b1e326thrust24THRUST_300001_SM_1000_NS12placeholders2_3E:
	.zero		1
	.type		_ZN34_INTERNAL_dbf0c414_4_k_cu_174b1e324cuda3std3__45__cpo4cendE,@object
	.size		_ZN34_INTERNAL_dbf0c414_4_k_cu_174b1e324cuda3std3__45__cpo4cendE,(_ZN34_INTERNAL_dbf0c414_4_k_cu_174b1e324cuda3std6ranges3__45__cpo4cendE - _ZN34_INTERNAL_dbf0c414_4_k_cu_174b1e324cuda3std3__45__cpo4cendE)
_ZN34_INTERNAL_dbf0c414_4_k_cu_174b1e324cuda3std3__45__cpo4cendE:
	.zero		1
	.type		_ZN34_INTERNAL_dbf0c414_4_k_cu_174b1e324cuda3std6ranges3__45__cpo4cendE,@object
	.size		_ZN34_INTERNAL_dbf0c414_4_k_cu_174b1e324cuda3std6ranges3__45__cpo4cendE,(_ZN34_INTERNAL_dbf0c414_4_k_cu_174b1e326thrust24THRUST_300001_SM_1000_NS12placeholders2_7E - _ZN34_INTERNAL_dbf0c414_4_k_cu_174b1e324cuda3std6ranges3__45__cpo4cendE)
_ZN34_INTERNAL_dbf0c414_4_k_cu_174b1e324cuda3std6ranges3__45__cpo4cendE:
	.zero		1
	.type		_ZN34_INTERNAL_dbf0c414_4_k_cu_174b1e326thrust24THRUST_300001_SM_1000_NS12placeholders2_7E,@object
	.size		_ZN34_INTERNAL_dbf0c414_4_k_cu_174b1e326thrust24THRUST_300001_SM_1000_NS12placeholders2_7E,(_ZN34_INTERNAL_dbf0c414_4_k_cu_174b1e324cuda3std3__45__cpo5crendE - _ZN34_INTERNAL_dbf0c414_4_k_cu_174b1e326thrust24THRUST_300001_SM_1000_NS12placeholders2_7E)
_ZN34_INTERNAL_dbf0c414_4_k_cu_174b1e326thrust24THRUST_300001_SM_1000_NS12placeholders2_7E:
	.zero		1
	.type		_ZN34_INTERNAL_dbf0c414_4_k_cu_174b1e324cuda3std3__45__cpo5crendE,@object
	.size		_ZN34_INTERNAL_dbf0c414_4_k_cu_174b1e324cuda3std3__45__cpo5crendE,(_ZN34_INTERNAL_dbf0c414_4_k_cu_174b1e324cuda3std6ranges3__45__cpo4prevE - _ZN34_INTERNAL_dbf0c414_4_k_cu_174b1e324cuda3std3__45__cpo5crendE)
_ZN34_INTERNAL_dbf0c414_4_k_cu_174b1e324cuda3std3__45__cpo5crendE:
	.zero		1
	.type		_ZN34_INTERNAL_dbf0c414_4_k_cu_174b1e324cuda3std6ranges3__45__cpo4prevE,@object
	.size		_ZN34_INTERNAL_dbf0c414_4_k_cu_174b1e324cuda3std6ranges3__45__cpo4prevE,(_ZN34_INTERNAL_dbf0c414_4_k_cu_174b1e324cuda3std6ranges3__45__cpo9iter_moveE - _ZN34_INTERNAL_dbf0c414_4_k_cu_174b1e324cuda3std6ranges3__45__cpo4prevE)
_ZN34_INTERNAL_dbf0c414_4_k_cu_174b1e324cuda3std6ranges3__45__cpo4prevE:
	.zero		1
	.type		_ZN34_INTERNAL_dbf0c414_4_k_cu_174b1e324cuda3std6ranges3__45__cpo9iter_moveE,@object
	.size		_ZN34_INTERNAL_dbf0c414_4_k_cu_174b1e324cuda3std6ranges3__45__cpo9iter_moveE,(_ZN34_INTERNAL_dbf0c414_4_k_cu_174b1e326thrust24THRUST_300001_SM_1000_NS6system6detail10sequential3seqE - _ZN34_INTERNAL_dbf0c414_4_k_cu_174b1e324cuda3std6ranges3__45__cpo9iter_moveE)
_ZN34_INTERNAL_dbf0c414_4_k_cu_174b1e324cuda3std6ranges3__45__cpo9iter_moveE:
	.zero		1
	.type		_ZN34_INTERNAL_dbf0c414_4_k_cu_174b1e326thrust24THRUST_300001_SM_1000_NS6system6detail10sequential3seqE,@object
	.size		_ZN34_INTERNAL_dbf0c414_4_k_cu_174b1e326thrust24THRUST_300001_SM_1000_NS6system6detail10sequential3seqE,(_ZN34_INTERNAL_dbf0c414_4_k_cu_174b1e326thrust24THRUST_300001_SM_1000_NS12placeholders2_9E - _ZN34_INTERNAL_dbf0c414_4_k_cu_174b1e326thrust24THRUST_300001_SM_1000_NS6system6detail10sequential3seqE)
_ZN34_INTERNAL_dbf0c414_4_k_cu_174b1e326thrust24THRUST_300001_SM_1000_NS6system6detail10sequential3seqE:
	.zero		1
	.type		_ZN34_INTERNAL_dbf0c414_4_k_cu_174b1e326thrust24THRUST_300001_SM_1000_NS12placeholders2_9E,@object
	.size		_ZN34_INTERNAL_dbf0c414_4_k_cu_174b1e326thrust24THRUST_300001_SM_1000_NS12placeholders2_9E,(_ZN34_INTERNAL_dbf0c414_4_k_cu_174b1e324cuda3std3__419piecewise_constructE - _ZN34_INTERNAL_dbf0c414_4_k_cu_174b1e326thrust24THRUST_300001_SM_1000_NS12placeholders2_9E)
_ZN34_INTERNAL_dbf0c414_4_k_cu_174b1e326thrust24THRUST_300001_SM_1000_NS12placeholders2_9E:
	.zero		1
	.type		_ZN34_INTERNAL_dbf0c414_4_k_cu_174b1e324cuda3std3__419piecewise_constructE,@object
	.size		_ZN34_INTERNAL_dbf0c414_4_k_cu_174b1e324cuda3std3__419piecewise_constructE,(_ZN34_INTERNAL_dbf0c414_4_k_cu_174b1e324cuda3std6ranges3__45__cpo5cdataE - _ZN34_INTERNAL_dbf0c414_4_k_cu_174b1e324cuda3std3__419piecewise_constructE)
_ZN34_INTERNAL_dbf0c414_4_k_cu_174b1e324cuda3std3__419piecewise_constructE:
	.zero		1
	.type		_ZN34_INTERNAL_dbf0c414_4_k_cu_174b1e324cuda3std6ranges3__45__cpo5cdataE,@object
	.size		_ZN34_INTERNAL_dbf0c414_4_k_cu_174b1e324cuda3std6ranges3__45__cpo5cdataE,(_ZN34_INTERNAL_dbf0c414_4_k_cu_174b1e326thrust24THRUST_300001_SM_1000_NS12placeholders2_1E - _ZN34_INTERNAL_dbf0c414_4_k_cu_174b1e324cuda3std6ranges3__45__cpo5cdataE)
_ZN34_INTERNAL_dbf0c414_4_k_cu_174b1e324cuda3std6ranges3__45__cpo5cdataE:
	.zero		1
	.type		_ZN34_INTERNAL_dbf0c414_4_k_cu_174b1e326thrust24THRUST_300001_SM_1000_NS12placeholders2_1E,@object
	.size		_ZN34_INTERNAL_dbf0c414_4_k_cu_174b1e326thrust24THRUST_300001_SM_1000_NS12placeholders2_1E,(_ZN34_INTERNAL_dbf0c414_4_k_cu_174b1e324cuda3std3__45__cpo3endE - _ZN34_INTERNAL_dbf0c414_4_k_cu_174b1e326thrust24THRUST_300001_SM_1000_NS12placeholders2_1E)
_ZN34_INTERNAL_dbf0c414_4_k_cu_174b1e326thrust24THRUST_300001_SM_1000_NS12placeholders2_1E:
	.zero		1
	.type		_ZN34_INTERNAL_dbf0c414_4_k_cu_174b1e324cuda3std3__45__cpo3endE,@object
	.size		_ZN34_INTERNAL_dbf0c414_4_k_cu_174b1e324cuda3std3__45__cpo3endE,(_ZN34_INTERNAL_dbf0c414_4_k_cu_174b1e324cuda3std6ranges3__45__cpo3endE - _ZN34_INTERNAL_dbf0c414_4_k_cu_174b1e324cuda3std3__45__cpo3endE)
_ZN34_INTERNAL_dbf0c414_4_k_cu_174b1e324cuda3std3__45__cpo3endE:
	.zero		1
	.type		_ZN34_INTERNAL_dbf0c414_4_k_cu_174b1e324cuda3std6ranges3__45__cpo3endE,@object
	.size		_ZN34_INTERNAL_dbf0c414_4_k_cu_174b1e324cuda3std6ranges3__45__cpo3endE,(_ZN34_INTERNAL_dbf0c414_4_k_cu_174b1e326thrust24THRUST_300001_SM_1000_NS12placeholders2_5E - _ZN34_INTERNAL_dbf0c414_4_k_cu_174b1e324cuda3std6ranges3__45__cpo3endE)
_ZN34_INTERNAL_dbf0c414_4_k_cu_174b1e324cuda3std6ranges3__45__cpo3endE:
	.zero		1
	.type		_ZN34_INTERNAL_dbf0c414_4_k_cu_174b1e326thrust24THRUST_300001_SM_1000_NS12placeholders2_5E,@object
	.size		_ZN34_INTERNAL_dbf0c414_4_k_cu_174b1e326thrust24THRUST_300001_SM_1000_NS12placeholders2_5E,(_ZN34_INTERNAL_dbf0c414_4_k_cu_174b1e324cuda3std3__45__cpo4rendE - _ZN34_INTERNAL_dbf0c414_4_k_cu_174b1e326thrust24THRUST_300001_SM_1000_NS12placeholders2_5E)
_ZN34_INTERNAL_dbf0c414_4_k_cu_174b1e326thrust24THRUST_300001_SM_1000_NS12placeholders2_5E:
	.zero		1
	.type		_ZN34_INTERNAL_dbf0c414_4_k_cu_174b1e324cuda3std3__45__cpo4rendE,@object
	.size		_ZN34_INTERNAL_dbf0c414_4_k_cu_174b1e324cuda3std3__45__cpo4rendE,(_ZN34_INTERNAL_dbf0c414_4_k_cu_174b1e324cuda3std6ranges3__45__cpo9iter_swapE - _ZN34_INTERNAL_dbf0c414_4_k_cu_174b1e324cuda3std3__45__cpo4rendE)
_ZN34_INTERNAL_dbf0c414_4_k_cu_174b1e324cuda3std3__45__cpo4rendE:
	.zero		1
	.type		_ZN34_INTERNAL_dbf0c414_4_k_cu_174b1e324cuda3std6ranges3__45__cpo9iter_swapE,@object
	.size		_ZN34_INTERNAL_dbf0c414_4_k_cu_174b1e324cuda3std6ranges3__45__cpo9iter_swapE,(_ZN34_INTERNAL_dbf0c414_4_k_cu_174b1e324cuda3std3__48unexpectE - _ZN34_INTERNAL_dbf0c414_4_k_cu_174b1e324cuda3std6ranges3__45__cpo9iter_swapE)
_ZN34_INTERNAL_dbf0c414_4_k_cu_174b1e324cuda3std6ranges3__45__cpo9iter_swapE:
	.zero		1
	.type		_ZN34_INTERNAL_dbf0c414_4_k_cu_174b1e324cuda3std3__48unexpectE,@object
	.size		_ZN34_INTERNAL_dbf0c414_4_k_cu_174b1e324cuda3std3__48unexpectE,(_ZN34_INTERNAL_dbf0c414_4_k_cu_174b1e326thrust24THRUST_300001_SM_1000_NS8cuda_cub3parE - _ZN34_INTERNAL_dbf0c414_4_k_cu_174b1e324cuda3std3__48unexpectE)
_ZN34_INTERNAL_dbf0c414_4_k_cu_174b1e324cuda3std3__48unexpectE:
	.zero		1
	.type		_ZN34_INTERNAL_dbf0c414_4_k_cu_174b1e326thrust24THRUST_300001_SM_1000_NS8cuda_cub3parE,@object
	.size		_ZN34_INTERNAL_dbf0c414_4_k_cu_174b1e326thrust24THRUST_300001_SM_1000_NS8cuda_cub3parE,(.L_29 - _ZN34_INTERNAL_dbf0c414_4_k_cu_174b1e326thrust24THRUST_300001_SM_1000_NS8cuda_cub3parE)
_ZN34_INTERNAL_dbf0c414_4_k_cu_174b1e326thrust24THRUST_300001_SM_1000_NS8cuda_cub3parE:
	.zero		1
.L_29:


//--------------------- .nv.shared._ZN3cub18CUB_300001_SM_10006detail10radix_sort33DeviceRadixSortExclusiveSumKernelINS1_5radix10policy_hubIfNS0_8NullTypeEyE10Policy1000EyEEvPT0_ --------------------------
	.section	.nv.shared._ZN3cub18CUB_300001_SM_10006detail10radix_sort33DeviceRadixSortExclusiveSumKernelINS1_5radix10policy_hubIfNS0_8NullTypeEyE10Policy1000EyEEvPT0_,"aw",@nobits
	.sectionflags	@""
	.align	16
.nv.shared._ZN3cub18CUB_300001_SM_10006detail10radix_sort33DeviceRadixSortExclusiveSumKernelINS1_5radix10policy_hubIfNS0_8NullTypeEyE10Policy1000EyEEvPT0_:
	.zero		3360


//--------------------- .nv.shared._ZN3cub18CUB_300001_SM_10006detail10radix_sort30DeviceRadixSortHistogramKernelINS1_5radix10policy_hubIfNS0_8NullTypeEyE10Policy1000ELNS0_9SortOrderE0EfyNS1_21identity_decomposer_tEEEvPT2_PKT1_SB_iiT3_ --------------------------
	.section	.nv.shared._ZN3cub18CUB_300001_SM_10006detail10radix_sort30DeviceRadixSortHistogramKernelINS1_5radix10policy_hubIfNS0_8NullTypeEyE10Policy1000ELNS0_9SortOrderE0EfyNS1_21identity_decomposer_tEEEvPT2_PKT1_SB_iiT3_,"aw",@nobits
	.sectionflags	@""
	.align	4
.nv.shared._ZN3cub18CUB_300001_SM_10006detail10radix_sort30DeviceRadixSortHistogramKernelINS1_5radix10policy_hubIfNS0_8NullTypeEyE10Policy1000ELNS0_9SortOrderE0EfyNS1_21identity_decomposer_tEEEvPT2_PKT1_SB_iiT3_:
	.zero		5120


//--------------------- .nv.shared._ZN3cub18CUB_300001_SM_10006detail10radix_sort31DeviceRadixSortSingleTileKernelINS1_5radix10policy_hubIfNS0_8NullTypeEyE10Policy1000ELNS0_9SortOrderE0EfS6_yNS1_21identity_decomposer_tEEEvPKT1_PSB_PKT2_PSF_T3_iiT4_ --------------------------
	.section	.nv.shared._ZN3cub18CUB_300001_SM_10006detail10radix_sort31DeviceRadixSortSingleTileKernelINS1_5radix10policy_hubIfNS0_8NullTypeEyE10Policy1000ELNS0_9SortOrderE0EfS6_yNS1_21identity_decomposer_tEEEvPKT1_PSB_PKT2_PSF_T3_iiT4_,"aw",@nobits
	.sectionflags	@""
	.align	16
.nv.shared._ZN3cub18CUB_300001_SM_10006detail10radix_sort31DeviceRadixSortSingleTileKernelINS1_5radix10policy_hubIfNS0_8NullTypeEyE10Policy1000ELNS0_9SortOrderE0EfS6_yNS1_21identity_decomposer_tEEEvPKT1_PSB_PKT2_PSF_T3_iiT4_:
	.zero		34880


//--------------------- .nv.constant0._ZN3cub18CUB_300001_SM_10006detail10radix_sort29DeviceRadixSortOnesweepKernelINS1_5radix10policy_hubIfNS0_8NullTypeEyE10Policy1000ELNS0_9SortOrderE0EfS6_yiiNS1_21identity_decomposer_tEEEvPT5_SC_PT3_PKSD_PT1_PKSH_PT2_PKSL_T4_iiT6_ --------------------------
	.section	.nv.constant0._ZN3cub18CUB_300001_SM_10006detail10radix_sort29DeviceRadixSortOnesweepKernelINS1_5radix10policy_hubIfNS0_8NullTypeEyE10Policy1000ELNS0_9SortOrderE0EfS6_yiiNS1_21identity_decomposer_tEEEvPT5_SC_PT3_PKSD_PT1_PKSH_PT2_PKSL_T4_iiT6_,"a",@progbits
	.sectionflags	@""
	.align	4
.nv.constant0._ZN3cub18CUB_300001_SM_10006detail10radix_sort29DeviceRadixSortOnesweepKernelINS1_5radix10policy_hubIfNS0_8NullTypeEyE10Policy1000ELNS0_9SortOrderE0EfS6_yiiNS1_21identity_decomposer_tEEEvPT5_SC_PT3_PKSD_PT1_PKSH_PT2_PKSL_T4_iiT6_:
	.zero		973


//--------------------- .nv.constant0._ZN3cub18CUB_300001_SM_10006detail10radix_sort33DeviceRadixSortExclusiveSumKernelINS1_5radix10policy_hubIfNS0_8NullTypeEyE10Policy1000EyEEvPT0_ --------------------------
	.section	.nv.constant0._ZN3cub18CUB_300001_SM_10006detail10radix_sort33DeviceRadixSortExclusiveSumKernelINS1_5radix10policy_hubIfNS0_8NullTypeEyE10Policy1000EyEEvPT0_,"a",@progbits
	.sectionflags	@""
	.align	4
.nv.constant0._ZN3cub18CUB_300001_SM_10006detail10radix_sort33DeviceRadixSortExclusiveSumKernelINS1_5radix10policy_hubIfNS0_8NullTypeEyE10Policy1000EyEEvPT0_:
	.zero		904


//--------------------- .nv.constant0._ZN3cub18CUB_300001_SM_10006detail10radix_sort30DeviceRadixSortHistogramKernelINS1_5radix10policy_hubIfNS0_8NullTypeEyE10Policy1000ELNS0_9SortOrderE0EfyNS1_21identity_decomposer_tEEEvPT2_PKT1_SB_iiT3_ --------------------------
	.section	.nv.constant0._ZN3cub18CUB_300001_SM_10006detail10radix_sort30DeviceRadixSortHistogramKernelINS1_5radix10policy_hubIfNS0_8NullTypeEyE10Policy1000ELNS0_9SortOrderE0EfyNS1_21identity_decomposer_tEEEvPT2_PKT1_SB_iiT3_,"a",@progbits
	.sectionflags	@""
	.align	4
.nv.constant0._ZN3cub18CUB_300001_SM_10006detail10radix_sort30DeviceRadixSortHistogramKernelINS1_5radix10policy_hubIfNS0_8NullTypeEyE10Policy1000ELNS0_9SortOrderE0EfyNS1_21identity_decomposer_tEEEvPT2_PKT1_SB_iiT3_:
	.zero		929


//--------------------- .nv.constant0._ZN3cub18CUB_300001_SM_10006detail10radix_sort31DeviceRadixSortSingleTileKernelINS1_5radix10policy_hubIfNS0_8NullTypeEyE10Policy1000ELNS0_9SortOrderE0EfS6_yNS1_21identity_decomposer_tEEEvPKT1_PSB_PKT2_PSF_T3_iiT4_ --------------------------
	.section	.nv.constant0._ZN3cub18CUB_300001_SM_10006detail10radix_sort31DeviceRadixSortSingleTileKernelINS1_5radix10policy_hubIfNS0_8NullTypeEyE10Policy1000ELNS0_9SortOrderE0EfS6_yNS1_21identity_decomposer_tEEEvPKT1_PSB_PKT2_PSF_T3_iiT4_,"a",@progbits
	.sectionflags	@""
	.align	4
.nv.constant0._ZN3cub18CUB_300001_SM_10006detail10radix_sort31DeviceRadixSortSingleTileKernelINS1_5radix10policy_hubIfNS0_8NullTypeEyE10Policy1000ELNS0_9SortOrderE0EfS6_yNS1_21identity_decomposer_tEEEvPKT1_PSB_PKT2_PSF_T3_iiT4_:
	.zero		945


//--------------------- .nv.constant0._ZN3cub18CUB_300001_SM_10006detail11EmptyKernelIvEEvv --------------------------
	.section	.nv.constant0._ZN3cub18CUB_300001_SM_10006detail11EmptyKernelIvEEvv,"a",@progbits
	.sectionflags	@""
	.align	4
.nv.constant0._ZN3cub18CUB_300001_SM_10006detail11EmptyKernelIvEEvv:
	.zero		896


//--------------------- .nv.constant0._Z12binarySearchPffPii --------------------------
	.section	.nv.constant0._Z12binarySearchPffPii,"a",@progbits
	.sectionflags	@""
	.align	4
.nv.constant0._Z12binarySearchPffPii:
	.zero		924


//--------------------- SYMBOLS --------------------------

	.type		.nv.reservedSmem.offset0,@object
	.size		.nv.reservedSmem.offset0,0x4
	.type		.nv.reservedSmem.cap,@object
	.size		.nv.reservedSmem.cap,0x4
